	.target	sm_100a

	.elftype	@"ET_EXEC"


//--------------------- .note.nv.tkinfo           --------------------------
	.section	.note.nv.tkinfo,"",@"SHT_NOTE"
	.sectionflags	@"SHF_NOTE_NV_TKINFO"
	.tkinfo
        /*0018*/ 	.word	0x00000002
        /*0030*/ 	.string	""
        /*0030*/ 	.string	"ptxas"
        /*0030*/ 	.string	"Cuda compilation tools, release 13.0, V13.0.88"
        /*0030*/ 	.string	"Build cuda_13.0.r13.0/compiler.36424714_0"
        /*0030*/ 	.string	"-arch sm_100a -m 64 "



//--------------------- .note.nv.cuinfo           --------------------------
	.section	.note.nv.cuinfo,"",@"SHT_NOTE"
	.sectionflags	@"SHF_NOTE_NV_CUINFO"
        /*0018*/ 	.short	0x0002
        /*001a*/ 	.short	0x0064
        /*001c*/ 	.short	0x0082
	.zero		2


//--------------------- .nv.info                  --------------------------
	.section	.nv.info,"",@"SHT_CUDA_INFO"
	.align	4


	//----- nvinfo : EIATTR_REGCOUNT
	.align		4
        /*0000*/ 	.byte	0x04, 0x2f
        /*0002*/ 	.short	(.L_19 - .L_18)
	.align		4
.L_18:
        /*0004*/ 	.word	index@(_ZN7cutlass13device_kernelINS_4gemm6kernel13GemmUniversalIN4cute5tupleIJiiiiEEENS1_10collective13CollectiveMmaINS1_35MainloopSm100TmaUmmaWarpSpecializedILi48ELi2ELi4ENS5_IJNS4_1CILi2EEESB_NSA_ILi1EEEEEEEENS5_IJNSA_ILi128EEESF_NSA_ILi8EEEEEEfNS5_IJlSC_lEEEfSI_NS4_8TiledMMAINS4_8MMA_AtomIJNS4_23SM100_MMA_TF32_2x1SM_SSINS_10tfloat32_tESM_fLi128ELi128ELNS4_4UMMA5MajorE0ELSO_0ELNSN_7ScaleInE0ELSP_0EEEEEENS4_6LayoutINS5_IJSC_SC_SC_EEENS5_IJNSA_ILi0EEESU_SU_EEEEENS5_IJNS4_10UnderscoreESX_SX_EEEEENS4_28SM100_TMA_2SM_LOAD_MULTICASTENS4_14ComposedLayoutINS4_7SwizzleILi1ELi4ELi3EEENS4_18smem_ptr_flag_bitsILi32EEENSS_INS5_IJSG_SG_EEENS5_IJSG_SC_EEEEEEEvNS4_8identityENS4_18SM100_TMA_2SM_LOADES19_vS1A_EENS_8epilogue10collective18CollectiveEpilogueINS1D_23Sm100TmaWarpSpecializedILi4ELi2ELi16ELb1ELb0EEEJNS5_IJNSA_ILi64EEESF_SG_EEENS5_IJNSS_IS1I_SC_EENSS_INS5_IJNSA_ILi16EEESB_EEENS5_IJSC_S1I_EEEEEEEEfSI_fSI_NS1D_6fusion15FusionCallbacksIS1H_NS1Q_17LinearCombinationIffffLNS_15FloatRoundStyleE2EEES1J_S1P_JEEENS4_5SM1004TMEM4LOAD26SM100_TMEM_LOAD_32dp32b16xENS4_13SM90_TMA_LOADENS11_INS12_ILi2ELi4ELi3EEES15_NSS_INS5_IJSG_S1L_EEENS5_IJS1L_SC_EEEEEEENS4_39AutoVectorizingCopyWithAssumedAlignmentILi128EEENS4_14SM90_TMA_STOREES25_S27_S27_EEEvvEEEEvNT_6ParamsE)
        /*0008*/ 	.word	0x0000004c


	//----- nvinfo : EIATTR_FRAME_SIZE
	.align		4
.L_19:
        /*000c*/ 	.byte	0x04, 0x11
        /*000e*/ 	.short	(.L_21 - .L_20)
	.align		4
.L_20:
        /*0010*/ 	.word	index@($__internal_2_$__cuda_sm10x_tcgen05_guardrail_trap_unallocated_columns_being_dealloced)
        /*0014*/ 	.word	0x00000000


	//----- nvinfo : EIATTR_FRAME_SIZE
	.align		4
.L_21:
        /*0018*/ 	.byte	0x04, 0x11
        /*001a*/ 	.short	(.L_23 - .L_22)
	.align		4
.L_22:
        /*001c*/ 	.word	index@($__internal_1_$__cuda_sm10x_tcgen05_guardrail_trap_phase_invalid_during_alloc)
        /*0020*/ 	.word	0x00000000


	//----- nvinfo : EIATTR_FRAME_SIZE
	.align		4
.L_23:
        /*0024*/ 	.byte	0x04, 0x11
        /*0026*/ 	.short	(.L_25 - .L_24)
	.align		4
.L_24:
        /*0028*/ 	.word	index@($__internal_0_$__cuda_sm10x_tcgen05_guardrail_trap_col_being_dealloced_not_returned_by_alloc)
        /*002c*/ 	.word	0x00000000


	//----- nvinfo : EIATTR_FRAME_SIZE
	.align		4
.L_25:
        /*0030*/ 	.byte	0x04, 0x11
        /*0032*/ 	.short	(.L_27 - .L_26)
	.align		4
.L_26:
        /*0034*/ 	.word	index@(_ZN7cutlass13device_kernelINS_4gemm6kernel13GemmUniversalIN4cute5tupleIJiiiiEEENS1_10collective13CollectiveMmaINS1_35MainloopSm100TmaUmmaWarpSpecializedILi48ELi2ELi4ENS5_IJNS4_1CILi2EEESB_NSA_ILi1EEEEEEEENS5_IJNSA_ILi128EEESF_NSA_ILi8EEEEEEfNS5_IJlSC_lEEEfSI_NS4_8TiledMMAINS4_8MMA_AtomIJNS4_23SM100_MMA_TF32_2x1SM_SSINS_10tfloat32_tESM_fLi128ELi128ELNS4_4UMMA5MajorE0ELSO_0ELNSN_7ScaleInE0ELSP_0EEEEEENS4_6LayoutINS5_IJSC_SC_SC_EEENS5_IJNSA_ILi0EEESU_SU_EEEEENS5_IJNS4_10UnderscoreESX_SX_EEEEENS4_28SM100_TMA_2SM_LOAD_MULTICASTENS4_14ComposedLayoutINS4_7SwizzleILi1ELi4ELi3EEENS4_18smem_ptr_flag_bitsILi32EEENSS_INS5_IJSG_SG_EEENS5_IJSG_SC_EEEEEEEvNS4_8identityENS4_18SM100_TMA_2SM_LOADES19_vS1A_EENS_8epilogue10collective18CollectiveEpilogueINS1D_23Sm100TmaWarpSpecializedILi4ELi2ELi16ELb1ELb0EEEJNS5_IJNSA_ILi64EEESF_SG_EEENS5_IJNSS_IS1I_SC_EENSS_INS5_IJNSA_ILi16EEESB_EEENS5_IJSC_S1I_EEEEEEEEfSI_fSI_NS1D_6fusion15FusionCallbacksIS1H_NS1Q_17LinearCombinationIffffLNS_15FloatRoundStyleE2EEES1J_S1P_JEEENS4_5SM1004TMEM4LOAD26SM100_TMEM_LOAD_32dp32b16xENS4_13SM90_TMA_LOADENS11_INS12_ILi2ELi4ELi3EEES15_NSS_INS5_IJSG_S1L_EEENS5_IJS1L_SC_EEEEEEENS4_39AutoVectorizingCopyWithAssumedAlignmentILi128EEENS4_14SM90_TMA_STOREES25_S27_S27_EEEvvEEEEvNT_6ParamsE)
        /*0038*/ 	.word	0x00000000


	//----- nvinfo : EIATTR_MIN_STACK_SIZE
	.align		4
.L_27:
        /*003c*/ 	.byte	0x04, 0x12
        /*003e*/ 	.short	(.L_29 - .L_28)
	.align		4
.L_28:
        /*0040*/ 	.word	index@(_ZN7cutlass13device_kernelINS_4gemm6kernel13GemmUniversalIN4cute5tupleIJiiiiEEENS1_10collective13CollectiveMmaINS1_35MainloopSm100TmaUmmaWarpSpecializedILi48ELi2ELi4ENS5_IJNS4_1CILi2EEESB_NSA_ILi1EEEEEEEENS5_IJNSA_ILi128EEESF_NSA_ILi8EEEEEEfNS5_IJlSC_lEEEfSI_NS4_8TiledMMAINS4_8MMA_AtomIJNS4_23SM100_MMA_TF32_2x1SM_SSINS_10tfloat32_tESM_fLi128ELi128ELNS4_4UMMA5MajorE0ELSO_0ELNSN_7ScaleInE0ELSP_0EEEEEENS4_6LayoutINS5_IJSC_SC_SC_EEENS5_IJNSA_ILi0EEESU_SU_EEEEENS5_IJNS4_10UnderscoreESX_SX_EEEEENS4_28SM100_TMA_2SM_LOAD_MULTICASTENS4_14ComposedLayoutINS4_7SwizzleILi1ELi4ELi3EEENS4_18smem_ptr_flag_bitsILi32EEENSS_INS5_IJSG_SG_EEENS5_IJSG_SC_EEEEEEEvNS4_8identityENS4_18SM100_TMA_2SM_LOADES19_vS1A_EENS_8epilogue10collective18CollectiveEpilogueINS1D_23Sm100TmaWarpSpecializedILi4ELi2ELi16ELb1ELb0EEEJNS5_IJNSA_ILi64EEESF_SG_EEENS5_IJNSS_IS1I_SC_EENSS_INS5_IJNSA_ILi16EEESB_EEENS5_IJSC_S1I_EEEEEEEEfSI_fSI_NS1D_6fusion15FusionCallbacksIS1H_NS1Q_17LinearCombinationIffffLNS_15FloatRoundStyleE2EEES1J_S1P_JEEENS4_5SM1004TMEM4LOAD26SM100_TMEM_LOAD_32dp32b16xENS4_13SM90_TMA_LOADENS11_INS12_ILi2ELi4ELi3EEES15_NSS_INS5_IJSG_S1L_EEENS5_IJS1L_SC_EEEEEEENS4_39AutoVectorizingCopyWithAssumedAlignmentILi128EEENS4_14SM90_TMA_STOREES25_S27_S27_EEEvvEEEEvNT_6ParamsE)
        /*0044*/ 	.word	0x00000000
.L_29:


//--------------------- .nv.compat                --------------------------
	.section	.nv.compat,"",@"SHT_CUDA_COMPAT_INFO"
	.align	4
        /*0000*/ 	.byte	0x02, 0x09, 0x01, 0x00, 0x02, 0x02, 0x02, 0x00, 0x02, 0x05, 0x05, 0x00, 0x03, 0x07, 0x01, 0x01
        /*0010*/ 	.byte	0x02, 0x03, 0x01, 0x00, 0x02, 0x06, 0x01, 0x00, 0x04, 0x0b, 0x08, 0x00, 0x09, 0x00, 0x00, 0x00
        /*0020*/ 	.byte	0x00, 0x00, 0x00, 0x00


//--------------------- .nv.info._ZN7cutlass13device_kernelINS_4gemm6kernel13GemmUniversalIN4cute5tupleIJiiiiEEENS1_10collective13CollectiveMmaINS1_35MainloopSm100TmaUmmaWarpSpecializedILi48ELi2ELi4ENS5_IJNS4_1CILi2EEESB_NSA_ILi1EEEEEEEENS5_IJNSA_ILi128EEESF_NSA_ILi8EEEEEEfNS5_IJlSC_lEEEfSI_NS4_8TiledMMAINS4_8MMA_AtomIJNS4_23SM100_MMA_TF32_2x1SM_SSINS_10tfloat32_tESM_fLi128ELi128ELNS4_4UMMA5MajorE0ELSO_0ELNSN_7ScaleInE0ELSP_0EEEEEENS4_6LayoutINS5_IJSC_SC_SC_EEENS5_IJNSA_ILi0EEESU_SU_EEEEENS5_IJNS4_10UnderscoreESX_SX_EEEEENS4_28SM100_TMA_2SM_LOAD_MULTICASTENS4_14ComposedLayoutINS4_7SwizzleILi1ELi4ELi3EEENS4_18smem_ptr_flag_bitsILi32EEENSS_INS5_IJSG_SG_EEENS5_IJSG_SC_EEEEEEEvNS4_8identityENS4_18SM100_TMA_2SM_LOADES19_vS1A_EENS_8epilogue10collective18CollectiveEpilogueINS1D_23Sm100TmaWarpSpecializedILi4ELi2ELi16ELb1ELb0EEEJNS5_IJNSA_ILi64EEESF_SG_EEENS5_IJNSS_IS1I_SC_EENSS_INS5_IJNSA_ILi16EEESB_EEENS5_IJSC_S1I_EEEEEEEEfSI_fSI_NS1D_6fusion15FusionCallbacksIS1H_NS1Q_17LinearCombinationIffffLNS_15FloatRoundStyleE2EEES1J_S1P_JEEENS4_5SM1004TMEM4LOAD26SM100_TMEM_LOAD_32dp32b16xENS4_13SM90_TMA_LOADENS11_INS12_ILi2ELi4ELi3EEES15_NSS_INS5_IJSG_S1L_EEENS5_IJS1L_SC_EEEEEEENS4_39AutoVectorizingCopyWithAssumedAlignmentILi128EEENS4_14SM90_TMA_STOREES25_S27_S27_EEEvvEEEEvNT_6ParamsE --------------------------
	.section	.nv.info._ZN7cutlass13device_kernelINS_4gemm6kernel13GemmUniversalIN4cute5tupleIJiiiiEEENS1_10collective13CollectiveMmaINS1_35MainloopSm100TmaUmmaWarpSpecializedILi48ELi2ELi4ENS5_IJNS4_1CILi2EEESB_NSA_ILi1EEEEEEEENS5_IJNSA_ILi128EEESF_NSA_ILi8EEEEEEfNS5_IJlSC_lEEEfSI_NS4_8TiledMMAINS4_8MMA_AtomIJNS4_23SM100_MMA_TF32_2x1SM_SSINS_10tfloat32_tESM_fLi128ELi128ELNS4_4UMMA5MajorE0ELSO_0ELNSN_7ScaleInE0ELSP_0EEEEEENS4_6LayoutINS5_IJSC_SC_SC_EEENS5_IJNSA_ILi0EEESU_SU_EEEEENS5_IJNS4_10UnderscoreESX_SX_EEEEENS4_28SM100_TMA_2SM_LOAD_MULTICASTENS4_14ComposedLayoutINS4_7SwizzleILi1ELi4ELi3EEENS4_18smem_ptr_flag_bitsILi32EEENSS_INS5_IJSG_SG_EEENS5_IJSG_SC_EEEEEEEvNS4_8identityENS4_18SM100_TMA_2SM_LOADES19_vS1A_EENS_8epilogue10collective18CollectiveEpilogueINS1D_23Sm100TmaWarpSpecializedILi4ELi2ELi16ELb1ELb0EEEJNS5_IJNSA_ILi64EEESF_SG_EEENS5_IJNSS_IS1I_SC_EENSS_INS5_IJNSA_ILi16EEESB_EEENS5_IJSC_S1I_EEEEEEEEfSI_fSI_NS1D_6fusion15FusionCallbacksIS1H_NS1Q_17LinearCombinationIffffLNS_15FloatRoundStyleE2EEES1J_S1P_JEEENS4_5SM1004TMEM4LOAD26SM100_TMEM_LOAD_32dp32b16xENS4_13SM90_TMA_LOADENS11_INS12_ILi2ELi4ELi3EEES15_NSS_INS5_IJSG_S1L_EEENS5_IJS1L_SC_EEEEEEENS4_39AutoVectorizingCopyWithAssumedAlignmentILi128EEENS4_14SM90_TMA_STOREES25_S27_S27_EEEvvEEEEvNT_6ParamsE,"",@"SHT_CUDA_INFO"
	.sectionflags	@""
	.align	4


	//----- nvinfo : EIATTR_CUDA_API_VERSION
	.align		4
        /*0000*/ 	.byte	0x04, 0x37
        /*0002*/ 	.short	(.L_31 - .L_30)
.L_30:
        /*0004*/ 	.word	0x00000082


	//----- nvinfo : EIATTR_KPARAM_INFO
	.align		4
.L_31:
        /*0008*/ 	.byte	0x04, 0x17
        /*000a*/ 	.short	(.L_33 - .L_32)
.L_32:
        /*000c*/ 	.word	0x00000000
        /*0010*/ 	.short	0x0000
        /*0012*/ 	.short	0x0000
        /*0014*/ 	.byte	0x00, 0xf0, 0x01, 0x20


	//----- nvinfo : EIATTR_AT_ENTRY_FRAGMENTS
	.align		4
.L_33:
        /*0018*/ 	.byte	0x04, 0x4f
        /*001a*/ 	.short	(.L_35 - .L_34)


	//   ....[0]....
.L_34:
        /*001c*/ 	.word	0x00000007


	//----- nvinfo : EIATTR_RESERVED_SMEM_USED
	.align		4
.L_35:
        /*0020*/ 	.byte	0x01, 0x41
	.zero		2


	//----- nvinfo : EIATTR_SPARSE_MMA_MASK
	.align		4
        /*0024*/ 	.byte	0x03, 0x50
        /*0026*/ 	.short	0x0000


	//----- nvinfo : EIATTR_TCGEN05_2CTA_USED
	.align		4
        /*0028*/ 	.byte	0x01, 0x52
	.zero		2


	//----- nvinfo : EIATTR_MAXREG_COUNT
	.align		4
        /*002c*/ 	.byte	0x03, 0x1b
        /*002e*/ 	.short	0x00ff


	//----- nvinfo : EIATTR_NUM_BARRIERS
	.align		4
        /*0030*/ 	.byte	0x02, 0x4c
        /*0032*/ 	.byte	0x07
	.zero		1


	//----- nvinfo : EIATTR_EXTERNS
	.align		4
        /*0034*/ 	.byte	0x04, 0x0f
        /*0036*/ 	.short	(.L_37 - .L_36)


	//   ....[0]....
	.align		4
.L_36:
        /*0038*/ 	.word	index@(__assertfail)


	//----- nvinfo : EIATTR_MERCURY_ISA_VERSION
	.align		4
.L_37:
        /*003c*/ 	.byte	0x03, 0x5f
        /*003e*/ 	.short	0x0101


	//----- nvinfo : EIATTR_INT_WARP_WIDE_INSTR_OFFSETS
	.align		4
        /*0040*/ 	.byte	0x04, 0x31
        /*0042*/ 	.short	(.L_39 - .L_38)


	//   ....[0]....
.L_38:
        /*0044*/ 	.word	0x00001320


	//   ....[1]....
        /*0048*/ 	.word	0x000013c0


	//   ....[2]....
        /*004c*/ 	.word	0x00005fd0


	//   ....[3]....
        /*0050*/ 	.word	0x00006000


	//   ....[4]....
        /*0054*/ 	.word	0x00006020


	//   ....[5]....
        /*0058*/ 	.word	0x00006b60


	//   ....[6]....
        /*005c*/ 	.word	0x00006c00


	//   ....[7]....
        /*0060*/ 	.word	0x00006cc0


	//   ....[8]....
        /*0064*/ 	.word	0x00006d30


	//   ....[9]....
        /*0068*/ 	.word	0x00006df0


	//   ....[10]....
        /*006c*/ 	.word	0x00006e90


	//   ....[11]....
        /*0070*/ 	.word	0x00006f00


	//   ....[12]....
        /*0074*/ 	.word	0x00006fc0


	//   ....[13]....
        /*0078*/ 	.word	0x00007060


	//   ....[14]....
        /*007c*/ 	.word	0x00007100


	//   ....[15]....
        /*0080*/ 	.word	0x000071f0


	//   ....[16]....
        /*0084*/ 	.word	0x000072c0


	//----- nvinfo : EIATTR_COOP_GROUP_MASK_REGIDS
	.align		4
.L_39:
        /*0088*/ 	.byte	0x04, 0x29
        /*008a*/ 	.short	(.L_41 - .L_40)


	//   ....[0]....
.L_40:
        /*008c*/ 	.word	0xffffffff


	//   ....[1]....
        /*0090*/ 	.word	0xffffffff


	//   ....[2]....
        /*0094*/ 	.word	0xffffffff


	//   ....[3]....
        /*0098*/ 	.word	0xffffffff


	//   ....[4]....
        /*009c*/ 	.word	0xffffffff


	//   ....[5]....
        /*00a0*/ 	.word	0xffffffff


	//   ....[6]....
        /*00a4*/ 	.word	0xffffffff


	//   ....[7]....
        /*00a8*/ 	.word	0xffffffff


	//   ....[8]....
        /*00ac*/ 	.word	0xffffffff


	//   ....[9]....
        /*00b0*/ 	.word	0xffffffff


	//   ....[10]....
        /*00b4*/ 	.word	0xffffffff


	//   ....[11]....
        /*00b8*/ 	.word	0xffffffff


	//   ....[12]....
        /*00bc*/ 	.word	0xffffffff


	//   ....[13]....
        /*00c0*/ 	.word	0xffffffff


	//----- nvinfo : EIATTR_COOP_GROUP_INSTR_OFFSETS
	.align		4
.L_41:
        /*00c4*/ 	.byte	0x04, 0x28
        /*00c6*/ 	.short	(.L_43 - .L_42)


	//   ....[0]....
.L_42:
        /*00c8*/ 	.word	0x000000b0


	//   ....[1]....
        /*00cc*/ 	.word	0x00000520


	//   ....[2]....
        /*00d0*/ 	.word	0x00000c90


	//   ....[3]....
        /*00d4*/ 	.word	0x00000e20


	//   ....[4]....
        /*00d8*/ 	.word	0x00000f10


	//   ....[5]....
        /*00dc*/ 	.word	0x00001070


	//   ....[6]....
        /*00e0*/ 	.word	0x00001200


	//   ....[7]....
        /*00e4*/ 	.word	0x00001440


	//   ....[8]....
        /*00e8*/ 	.word	0x00002790


	//   ....[9]....
        /*00ec*/ 	.word	0x00004f00


	//   ....[10]....
        /*00f0*/ 	.word	0x000053d0


	//   ....[11]....
        /*00f4*/ 	.word	0x00005400


	//   ....[12]....
        /*00f8*/ 	.word	0x00005ed0


	//   ....[13]....
        /*00fc*/ 	.word	0x000060e0


	//----- nvinfo : EIATTR_VRC_CTA_INIT_COUNT
	.align		4
.L_43:
        /*0100*/ 	.byte	0x02, 0x4a
        /*0102*/ 	.byte	0x80
	.zero		1


	//----- nvinfo : EIATTR_SYSCALL_OFFSETS
	.align		4
        /*0104*/ 	.byte	0x04, 0x46
        /*0106*/ 	.short	(.L_45 - .L_44)


	//   ....[0]....
.L_44:
        /*0108*/ 	.word	0x00007e90


	//   ....[1]....
        /*010c*/ 	.word	0x00007f80


	//   ....[2]....
        /*0110*/ 	.word	0x00008750


	//   ....[3]....
        /*0114*/ 	.word	0x00008f20


	//   ....[4]....
        /*0118*/ 	.word	0x000096d0


	//   ....[5]....
        /*011c*/ 	.word	0x00009e80


	//----- nvinfo : EIATTR_MBARRIER_INSTR_OFFSETS
	.align		4
.L_45:
        /*0120*/ 	.byte	0x04, 0x39
        /*0122*/ 	.short	(.L_47 - .L_46)


	//   ....[0]....
.L_46:
        /*0124*/ 	.word	0x00000670
        /*0128*/ 	.word	0x000000ff
        /*012c*/ 	.word	0x00000000
        /*0130*/ 	.short	0x0100
        /*0132*/ 	.byte	0x04
	.zero		1


	//   ....[1]....
        /*0134*/ 	.word	0x00000680
        /*0138*/ 	.word	0x000000ff
        /*013c*/ 	.word	0x00000180
        /*0140*/ 	.short	0x0100
        /*0142*/ 	.byte	0x04
	.zero		1


	//   ....[2]....
        /*0144*/ 	.word	0x00000690
        /*0148*/ 	.word	0x000000ff
        /*014c*/ 	.word	0x00000008
        /*0150*/ 	.short	0x0100
        /*0152*/ 	.byte	0x04
	.zero		1


	//   ....[3]....
        /*0154*/ 	.word	0x000006a0
        /*0158*/ 	.word	0x000000ff
        /*015c*/ 	.word	0x00000188
        /*0160*/ 	.short	0x0100
        /*0162*/ 	.byte	0x04
	.zero		1


	//   ....[4]....
        /*0164*/ 	.word	0x000006b0
        /*0168*/ 	.word	0x000000ff
        /*016c*/ 	.word	0x00000010
        /*0170*/ 	.short	0x0100
        /*0172*/ 	.byte	0x04
	.zero		1


	//   ....[5]....
        /*0174*/ 	.word	0x000006c0
        /*0178*/ 	.word	0x000000ff
        /*017c*/ 	.word	0x00000190
        /*0180*/ 	.short	0x0100
        /*0182*/ 	.byte	0x04
	.zero		1


	//   ....[6]....
        /*0184*/ 	.word	0x000006d0
        /*0188*/ 	.word	0x000000ff
        /*018c*/ 	.word	0x00000018
        /*0190*/ 	.short	0x0100
        /*0192*/ 	.byte	0x04
	.zero		1


	//   ....[7]....
        /*0194*/ 	.word	0x000006e0
        /*0198*/ 	.word	0x000000ff
        /*019c*/ 	.word	0x00000198
        /*01a0*/ 	.short	0x0100
        /*01a2*/ 	.byte	0x04
	.zero		1


	//   ....[8]....
        /*01a4*/ 	.word	0x000006f0
        /*01a8*/ 	.word	0x000000ff
        /*01ac*/ 	.word	0x00000020
        /*01b0*/ 	.short	0x0100
        /*01b2*/ 	.byte	0x04
	.zero		1


	//   ....[9]....
        /*01b4*/ 	.word	0x00000700
        /*01b8*/ 	.word	0x000000ff
        /*01bc*/ 	.word	0x000001a0
        /*01c0*/ 	.short	0x0100
        /*01c2*/ 	.byte	0x04
	.zero		1


	//   ....[10]....
        /*01c4*/ 	.word	0x00000710
        /*01c8*/ 	.word	0x000000ff
        /*01cc*/ 	.word	0x00000028
        /*01d0*/ 	.short	0x0100
        /*01d2*/ 	.byte	0x04
	.zero		1


	//   ....[11]....
        /*01d4*/ 	.word	0x00000720
        /*01d8*/ 	.word	0x000000ff
        /*01dc*/ 	.word	0x000001a8
        /*01e0*/ 	.short	0x0100
        /*01e2*/ 	.byte	0x04
	.zero		1


	//   ....[12]....
        /*01e4*/ 	.word	0x00000730
        /*01e8*/ 	.word	0x000000ff
        /*01ec*/ 	.word	0x00000030
        /*01f0*/ 	.short	0x0100
        /*01f2*/ 	.byte	0x04
	.zero		1


	//   ....[13]....
        /*01f4*/ 	.word	0x00000740
        /*01f8*/ 	.word	0x000000ff
        /*01fc*/ 	.word	0x000001b0
        /*0200*/ 	.short	0x0100
        /*0202*/ 	.byte	0x04
	.zero		1


	//   ....[14]....
        /*0204*/ 	.word	0x00000750
        /*0208*/ 	.word	0x000000ff
        /*020c*/ 	.word	0x00000038
        /*0210*/ 	.short	0x0100
        /*0212*/ 	.byte	0x04
	.zero		1


	//   ....[15]....
        /*0214*/ 	.word	0x00000760
        /*0218*/ 	.word	0x000000ff
        /*021c*/ 	.word	0x000001b8
        /*0220*/ 	.short	0x0100
        /*0222*/ 	.byte	0x04
	.zero		1


	//   ....[16]....
        /*0224*/ 	.word	0x00000770
        /*0228*/ 	.word	0x000000ff
        /*022c*/ 	.word	0x00000040
        /*0230*/ 	.short	0x0100
        /*0232*/ 	.byte	0x04
	.zero		1


	//   ....[17]....
        /*0234*/ 	.word	0x00000780
        /*0238*/ 	.word	0x000000ff
        /*023c*/ 	.word	0x000001c0
        /*0240*/ 	.short	0x0100
        /*0242*/ 	.byte	0x04
	.zero		1


	//   ....[18]....
        /*0244*/ 	.word	0x00000790
        /*0248*/ 	.word	0x000000ff
        /*024c*/ 	.word	0x00000048
        /*0250*/ 	.short	0x0100
        /*0252*/ 	.byte	0x04
	.zero		1


	//   ....[19]....
        /*0254*/ 	.word	0x000007a0
        /*0258*/ 	.word	0x000000ff
        /*025c*/ 	.word	0x000001c8
        /*0260*/ 	.short	0x0100
        /*0262*/ 	.byte	0x04
	.zero		1


	//   ....[20]....
        /*0264*/ 	.word	0x000007b0
        /*0268*/ 	.word	0x000000ff
        /*026c*/ 	.word	0x00000050
        /*0270*/ 	.short	0x0100
        /*0272*/ 	.byte	0x04
	.zero		1


	//   ....[21]....
        /*0274*/ 	.word	0x000007c0
        /*0278*/ 	.word	0x000000ff
        /*027c*/ 	.word	0x000001d0
        /*0280*/ 	.short	0x0100
        /*0282*/ 	.byte	0x04
	.zero		1


	//   ....[22]....
        /*0284*/ 	.word	0x000007d0
        /*0288*/ 	.word	0x000000ff
        /*028c*/ 	.word	0x00000058
        /*0290*/ 	.short	0x0100
        /*0292*/ 	.byte	0x04
	.zero		1


	//   ....[23]....
        /*0294*/ 	.word	0x000007e0
        /*0298*/ 	.word	0x000000ff
        /*029c*/ 	.word	0x000001d8
        /*02a0*/ 	.short	0x0100
        /*02a2*/ 	.byte	0x04
	.zero		1


	//   ....[24]....
        /*02a4*/ 	.word	0x000007f0
        /*02a8*/ 	.word	0x000000ff
        /*02ac*/ 	.word	0x00000060
        /*02b0*/ 	.short	0x0100
        /*02b2*/ 	.byte	0x04
	.zero		1


	//   ....[25]....
        /*02b4*/ 	.word	0x00000800
        /*02b8*/ 	.word	0x000000ff
        /*02bc*/ 	.word	0x000001e0
        /*02c0*/ 	.short	0x0100
        /*02c2*/ 	.byte	0x04
	.zero		1


	//   ....[26]....
        /*02c4*/ 	.word	0x00000810
        /*02c8*/ 	.word	0x000000ff
        /*02cc*/ 	.word	0x00000068
        /*02d0*/ 	.short	0x0100
        /*02d2*/ 	.byte	0x04
	.zero		1


	//   ....[27]....
        /*02d4*/ 	.word	0x00000820
        /*02d8*/ 	.word	0x000000ff
        /*02dc*/ 	.word	0x000001e8
        /*02e0*/ 	.short	0x0100
        /*02e2*/ 	.byte	0x04
	.zero		1


	//   ....[28]....
        /*02e4*/ 	.word	0x00000830
        /*02e8*/ 	.word	0x000000ff
        /*02ec*/ 	.word	0x00000070
        /*02f0*/ 	.short	0x0100
        /*02f2*/ 	.byte	0x04
	.zero		1


	//   ....[29]....
        /*02f4*/ 	.word	0x00000840
        /*02f8*/ 	.word	0x000000ff
        /*02fc*/ 	.word	0x000001f0
        /*0300*/ 	.short	0x0100
        /*0302*/ 	.byte	0x04
	.zero		1


	//   ....[30]....
        /*0304*/ 	.word	0x00000850
        /*0308*/ 	.word	0x000000ff
        /*030c*/ 	.word	0x00000078
        /*0310*/ 	.short	0x0100
        /*0312*/ 	.byte	0x04
	.zero		1


	//   ....[31]....
        /*0314*/ 	.word	0x00000860
        /*0318*/ 	.word	0x000000ff
        /*031c*/ 	.word	0x000001f8
        /*0320*/ 	.short	0x0100
        /*0322*/ 	.byte	0x04
	.zero		1


	//   ....[32]....
        /*0324*/ 	.word	0x00000870
        /*0328*/ 	.word	0x000000ff
        /*032c*/ 	.word	0x00000080
        /*0330*/ 	.short	0x0100
        /*0332*/ 	.byte	0x04
	.zero		1


	//   ....[33]....
        /*0334*/ 	.word	0x00000880
        /*0338*/ 	.word	0x000000ff
        /*033c*/ 	.word	0x00000200
        /*0340*/ 	.short	0x0100
        /*0342*/ 	.byte	0x04
	.zero		1


	//   ....[34]....
        /*0344*/ 	.word	0x00000890
        /*0348*/ 	.word	0x000000ff
        /*034c*/ 	.word	0x00000088
        /*0350*/ 	.short	0x0100
        /*0352*/ 	.byte	0x04
	.zero		1


	//   ....[35]....
        /*0354*/ 	.word	0x000008a0
        /*0358*/ 	.word	0x000000ff
        /*035c*/ 	.word	0x00000208
        /*0360*/ 	.short	0x0100
        /*0362*/ 	.byte	0x04
	.zero		1


	//   ....[36]....
        /*0364*/ 	.word	0x000008b0
        /*0368*/ 	.word	0x000000ff
        /*036c*/ 	.word	0x00000090
        /*0370*/ 	.short	0x0100
        /*0372*/ 	.byte	0x04
	.zero		1


	//   ....[37]....
        /*0374*/ 	.word	0x000008c0
        /*0378*/ 	.word	0x000000ff
        /*037c*/ 	.word	0x00000210
        /*0380*/ 	.short	0x0100
        /*0382*/ 	.byte	0x04
	.zero		1


	//   ....[38]....
        /*0384*/ 	.word	0x000008d0
        /*0388*/ 	.word	0x000000ff
        /*038c*/ 	.word	0x00000098
        /*0390*/ 	.short	0x0100
        /*0392*/ 	.byte	0x04
	.zero		1


	//   ....[39]....
        /*0394*/ 	.word	0x000008e0
        /*0398*/ 	.word	0x000000ff
        /*039c*/ 	.word	0x00000218
        /*03a0*/ 	.short	0x0100
        /*03a2*/ 	.byte	0x04
	.zero		1


	//   ....[40]....
        /*03a4*/ 	.word	0x000008f0
        /*03a8*/ 	.word	0x000000ff
        /*03ac*/ 	.word	0x000000a0
        /*03b0*/ 	.short	0x0100
        /*03b2*/ 	.byte	0x04
	.zero		1


	//   ....[41]....
        /*03b4*/ 	.word	0x00000900
        /*03b8*/ 	.word	0x000000ff
        /*03bc*/ 	.word	0x00000220
        /*03c0*/ 	.short	0x0100
        /*03c2*/ 	.byte	0x04
	.zero		1


	//   ....[42]....
        /*03c4*/ 	.word	0x00000910
        /*03c8*/ 	.word	0x000000ff
        /*03cc*/ 	.word	0x000000a8
        /*03d0*/ 	.short	0x0100
        /*03d2*/ 	.byte	0x04
	.zero		1


	//   ....[43]....
        /*03d4*/ 	.word	0x00000920
        /*03d8*/ 	.word	0x000000ff
        /*03dc*/ 	.word	0x00000228
        /*03e0*/ 	.short	0x0100
        /*03e2*/ 	.byte	0x04
	.zero		1


	//   ....[44]....
        /*03e4*/ 	.word	0x00000930
        /*03e8*/ 	.word	0x000000ff
        /*03ec*/ 	.word	0x000000b0
        /*03f0*/ 	.short	0x0100
        /*03f2*/ 	.byte	0x04
	.zero		1


	//   ....[45]....
        /*03f4*/ 	.word	0x00000940
        /*03f8*/ 	.word	0x000000ff
        /*03fc*/ 	.word	0x00000230
        /*0400*/ 	.short	0x0100
        /*0402*/ 	.byte	0x04
	.zero		1


	//   ....[46]....
        /*0404*/ 	.word	0x00000950
        /*0408*/ 	.word	0x000000ff
        /*040c*/ 	.word	0x000000b8
        /*0410*/ 	.short	0x0100
        /*0412*/ 	.byte	0x04
	.zero		1


	//   ....[47]....
        /*0414*/ 	.word	0x00000960
        /*0418*/ 	.word	0x000000ff
        /*041c*/ 	.word	0x00000238
        /*0420*/ 	.short	0x0100
        /*0422*/ 	.byte	0x04
	.zero		1


	//   ....[48]....
        /*0424*/ 	.word	0x00000970
        /*0428*/ 	.word	0x000000ff
        /*042c*/ 	.word	0x000000c0
        /*0430*/ 	.short	0x0100
        /*0432*/ 	.byte	0x04
	.zero		1


	//   ....[49]....
        /*0434*/ 	.word	0x00000980
        /*0438*/ 	.word	0x000000ff
        /*043c*/ 	.word	0x00000240
        /*0440*/ 	.short	0x0100
        /*0442*/ 	.byte	0x04
	.zero		1


	//   ....[50]....
        /*0444*/ 	.word	0x00000990
        /*0448*/ 	.word	0x000000ff
        /*044c*/ 	.word	0x000000c8
        /*0450*/ 	.short	0x0100
        /*0452*/ 	.byte	0x04
	.zero		1


	//   ....[51]....
        /*0454*/ 	.word	0x000009a0
        /*0458*/ 	.word	0x000000ff
        /*045c*/ 	.word	0x00000248
        /*0460*/ 	.short	0x0100
        /*0462*/ 	.byte	0x04
	.zero		1


	//   ....[52]....
        /*0464*/ 	.word	0x000009b0
        /*0468*/ 	.word	0x000000ff
        /*046c*/ 	.word	0x000000d0
        /*0470*/ 	.short	0x0100
        /*0472*/ 	.byte	0x04
	.zero		1


	//   ....[53]....
        /*0474*/ 	.word	0x000009c0
        /*0478*/ 	.word	0x000000ff
        /*047c*/ 	.word	0x00000250
        /*0480*/ 	.short	0x0100
        /*0482*/ 	.byte	0x04
	.zero		1


	//   ....[54]....
        /*0484*/ 	.word	0x000009d0
        /*0488*/ 	.word	0x000000ff
        /*048c*/ 	.word	0x000000d8
        /*0490*/ 	.short	0x0100
        /*0492*/ 	.byte	0x04
	.zero		1


	//   ....[55]....
        /*0494*/ 	.word	0x000009e0
        /*0498*/ 	.word	0x000000ff
        /*049c*/ 	.word	0x00000258
        /*04a0*/ 	.short	0x0100
        /*04a2*/ 	.byte	0x04
	.zero		1


	//   ....[56]....
        /*04a4*/ 	.word	0x000009f0
        /*04a8*/ 	.word	0x000000ff
        /*04ac*/ 	.word	0x000000e0
        /*04b0*/ 	.short	0x0100
        /*04b2*/ 	.byte	0x04
	.zero		1


	//   ....[57]....
        /*04b4*/ 	.word	0x00000a00
        /*04b8*/ 	.word	0x000000ff
        /*04bc*/ 	.word	0x00000260
        /*04c0*/ 	.short	0x0100
        /*04c2*/ 	.byte	0x04
	.zero		1


	//   ....[58]....
        /*04c4*/ 	.word	0x00000a10
        /*04c8*/ 	.word	0x000000ff
        /*04cc*/ 	.word	0x000000e8
        /*04d0*/ 	.short	0x0100
        /*04d2*/ 	.byte	0x04
	.zero		1


	//   ....[59]....
        /*04d4*/ 	.word	0x00000a20
        /*04d8*/ 	.word	0x000000ff
        /*04dc*/ 	.word	0x00000268
        /*04e0*/ 	.short	0x0100
        /*04e2*/ 	.byte	0x04
	.zero		1


	//   ....[60]....
        /*04e4*/ 	.word	0x00000a30
        /*04e8*/ 	.word	0x000000ff
        /*04ec*/ 	.word	0x000000f0
        /*04f0*/ 	.short	0x0100
        /*04f2*/ 	.byte	0x04
	.zero		1


	//   ....[61]....
        /*04f4*/ 	.word	0x00000a40
        /*04f8*/ 	.word	0x000000ff
        /*04fc*/ 	.word	0x00000270
        /*0500*/ 	.short	0x0100
        /*0502*/ 	.byte	0x04
	.zero		1


	//   ....[62]....
        /*0504*/ 	.word	0x00000a50
        /*0508*/ 	.word	0x000000ff
        /*050c*/ 	.word	0x000000f8
        /*0510*/ 	.short	0x0100
        /*0512*/ 	.byte	0x04
	.zero		1


	//   ....[63]....
        /*0514*/ 	.word	0x00000a60
        /*0518*/ 	.word	0x000000ff
        /*051c*/ 	.word	0x00000278
        /*0520*/ 	.short	0x0100
        /*0522*/ 	.byte	0x04
	.zero		1


	//   ....[64]....
        /*0524*/ 	.word	0x00000a70
        /*0528*/ 	.word	0x000000ff
        /*052c*/ 	.word	0x00000100
        /*0530*/ 	.short	0x0100
        /*0532*/ 	.byte	0x04
	.zero		1


	//   ....[65]....
        /*0534*/ 	.word	0x00000a80
        /*0538*/ 	.word	0x000000ff
        /*053c*/ 	.word	0x00000280
        /*0540*/ 	.short	0x0100
        /*0542*/ 	.byte	0x04
	.zero		1


	//   ....[66]....
        /*0544*/ 	.word	0x00000a90
        /*0548*/ 	.word	0x000000ff
        /*054c*/ 	.word	0x00000108
        /*0550*/ 	.short	0x0100
        /*0552*/ 	.byte	0x04
	.zero		1


	//   ....[67]....
        /*0554*/ 	.word	0x00000aa0
        /*0558*/ 	.word	0x000000ff
        /*055c*/ 	.word	0x00000288
        /*0560*/ 	.short	0x0100
        /*0562*/ 	.byte	0x04
	.zero		1


	//   ....[68]....
        /*0564*/ 	.word	0x00000ab0
        /*0568*/ 	.word	0x000000ff
        /*056c*/ 	.word	0x00000110
        /*0570*/ 	.short	0x0100
        /*0572*/ 	.byte	0x04
	.zero		1


	//   ....[69]....
        /*0574*/ 	.word	0x00000ac0
        /*0578*/ 	.word	0x000000ff
        /*057c*/ 	.word	0x00000290
        /*0580*/ 	.short	0x0100
        /*0582*/ 	.byte	0x04
	.zero		1


	//   ....[70]....
        /*0584*/ 	.word	0x00000ad0
        /*0588*/ 	.word	0x000000ff
        /*058c*/ 	.word	0x00000118
        /*0590*/ 	.short	0x0100
        /*0592*/ 	.byte	0x04
	.zero		1


	//   ....[71]....
        /*0594*/ 	.word	0x00000ae0
        /*0598*/ 	.word	0x000000ff
        /*059c*/ 	.word	0x00000298
        /*05a0*/ 	.short	0x0100
        /*05a2*/ 	.byte	0x04
	.zero		1


	//   ....[72]....
        /*05a4*/ 	.word	0x00000af0
        /*05a8*/ 	.word	0x000000ff
        /*05ac*/ 	.word	0x00000120
        /*05b0*/ 	.short	0x0100
        /*05b2*/ 	.byte	0x04
	.zero		1


	//   ....[73]....
        /*05b4*/ 	.word	0x00000b00
        /*05b8*/ 	.word	0x000000ff
        /*05bc*/ 	.word	0x000002a0
        /*05c0*/ 	.short	0x0100
        /*05c2*/ 	.byte	0x04
	.zero		1


	//   ....[74]....
        /*05c4*/ 	.word	0x00000b10
        /*05c8*/ 	.word	0x000000ff
        /*05cc*/ 	.word	0x00000128
        /*05d0*/ 	.short	0x0100
        /*05d2*/ 	.byte	0x04
	.zero		1


	//   ....[75]....
        /*05d4*/ 	.word	0x00000b20
        /*05d8*/ 	.word	0x000000ff
        /*05dc*/ 	.word	0x000002a8
        /*05e0*/ 	.short	0x0100
        /*05e2*/ 	.byte	0x04
	.zero		1


	//   ....[76]....
        /*05e4*/ 	.word	0x00000b30
        /*05e8*/ 	.word	0x000000ff
        /*05ec*/ 	.word	0x00000130
        /*05f0*/ 	.short	0x0100
        /*05f2*/ 	.byte	0x04
	.zero		1


	//   ....[77]....
        /*05f4*/ 	.word	0x00000b40
        /*05f8*/ 	.word	0x000000ff
        /*05fc*/ 	.word	0x000002b0
        /*0600*/ 	.short	0x0100
        /*0602*/ 	.byte	0x04
	.zero		1


	//   ....[78]....
        /*0604*/ 	.word	0x00000b50
        /*0608*/ 	.word	0x000000ff
        /*060c*/ 	.word	0x00000138
        /*0610*/ 	.short	0x0100
        /*0612*/ 	.byte	0x04
	.zero		1


	//   ....[79]....
        /*0614*/ 	.word	0x00000b60
        /*0618*/ 	.word	0x000000ff
        /*061c*/ 	.word	0x000002b8
        /*0620*/ 	.short	0x0100
        /*0622*/ 	.byte	0x04
	.zero		1


	//   ....[80]....
        /*0624*/ 	.word	0x00000b70
        /*0628*/ 	.word	0x000000ff
        /*062c*/ 	.word	0x00000140
        /*0630*/ 	.short	0x0100
        /*0632*/ 	.byte	0x04
	.zero		1


	//   ....[81]....
        /*0634*/ 	.word	0x00000b80
        /*0638*/ 	.word	0x000000ff
        /*063c*/ 	.word	0x000002c0
        /*0640*/ 	.short	0x0100
        /*0642*/ 	.byte	0x04
	.zero		1


	//   ....[82]....
        /*0644*/ 	.word	0x00000b90
        /*0648*/ 	.word	0x000000ff
        /*064c*/ 	.word	0x00000148
        /*0650*/ 	.short	0x0100
        /*0652*/ 	.byte	0x04
	.zero		1


	//   ....[83]....
        /*0654*/ 	.word	0x00000ba0
        /*0658*/ 	.word	0x000000ff
        /*065c*/ 	.word	0x000002c8
        /*0660*/ 	.short	0x0100
        /*0662*/ 	.byte	0x04
	.zero		1


	//   ....[84]....
        /*0664*/ 	.word	0x00000bb0
        /*0668*/ 	.word	0x000000ff
        /*066c*/ 	.word	0x00000150
        /*0670*/ 	.short	0x0100
        /*0672*/ 	.byte	0x04
	.zero		1


	//   ....[85]....
        /*0674*/ 	.word	0x00000bc0
        /*0678*/ 	.word	0x000000ff
        /*067c*/ 	.word	0x000002d0
        /*0680*/ 	.short	0x0100
        /*0682*/ 	.byte	0x04
	.zero		1


	//   ....[86]....
        /*0684*/ 	.word	0x00000bd0
        /*0688*/ 	.word	0x000000ff
        /*068c*/ 	.word	0x00000158
        /*0690*/ 	.short	0x0100
        /*0692*/ 	.byte	0x04
	.zero		1


	//   ....[87]....
        /*0694*/ 	.word	0x00000be0
        /*0698*/ 	.word	0x000000ff
        /*069c*/ 	.word	0x000002d8
        /*06a0*/ 	.short	0x0100
        /*06a2*/ 	.byte	0x04
	.zero		1


	//   ....[88]....
        /*06a4*/ 	.word	0x00000bf0
        /*06a8*/ 	.word	0x000000ff
        /*06ac*/ 	.word	0x00000160
        /*06b0*/ 	.short	0x0100
        /*06b2*/ 	.byte	0x04
	.zero		1


	//   ....[89]....
        /*06b4*/ 	.word	0x00000c00
        /*06b8*/ 	.word	0x000000ff
        /*06bc*/ 	.word	0x000002e0
        /*06c0*/ 	.short	0x0100
        /*06c2*/ 	.byte	0x04
	.zero		1


	//   ....[90]....
        /*06c4*/ 	.word	0x00000c10
        /*06c8*/ 	.word	0x000000ff
        /*06cc*/ 	.word	0x00000168
        /*06d0*/ 	.short	0x0100
        /*06d2*/ 	.byte	0x04
	.zero		1


	//   ....[91]....
        /*06d4*/ 	.word	0x00000c20
        /*06d8*/ 	.word	0x000000ff
        /*06dc*/ 	.word	0x000002e8
        /*06e0*/ 	.short	0x0100
        /*06e2*/ 	.byte	0x04
	.zero		1


	//   ....[92]....
        /*06e4*/ 	.word	0x00000c30
        /*06e8*/ 	.word	0x000000ff
        /*06ec*/ 	.word	0x00000170
        /*06f0*/ 	.short	0x0100
        /*06f2*/ 	.byte	0x04
	.zero		1


	//   ....[93]....
        /*06f4*/ 	.word	0x00000c40
        /*06f8*/ 	.word	0x000000ff
        /*06fc*/ 	.word	0x000002f0
        /*0700*/ 	.short	0x0100
        /*0702*/ 	.byte	0x04
	.zero		1


	//   ....[94]....
        /*0704*/ 	.word	0x00000c50
        /*0708*/ 	.word	0x000000ff
        /*070c*/ 	.word	0x00000178
        /*0710*/ 	.short	0x0100
        /*0712*/ 	.byte	0x04
	.zero		1


	//   ....[95]....
        /*0714*/ 	.word	0x00000c60
        /*0718*/ 	.word	0x000000ff
        /*071c*/ 	.word	0x000002f8
        /*0720*/ 	.short	0x0100
        /*0722*/ 	.byte	0x04
	.zero		1


	//   ....[96]....
        /*0724*/ 	.word	0x00000d90
        /*0728*/ 	.word	0x000000ff
        /*072c*/ 	.word	0x00000300
        /*0730*/ 	.short	0x0100
        /*0732*/ 	.byte	0x04
	.zero		1


	//   ....[97]....
        /*0734*/ 	.word	0x00000da0
        /*0738*/ 	.word	0x000000ff
        /*073c*/ 	.word	0x00000320
        /*0740*/ 	.short	0x0100
        /*0742*/ 	.byte	0x04
	.zero		1


	//   ....[98]....
        /*0744*/ 	.word	0x00000db0
        /*0748*/ 	.word	0x000000ff
        /*074c*/ 	.word	0x00000308
        /*0750*/ 	.short	0x0100
        /*0752*/ 	.byte	0x04
	.zero		1


	//   ....[99]....
        /*0754*/ 	.word	0x00000dc0
        /*0758*/ 	.word	0x000000ff
        /*075c*/ 	.word	0x00000328
        /*0760*/ 	.short	0x0100
        /*0762*/ 	.byte	0x04
	.zero		1


	//   ....[100]....
        /*0764*/ 	.word	0x00000dd0
        /*0768*/ 	.word	0x000000ff
        /*076c*/ 	.word	0x00000310
        /*0770*/ 	.short	0x0100
        /*0772*/ 	.byte	0x04
	.zero		1


	//   ....[101]....
        /*0774*/ 	.word	0x00000de0
        /*0778*/ 	.word	0x000000ff
        /*077c*/ 	.word	0x00000330
        /*0780*/ 	.short	0x0100
        /*0782*/ 	.byte	0x04
	.zero		1


	//   ....[102]....
        /*0784*/ 	.word	0x00000df0
        /*0788*/ 	.word	0x000000ff
        /*078c*/ 	.word	0x00000318
        /*0790*/ 	.short	0x0100
        /*0792*/ 	.byte	0x04
	.zero		1


	//   ....[103]....
        /*0794*/ 	.word	0x00000e00
        /*0798*/ 	.word	0x000000ff
        /*079c*/ 	.word	0x00000338
        /*07a0*/ 	.short	0x0100
        /*07a2*/ 	.byte	0x04
	.zero		1


	//   ....[104]....
        /*07a4*/ 	.word	0x00000ee0
        /*07a8*/ 	.word	0x000000ff
        /*07ac*/ 	.word	0x00000340
        /*07b0*/ 	.short	0x0100
        /*07b2*/ 	.byte	0x06
	.zero		1


	//   ....[105]....
        /*07b4*/ 	.word	0x00000ef0
        /*07b8*/ 	.word	0x000000ff
        /*07bc*/ 	.word	0x00000348
        /*07c0*/ 	.short	0x0100
        /*07c2*/ 	.byte	0x06
	.zero		1


	//   ....[106]....
        /*07c4*/ 	.word	0x00001020
        /*07c8*/ 	.word	0x000000ff
        /*07cc*/ 	.word	0x00000350
        /*07d0*/ 	.short	0x0100
        /*07d2*/ 	.byte	0x06
	.zero		1


	//   ....[107]....
        /*07d4*/ 	.word	0x00001030
        /*07d8*/ 	.word	0x000000ff
        /*07dc*/ 	.word	0x00000360
        /*07e0*/ 	.short	0x0100
        /*07e2*/ 	.byte	0x06
	.zero		1


	//   ....[108]....
        /*07e4*/ 	.word	0x00001040
        /*07e8*/ 	.word	0x000000ff
        /*07ec*/ 	.word	0x00000358
        /*07f0*/ 	.short	0x0100
        /*07f2*/ 	.byte	0x06
	.zero		1


	//   ....[109]....
        /*07f4*/ 	.word	0x00001050
        /*07f8*/ 	.word	0x000000ff
        /*07fc*/ 	.word	0x00000368
        /*0800*/ 	.short	0x0100
        /*0802*/ 	.byte	0x06
	.zero		1


	//   ....[110]....
        /*0804*/ 	.word	0x00001170
        /*0808*/ 	.word	0x000000ff
        /*080c*/ 	.word	0x00000370
        /*0810*/ 	.short	0x0100
        /*0812*/ 	.byte	0x04
	.zero		1


	//   ....[111]....
        /*0814*/ 	.word	0x00001180
        /*0818*/ 	.word	0x000000ff
        /*081c*/ 	.word	0x00000390
        /*0820*/ 	.short	0x0100
        /*0822*/ 	.byte	0x04
	.zero		1


	//   ....[112]....
        /*0824*/ 	.word	0x00001190
        /*0828*/ 	.word	0x000000ff
        /*082c*/ 	.word	0x00000378
        /*0830*/ 	.short	0x0100
        /*0832*/ 	.byte	0x04
	.zero		1


	//   ....[113]....
        /*0834*/ 	.word	0x000011a0
        /*0838*/ 	.word	0x000000ff
        /*083c*/ 	.word	0x00000398
        /*0840*/ 	.short	0x0100
        /*0842*/ 	.byte	0x04
	.zero		1


	//   ....[114]....
        /*0844*/ 	.word	0x000011b0
        /*0848*/ 	.word	0x000000ff
        /*084c*/ 	.word	0x00000380
        /*0850*/ 	.short	0x0100
        /*0852*/ 	.byte	0x04
	.zero		1


	//   ....[115]....
        /*0854*/ 	.word	0x000011c0
        /*0858*/ 	.word	0x000000ff
        /*085c*/ 	.word	0x000003a0
        /*0860*/ 	.short	0x0100
        /*0862*/ 	.byte	0x04
	.zero		1


	//   ....[116]....
        /*0864*/ 	.word	0x000011d0
        /*0868*/ 	.word	0x000000ff
        /*086c*/ 	.word	0x00000388
        /*0870*/ 	.short	0x0100
        /*0872*/ 	.byte	0x04
	.zero		1


	//   ....[117]....
        /*0874*/ 	.word	0x000011e0
        /*0878*/ 	.word	0x000000ff
        /*087c*/ 	.word	0x000003a8
        /*0880*/ 	.short	0x0100
        /*0882*/ 	.byte	0x04
	.zero		1


	//   ....[118]....
        /*0884*/ 	.word	0x000012d0
        /*0888*/ 	.word	0x000000ff
        /*088c*/ 	.word	0x000003b0
        /*0890*/ 	.short	0x0100
        /*0892*/ 	.byte	0x04
	.zero		1


	//   ....[119]....
        /*0894*/ 	.word	0x000012e0
        /*0898*/ 	.word	0x000000ff
        /*089c*/ 	.word	0x000003c0
        /*08a0*/ 	.short	0x0100
        /*08a2*/ 	.byte	0x04
	.zero		1


	//   ....[120]....
        /*08a4*/ 	.word	0x000012f0
        /*08a8*/ 	.word	0x000000ff
        /*08ac*/ 	.word	0x000003b8
        /*08b0*/ 	.short	0x0100
        /*08b2*/ 	.byte	0x04
	.zero		1


	//   ....[121]....
        /*08b4*/ 	.word	0x00001300
        /*08b8*/ 	.word	0x000000ff
        /*08bc*/ 	.word	0x000003c8
        /*08c0*/ 	.short	0x0100
        /*08c2*/ 	.byte	0x04
	.zero		1


	//   ....[122]....
        /*08c4*/ 	.word	0x00001400
        /*08c8*/ 	.word	0x000000ff
        /*08cc*/ 	.word	0x000003d0
        /*08d0*/ 	.short	0x0100
        /*08d2*/ 	.byte	0x06
	.zero		1


	//   ....[123]....
        /*08d4*/ 	.word	0x00001fb0
        /*08d8*/ 	.word	0x00000000
        /*08dc*/ 	.word	0x000003c0
        /*08e0*/ 	.short	0x010a
        /*08e2*/ 	.byte	0xff
	.zero		1


	//   ....[124]....
        /*08e4*/ 	.word	0x00001fe0
        /*08e8*/ 	.word	0x00000000
        /*08ec*/ 	.word	0x000003b0
        /*08f0*/ 	.short	0x0101
        /*08f2*/ 	.byte	0xff
	.zero		1


	//   ....[125]....
        /*08f4*/ 	.word	0x000020a0
        /*08f8*/ 	.word	0x000000ff
        /*08fc*/ 	.word	0x00000180
        /*0900*/ 	.short	0x010a
        /*0902*/ 	.byte	0x04
	.zero		1


	//   ....[126]....
        /*0904*/ 	.word	0x00002170
        /*0908*/ 	.word	0x000000ff
        /*090c*/ 	.word	0x00000180
        /*0910*/ 	.short	0x010a
        /*0912*/ 	.byte	0x21
	.zero		1


	//   ....[127]....
        /*0914*/ 	.word	0x00002320
        /*0918*/ 	.word	0x000000ff
        /*091c*/ 	.word	0x00000180
        /*0920*/ 	.short	0x010a
        /*0922*/ 	.byte	0x05
	.zero		1


	//   ....[128]....
        /*0924*/ 	.word	0x00002430
        /*0928*/ 	.word	0x000000ff
        /*092c*/ 	.word	0x00000348
        /*0930*/ 	.short	0x0101
        /*0932*/ 	.byte	0x06
	.zero		1


	//   ....[129]....
        /*0934*/ 	.word	0x00002450
        /*0938*/ 	.word	0x000000ff
        /*093c*/ 	.word	0x00000180
        /*0940*/ 	.short	0x010a
        /*0942*/ 	.byte	0x04
	.zero		1


	//   ....[130]....
        /*0944*/ 	.word	0x000024d0
        /*0948*/ 	.word	0x000000ff
        /*094c*/ 	.word	0x00000180
        /*0950*/ 	.short	0x010a
        /*0952*/ 	.byte	0x11
	.zero		1


	//   ....[131]....
        /*0954*/ 	.word	0x00002660
        /*0958*/ 	.word	0x000000ff
        /*095c*/ 	.word	0x00000180
        /*0960*/ 	.short	0x010a
        /*0962*/ 	.byte	0x05
	.zero		1


	//   ....[132]....
        /*0964*/ 	.word	0x000027c0
        /*0968*/ 	.word	0x00000003
        /*096c*/ 	.word	0x00000350
        /*0970*/ 	.short	0x010a
        /*0972*/ 	.byte	0xff
	.zero		1


	//   ....[133]....
        /*0974*/ 	.word	0x00002910
        /*0978*/ 	.word	0x00000000
        /*097c*/ 	.word	0x00000000
        /*0980*/ 	.short	0x0101
        /*0982*/ 	.byte	0xff
	.zero		1


	//   ....[134]....
        /*0984*/ 	.word	0x00002ec0
        /*0988*/ 	.word	0x000000ff
        /*098c*/ 	.word	0x00000000
        /*0990*/ 	.short	0x010a
        /*0992*/ 	.byte	0x04
	.zero		1


	//   ....[135]....
        /*0994*/ 	.word	0x00002f50
        /*0998*/ 	.word	0x000000ff
        /*099c*/ 	.word	0x00000000
        /*09a0*/ 	.short	0x010a
        /*09a2*/ 	.byte	0x05
	.zero		1


	//   ....[136]....
        /*09a4*/ 	.word	0x00002fe0
        /*09a8*/ 	.word	0x000000ff
        /*09ac*/ 	.word	0x00000000
        /*09b0*/ 	.short	0x010a
        /*09b2*/ 	.byte	0x05
	.zero		1


	//   ....[137]....
        /*09b4*/ 	.word	0x00003070
        /*09b8*/ 	.word	0x000000ff
        /*09bc*/ 	.word	0x00000000
        /*09c0*/ 	.short	0x010a
        /*09c2*/ 	.byte	0x05
	.zero		1


	//   ....[138]....
        /*09c4*/ 	.word	0x00003100
        /*09c8*/ 	.word	0x000000ff
        /*09cc*/ 	.word	0x00000000
        /*09d0*/ 	.short	0x010a
        /*09d2*/ 	.byte	0x05
	.zero		1


	//   ....[139]....
        /*09d4*/ 	.word	0x00003190
        /*09d8*/ 	.word	0x000000ff
        /*09dc*/ 	.word	0x00000000
        /*09e0*/ 	.short	0x010a
        /*09e2*/ 	.byte	0x05
	.zero		1


	//   ....[140]....
        /*09e4*/ 	.word	0x00003220
        /*09e8*/ 	.word	0x000000ff
        /*09ec*/ 	.word	0x00000000
        /*09f0*/ 	.short	0x010a
        /*09f2*/ 	.byte	0x05
	.zero		1


	//   ....[141]....
        /*09f4*/ 	.word	0x000032b0
        /*09f8*/ 	.word	0x000000ff
        /*09fc*/ 	.word	0x00000000
        /*0a00*/ 	.short	0x010a
        /*0a02*/ 	.byte	0x05
	.zero		1


	//   ....[142]....
        /*0a04*/ 	.word	0x00003340
        /*0a08*/ 	.word	0x000000ff
        /*0a0c*/ 	.word	0x00000000
        /*0a10*/ 	.short	0x010a
        /*0a12*/ 	.byte	0x05
	.zero		1


	//   ....[143]....
        /*0a14*/ 	.word	0x000033d0
        /*0a18*/ 	.word	0x000000ff
        /*0a1c*/ 	.word	0x00000000
        /*0a20*/ 	.short	0x010a
        /*0a22*/ 	.byte	0x05
	.zero		1


	//   ....[144]....
        /*0a24*/ 	.word	0x00003460
        /*0a28*/ 	.word	0x000000ff
        /*0a2c*/ 	.word	0x00000000
        /*0a30*/ 	.short	0x010a
        /*0a32*/ 	.byte	0x05
	.zero		1


	//   ....[145]....
        /*0a34*/ 	.word	0x000034f0
        /*0a38*/ 	.word	0x000000ff
        /*0a3c*/ 	.word	0x00000000
        /*0a40*/ 	.short	0x010a
        /*0a42*/ 	.byte	0x05
	.zero		1


	//   ....[146]....
        /*0a44*/ 	.word	0x00003580
        /*0a48*/ 	.word	0x000000ff
        /*0a4c*/ 	.word	0x00000000
        /*0a50*/ 	.short	0x010a
        /*0a52*/ 	.byte	0x05
	.zero		1


	//   ....[147]....
        /*0a54*/ 	.word	0x00003610
        /*0a58*/ 	.word	0x000000ff
        /*0a5c*/ 	.word	0x00000000
        /*0a60*/ 	.short	0x010a
        /*0a62*/ 	.byte	0x05
	.zero		1


	//   ....[148]....
        /*0a64*/ 	.word	0x000036a0
        /*0a68*/ 	.word	0x000000ff
        /*0a6c*/ 	.word	0x00000000
        /*0a70*/ 	.short	0x010a
        /*0a72*/ 	.byte	0x05
	.zero		1


	//   ....[149]....
        /*0a74*/ 	.word	0x00003730
        /*0a78*/ 	.word	0x000000ff
        /*0a7c*/ 	.word	0x00000000
        /*0a80*/ 	.short	0x010a
        /*0a82*/ 	.byte	0x05
	.zero		1


	//   ....[150]....
        /*0a84*/ 	.word	0x000037c0
        /*0a88*/ 	.word	0x000000ff
        /*0a8c*/ 	.word	0x00000000
        /*0a90*/ 	.short	0x010a
        /*0a92*/ 	.byte	0x05
	.zero		1


	//   ....[151]....
        /*0a94*/ 	.word	0x00003850
        /*0a98*/ 	.word	0x000000ff
        /*0a9c*/ 	.word	0x00000000
        /*0aa0*/ 	.short	0x010a
        /*0aa2*/ 	.byte	0x05
	.zero		1


	//   ....[152]....
        /*0aa4*/ 	.word	0x000038e0
        /*0aa8*/ 	.word	0x000000ff
        /*0aac*/ 	.word	0x00000000
        /*0ab0*/ 	.short	0x010a
        /*0ab2*/ 	.byte	0x05
	.zero		1


	//   ....[153]....
        /*0ab4*/ 	.word	0x00003970
        /*0ab8*/ 	.word	0x000000ff
        /*0abc*/ 	.word	0x00000000
        /*0ac0*/ 	.short	0x010a
        /*0ac2*/ 	.byte	0x05
	.zero		1


	//   ....[154]....
        /*0ac4*/ 	.word	0x00003a00
        /*0ac8*/ 	.word	0x000000ff
        /*0acc*/ 	.word	0x00000000
        /*0ad0*/ 	.short	0x010a
        /*0ad2*/ 	.byte	0x05
	.zero		1


	//   ....[155]....
        /*0ad4*/ 	.word	0x00003a90
        /*0ad8*/ 	.word	0x000000ff
        /*0adc*/ 	.word	0x00000000
        /*0ae0*/ 	.short	0x010a
        /*0ae2*/ 	.byte	0x05
	.zero		1


	//   ....[156]....
        /*0ae4*/ 	.word	0x00003b20
        /*0ae8*/ 	.word	0x000000ff
        /*0aec*/ 	.word	0x00000000
        /*0af0*/ 	.short	0x010a
        /*0af2*/ 	.byte	0x05
	.zero		1


	//   ....[157]....
        /*0af4*/ 	.word	0x00003bb0
        /*0af8*/ 	.word	0x000000ff
        /*0afc*/ 	.word	0x00000000
        /*0b00*/ 	.short	0x010a
        /*0b02*/ 	.byte	0x05
	.zero		1


	//   ....[158]....
        /*0b04*/ 	.word	0x00003c40
        /*0b08*/ 	.word	0x000000ff
        /*0b0c*/ 	.word	0x00000000
        /*0b10*/ 	.short	0x010a
        /*0b12*/ 	.byte	0x05
	.zero		1


	//   ....[159]....
        /*0b14*/ 	.word	0x00003cd0
        /*0b18*/ 	.word	0x000000ff
        /*0b1c*/ 	.word	0x00000000
        /*0b20*/ 	.short	0x010a
        /*0b22*/ 	.byte	0x05
	.zero		1


	//   ....[160]....
        /*0b24*/ 	.word	0x00003d60
        /*0b28*/ 	.word	0x000000ff
        /*0b2c*/ 	.word	0x00000000
        /*0b30*/ 	.short	0x010a
        /*0b32*/ 	.byte	0x05
	.zero		1


	//   ....[161]....
        /*0b34*/ 	.word	0x00003df0
        /*0b38*/ 	.word	0x000000ff
        /*0b3c*/ 	.word	0x00000000
        /*0b40*/ 	.short	0x010a
        /*0b42*/ 	.byte	0x05
	.zero		1


	//   ....[162]....
        /*0b44*/ 	.word	0x00003e80
        /*0b48*/ 	.word	0x000000ff
        /*0b4c*/ 	.word	0x00000000
        /*0b50*/ 	.short	0x010a
        /*0b52*/ 	.byte	0x05
	.zero		1


	//   ....[163]....
        /*0b54*/ 	.word	0x00003f10
        /*0b58*/ 	.word	0x000000ff
        /*0b5c*/ 	.word	0x00000000
        /*0b60*/ 	.short	0x010a
        /*0b62*/ 	.byte	0x05
	.zero		1


	//   ....[164]....
        /*0b64*/ 	.word	0x00003fa0
        /*0b68*/ 	.word	0x000000ff
        /*0b6c*/ 	.word	0x00000000
        /*0b70*/ 	.short	0x010a
        /*0b72*/ 	.byte	0x05
	.zero		1


	//   ....[165]....
        /*0b74*/ 	.word	0x00004030
        /*0b78*/ 	.word	0x000000ff
        /*0b7c*/ 	.word	0x00000000
        /*0b80*/ 	.short	0x010a
        /*0b82*/ 	.byte	0x05
	.zero		1


	//   ....[166]....
        /*0b84*/ 	.word	0x000040c0
        /*0b88*/ 	.word	0x000000ff
        /*0b8c*/ 	.word	0x00000000
        /*0b90*/ 	.short	0x010a
        /*0b92*/ 	.byte	0x05
	.zero		1


	//   ....[167]....
        /*0b94*/ 	.word	0x00004150
        /*0b98*/ 	.word	0x000000ff
        /*0b9c*/ 	.word	0x00000000
        /*0ba0*/ 	.short	0x010a
        /*0ba2*/ 	.byte	0x05
	.zero		1


	//   ....[168]....
        /*0ba4*/ 	.word	0x000041e0
        /*0ba8*/ 	.word	0x000000ff
        /*0bac*/ 	.word	0x00000000
        /*0bb0*/ 	.short	0x010a
        /*0bb2*/ 	.byte	0x05
	.zero		1


	//   ....[169]....
        /*0bb4*/ 	.word	0x00004270
        /*0bb8*/ 	.word	0x000000ff
        /*0bbc*/ 	.word	0x00000000
        /*0bc0*/ 	.short	0x010a
        /*0bc2*/ 	.byte	0x05
	.zero		1


	//   ....[170]....
        /*0bc4*/ 	.word	0x00004300
        /*0bc8*/ 	.word	0x000000ff
        /*0bcc*/ 	.word	0x00000000
        /*0bd0*/ 	.short	0x010a
        /*0bd2*/ 	.byte	0x05
	.zero		1


	//   ....[171]....
        /*0bd4*/ 	.word	0x00004390
        /*0bd8*/ 	.word	0x000000ff
        /*0bdc*/ 	.word	0x00000000
        /*0be0*/ 	.short	0x010a
        /*0be2*/ 	.byte	0x05
	.zero		1


	//   ....[172]....
        /*0be4*/ 	.word	0x00004420
        /*0be8*/ 	.word	0x000000ff
        /*0bec*/ 	.word	0x00000000
        /*0bf0*/ 	.short	0x010a
        /*0bf2*/ 	.byte	0x05
	.zero		1


	//   ....[173]....
        /*0bf4*/ 	.word	0x000044b0
        /*0bf8*/ 	.word	0x000000ff
        /*0bfc*/ 	.word	0x00000000
        /*0c00*/ 	.short	0x010a
        /*0c02*/ 	.byte	0x05
	.zero		1


	//   ....[174]....
        /*0c04*/ 	.word	0x00004540
        /*0c08*/ 	.word	0x000000ff
        /*0c0c*/ 	.word	0x00000000
        /*0c10*/ 	.short	0x010a
        /*0c12*/ 	.byte	0x05
	.zero		1


	//   ....[175]....
        /*0c14*/ 	.word	0x000045d0
        /*0c18*/ 	.word	0x000000ff
        /*0c1c*/ 	.word	0x00000000
        /*0c20*/ 	.short	0x010a
        /*0c22*/ 	.byte	0x05
	.zero		1


	//   ....[176]....
        /*0c24*/ 	.word	0x00004660
        /*0c28*/ 	.word	0x000000ff
        /*0c2c*/ 	.word	0x00000000
        /*0c30*/ 	.short	0x010a
        /*0c32*/ 	.byte	0x05
	.zero		1


	//   ....[177]....
        /*0c34*/ 	.word	0x000046f0
        /*0c38*/ 	.word	0x000000ff
        /*0c3c*/ 	.word	0x00000000
        /*0c40*/ 	.short	0x010a
        /*0c42*/ 	.byte	0x05
	.zero		1


	//   ....[178]....
        /*0c44*/ 	.word	0x00004780
        /*0c48*/ 	.word	0x000000ff
        /*0c4c*/ 	.word	0x00000000
        /*0c50*/ 	.short	0x010a
        /*0c52*/ 	.byte	0x05
	.zero		1


	//   ....[179]....
        /*0c54*/ 	.word	0x00004810
        /*0c58*/ 	.word	0x000000ff
        /*0c5c*/ 	.word	0x00000000
        /*0c60*/ 	.short	0x010a
        /*0c62*/ 	.byte	0x05
	.zero		1


	//   ....[180]....
        /*0c64*/ 	.word	0x000048a0
        /*0c68*/ 	.word	0x000000ff
        /*0c6c*/ 	.word	0x00000000
        /*0c70*/ 	.short	0x010a
        /*0c72*/ 	.byte	0x05
	.zero		1


	//   ....[181]....
        /*0c74*/ 	.word	0x00004940
        /*0c78*/ 	.word	0x00000000
        /*0c7c*/ 	.word	0x00000000
        /*0c80*/ 	.short	0x010a
        /*0c82*/ 	.byte	0xff
	.zero		1


	//   ....[182]....
        /*0c84*/ 	.word	0x00004a60
        /*0c88*/ 	.word	0x00000002
        /*0c8c*/ 	.word	0x000003b0
        /*0c90*/ 	.short	0x010a
        /*0c92*/ 	.byte	0xff
	.zero		1


	//   ....[183]....
        /*0c94*/ 	.word	0x00004ad0
        /*0c98*/ 	.word	0x00000002
        /*0c9c*/ 	.word	0x00000000
        /*0ca0*/ 	.short	0x0101
        /*0ca2*/ 	.byte	0xff
	.zero		1


	//   ....[184]....
        /*0ca4*/ 	.word	0x00004af0
        /*0ca8*/ 	.word	0x000000ff
        /*0cac*/ 	.word	0x00000360
        /*0cb0*/ 	.short	0x010a
        /*0cb2*/ 	.byte	0x04
	.zero		1


	//   ....[185]....
        /*0cb4*/ 	.word	0x00004c10
        /*0cb8*/ 	.word	0x00000002
        /*0cbc*/ 	.word	0x00000350
        /*0cc0*/ 	.short	0x010a
        /*0cc2*/ 	.byte	0xff
	.zero		1


	//   ....[186]....
        /*0cc4*/ 	.word	0x00004d10
        /*0cc8*/ 	.word	0x00000002
        /*0ccc*/ 	.word	0x00000000
        /*0cd0*/ 	.short	0x0101
        /*0cd2*/ 	.byte	0xff
	.zero		1


	//   ....[187]....
        /*0cd4*/ 	.word	0x00004da0
        /*0cd8*/ 	.word	0x000000ff
        /*0cdc*/ 	.word	0x00000360
        /*0ce0*/ 	.short	0x0106
        /*0ce2*/ 	.byte	0x04
	.zero		1


	//   ....[188]....
        /*0ce4*/ 	.word	0x00004dc0
        /*0ce8*/ 	.word	0x000000ff
        /*0cec*/ 	.word	0x00000360
        /*0cf0*/ 	.short	0x010a
        /*0cf2*/ 	.byte	0x04
	.zero		1


	//   ....[189]....
        /*0cf4*/ 	.word	0x00004e50
        /*0cf8*/ 	.word	0x000000ff
        /*0cfc*/ 	.word	0x00000360
        /*0d00*/ 	.short	0x0106
        /*0d02*/ 	.byte	0x07
	.zero		1


	//   ....[190]....
        /*0d04*/ 	.word	0x00004e90
        /*0d08*/ 	.word	0x00000000
        /*0d0c*/ 	.word	0x00000360
        /*0d10*/ 	.short	0x010a
        /*0d12*/ 	.byte	0xff
	.zero		1


	//   ....[191]....
        /*0d14*/ 	.word	0x000050d0
        /*0d18*/ 	.word	0x000000ff
        /*0d1c*/ 	.word	0x00000008
        /*0d20*/ 	.short	0x010a
        /*0d22*/ 	.byte	0x05
	.zero		1


	//   ....[192]....
        /*0d24*/ 	.word	0x000050f0
        /*0d28*/ 	.word	0x000000ff
        /*0d2c*/ 	.word	0x00000008
        /*0d30*/ 	.short	0x010a
        /*0d32*/ 	.byte	0x05
	.zero		1


	//   ....[193]....
        /*0d34*/ 	.word	0x00005280
        /*0d38*/ 	.word	0x000000ff
        /*0d3c*/ 	.word	0x00000008
        /*0d40*/ 	.short	0x010a
        /*0d42*/ 	.byte	0x05
	.zero		1


	//   ....[194]....
        /*0d44*/ 	.word	0x000052a0
        /*0d48*/ 	.word	0x000000ff
        /*0d4c*/ 	.word	0x00000008
        /*0d50*/ 	.short	0x010a
        /*0d52*/ 	.byte	0x05
	.zero		1


	//   ....[195]....
        /*0d54*/ 	.word	0x00005360
        /*0d58*/ 	.word	0x000000ff
        /*0d5c*/ 	.word	0x00000000
        /*0d60*/ 	.short	0x0101
        /*0d62*/ 	.byte	0x04
	.zero		1


	//   ....[196]....
        /*0d64*/ 	.word	0x00005640
        /*0d68*/ 	.word	0x00000000
        /*0d6c*/ 	.word	0x00000350
        /*0d70*/ 	.short	0x010a
        /*0d72*/ 	.byte	0xff
	.zero		1


	//   ....[197]....
        /*0d74*/ 	.word	0x00005700
        /*0d78*/ 	.word	0x00000000
        /*0d7c*/ 	.word	0x00000000
        /*0d80*/ 	.short	0x0101
        /*0d82*/ 	.byte	0xff
	.zero		1


	//   ....[198]....
        /*0d84*/ 	.word	0x000057b0
        /*0d88*/ 	.word	0x000000ff
        /*0d8c*/ 	.word	0x00000000
        /*0d90*/ 	.short	0x010a
        /*0d92*/ 	.byte	0x04
	.zero		1


	//   ....[199]....
        /*0d94*/ 	.word	0x000057c0
        /*0d98*/ 	.word	0x000000ff
        /*0d9c*/ 	.word	0x00000390
        /*0da0*/ 	.short	0x010a
        /*0da2*/ 	.byte	0x13
	.zero		1


	//   ....[200]....
        /*0da4*/ 	.word	0x00005880
        /*0da8*/ 	.word	0x000000ff
        /*0dac*/ 	.word	0x00000000
        /*0db0*/ 	.short	0x010a
        /*0db2*/ 	.byte	0x06
	.zero		1


	//   ....[201]....
        /*0db4*/ 	.word	0x000059a0
        /*0db8*/ 	.word	0x000000ff
        /*0dbc*/ 	.word	0x00000000
        /*0dc0*/ 	.short	0x010a
        /*0dc2*/ 	.byte	0x04
	.zero		1


	//   ....[202]....
        /*0dc4*/ 	.word	0x00005bc0
        /*0dc8*/ 	.word	0x000000ff
        /*0dcc*/ 	.word	0x00000000
        /*0dd0*/ 	.short	0x010a
        /*0dd2*/ 	.byte	0x04
	.zero		1


	//   ....[203]....
        /*0dd4*/ 	.word	0x00005c50
        /*0dd8*/ 	.word	0x000000ff
        /*0ddc*/ 	.word	0x00000000
        /*0de0*/ 	.short	0x010a
        /*0de2*/ 	.byte	0x05
	.zero		1


	//   ....[204]....
        /*0de4*/ 	.word	0x00005ce0
        /*0de8*/ 	.word	0x000000ff
        /*0dec*/ 	.word	0x00000000
        /*0df0*/ 	.short	0x010a
        /*0df2*/ 	.byte	0x05
	.zero		1


	//   ....[205]....
        /*0df4*/ 	.word	0x00005d80
        /*0df8*/ 	.word	0x00000000
        /*0dfc*/ 	.word	0x00000000
        /*0e00*/ 	.short	0x010a
        /*0e02*/ 	.byte	0xff
	.zero		1


	//   ....[206]....
        /*0e04*/ 	.word	0x00005dc0
        /*0e08*/ 	.word	0x00000000
        /*0e0c*/ 	.word	0x00000000
        /*0e10*/ 	.short	0x010a
        /*0e12*/ 	.byte	0xff
	.zero		1


	//   ....[207]....
        /*0e14*/ 	.word	0x00005e30
        /*0e18*/ 	.word	0x000000ff
        /*0e1c*/ 	.word	0x00000000
        /*0e20*/ 	.short	0x0101
        /*0e22*/ 	.byte	0x04
	.zero		1


	//   ....[208]....
        /*0e24*/ 	.word	0x00005e70
        /*0e28*/ 	.word	0x000000ff
        /*0e2c*/ 	.word	0x000003d0
        /*0e30*/ 	.short	0x010a
        /*0e32*/ 	.byte	0x0d
	.zero		1


	//   ....[209]....
        /*0e34*/ 	.word	0x00005ec0
        /*0e38*/ 	.word	0x000000ff
        /*0e3c*/ 	.word	0x00000000
        /*0e40*/ 	.short	0x0101
        /*0e42*/ 	.byte	0x04
	.zero		1


	//   ....[210]....
        /*0e44*/ 	.word	0x00006360
        /*0e48*/ 	.word	0x0000000c
        /*0e4c*/ 	.word	0x00000350
        /*0e50*/ 	.short	0x010a
        /*0e52*/ 	.byte	0xff
	.zero		1


	//   ....[211]....
        /*0e54*/ 	.word	0x000064d0
        /*0e58*/ 	.word	0x00000000
        /*0e5c*/ 	.word	0x00000000
        /*0e60*/ 	.short	0x0101
        /*0e62*/ 	.byte	0xff
	.zero		1


	//   ....[212]....
        /*0e64*/ 	.word	0x00006960
        /*0e68*/ 	.word	0x000000ff
        /*0e6c*/ 	.word	0x00000348
        /*0e70*/ 	.short	0x010a
        /*0e72*/ 	.byte	0x15
	.zero		1


	//   ....[213]....
        /*0e74*/ 	.word	0x00006ae0
        /*0e78*/ 	.word	0x000000ff
        /*0e7c*/ 	.word	0x00000320
        /*0e80*/ 	.short	0x010a
        /*0e82*/ 	.byte	0x15
	.zero		1


	//   ....[214]....
        /*0e84*/ 	.word	0x00006ce0
        /*0e88*/ 	.word	0x000000ff
        /*0e8c*/ 	.word	0x00000300
        /*0e90*/ 	.short	0x010b
        /*0e92*/ 	.byte	0x15
	.zero		1


	//   ....[215]....
        /*0e94*/ 	.word	0x00006cf0
        /*0e98*/ 	.word	0x000000ff
        /*0e9c*/ 	.word	0x00000000
        /*0ea0*/ 	.short	0x0101
        /*0ea2*/ 	.byte	0x06
	.zero		1


	//   ....[216]....
        /*0ea4*/ 	.word	0x00006d00
        /*0ea8*/ 	.word	0x000000ff
        /*0eac*/ 	.word	0x00000328
        /*0eb0*/ 	.short	0x010a
        /*0eb2*/ 	.byte	0x15
	.zero		1


	//   ....[217]....
        /*0eb4*/ 	.word	0x00006eb0
        /*0eb8*/ 	.word	0x000000ff
        /*0ebc*/ 	.word	0x00000308
        /*0ec0*/ 	.short	0x010b
        /*0ec2*/ 	.byte	0x15
	.zero		1


	//   ....[218]....
        /*0ec4*/ 	.word	0x00006ec0
        /*0ec8*/ 	.word	0x000000ff
        /*0ecc*/ 	.word	0x00000000
        /*0ed0*/ 	.short	0x0101
        /*0ed2*/ 	.byte	0x06
	.zero		1


	//   ....[219]....
        /*0ed4*/ 	.word	0x00006ed0
        /*0ed8*/ 	.word	0x000000ff
        /*0edc*/ 	.word	0x00000330
        /*0ee0*/ 	.short	0x010a
        /*0ee2*/ 	.byte	0x15
	.zero		1


	//   ....[220]....
        /*0ee4*/ 	.word	0x00007080
        /*0ee8*/ 	.word	0x000000ff
        /*0eec*/ 	.word	0x00000310
        /*0ef0*/ 	.short	0x010b
        /*0ef2*/ 	.byte	0x15
	.zero		1


	//   ....[221]....
        /*0ef4*/ 	.word	0x00007090
        /*0ef8*/ 	.word	0x000000ff
        /*0efc*/ 	.word	0x00000000
        /*0f00*/ 	.short	0x0101
        /*0f02*/ 	.byte	0x06
	.zero		1


	//   ....[222]....
        /*0f04*/ 	.word	0x000070a0
        /*0f08*/ 	.word	0x000000ff
        /*0f0c*/ 	.word	0x00000338
        /*0f10*/ 	.short	0x010a
        /*0f12*/ 	.byte	0x15
	.zero		1


	//   ....[223]....
        /*0f14*/ 	.word	0x000072e0
        /*0f18*/ 	.word	0x000000ff
        /*0f1c*/ 	.word	0x00000318
        /*0f20*/ 	.short	0x010b
        /*0f22*/ 	.byte	0x15
	.zero		1


	//   ....[224]....
        /*0f24*/ 	.word	0x000072f0
        /*0f28*/ 	.word	0x000000ff
        /*0f2c*/ 	.word	0x00000000
        /*0f30*/ 	.short	0x0101
        /*0f32*/ 	.byte	0x25
	.zero		1


	//   ....[225]....
        /*0f34*/ 	.word	0x00007330
        /*0f38*/ 	.word	0x000000ff
        /*0f3c*/ 	.word	0x00000320
        /*0f40*/ 	.short	0x010a
        /*0f42*/ 	.byte	0x15
	.zero		1


	//   ....[226]....
        /*0f44*/ 	.word	0x00007350
        /*0f48*/ 	.word	0x000000ff
        /*0f4c*/ 	.word	0x00000328
        /*0f50*/ 	.short	0x010a
        /*0f52*/ 	.byte	0x15
	.zero		1


	//   ....[227]....
        /*0f54*/ 	.word	0x00007370
        /*0f58*/ 	.word	0x000000ff
        /*0f5c*/ 	.word	0x00000330
        /*0f60*/ 	.short	0x010a
        /*0f62*/ 	.byte	0x15
	.zero		1


	//   ....[228]....
        /*0f64*/ 	.word	0x000073b0
        /*0f68*/ 	.word	0x00000000
        /*0f6c*/ 	.word	0x00000338
        /*0f70*/ 	.short	0x010a
        /*0f72*/ 	.byte	0xff
	.zero		1


	//   ....[229]....
        /*0f74*/ 	.word	0x00007720
        /*0f78*/ 	.word	0x00000003
        /*0f7c*/ 	.word	0x00000350
        /*0f80*/ 	.short	0x010a
        /*0f82*/ 	.byte	0xff
	.zero		1


	//   ....[230]....
        /*0f84*/ 	.word	0x000078a0
        /*0f88*/ 	.word	0x00000000
        /*0f8c*/ 	.word	0x00000000
        /*0f90*/ 	.short	0x0101
        /*0f92*/ 	.byte	0xff
	.zero		1


	//   ....[231]....
        /*0f94*/ 	.word	0x00008410
        /*0f98*/ 	.word	0x000000ff
        /*0f9c*/ 	.word	0x00000300
        /*0fa0*/ 	.short	0x010a
        /*0fa2*/ 	.byte	0x2b
	.zero		1


	//   ....[232]....
        /*0fa4*/ 	.word	0x00008450
        /*0fa8*/ 	.word	0x00000046
        /*0fac*/ 	.word	0x00000370
        /*0fb0*/ 	.short	0x010a
        /*0fb2*/ 	.byte	0xff
	.zero		1


	//   ....[233]....
        /*0fb4*/ 	.word	0x00008540
        /*0fb8*/ 	.word	0x000000ff
        /*0fbc*/ 	.word	0x00000300
        /*0fc0*/ 	.short	0x010a
        /*0fc2*/ 	.byte	0x2b
	.zero		1


	//   ....[234]....
        /*0fc4*/ 	.word	0x00008630
        /*0fc8*/ 	.word	0x00000046
        /*0fcc*/ 	.word	0x00000370
        /*0fd0*/ 	.short	0x010a
        /*0fd2*/ 	.byte	0xff
	.zero		1


	//   ....[235]....
        /*0fd4*/ 	.word	0x00008c50
        /*0fd8*/ 	.word	0x00000000
        /*0fdc*/ 	.word	0x00000000
        /*0fe0*/ 	.short	0x0101
        /*0fe2*/ 	.byte	0xff
	.zero		1


	//   ....[236]....
        /*0fe4*/ 	.word	0x00008c60
        /*0fe8*/ 	.word	0x00000002
        /*0fec*/ 	.word	0x00000300
        /*0ff0*/ 	.short	0x010a
        /*0ff2*/ 	.byte	0xff
	.zero		1


	//   ....[237]....
        /*0ff4*/ 	.word	0x00008d40
        /*0ff8*/ 	.word	0x00000002
        /*0ffc*/ 	.word	0x00000300
        /*1000*/ 	.short	0x010a
        /*1002*/ 	.byte	0xff
	.zero		1


	//   ....[238]....
        /*1004*/ 	.word	0x00009400
        /*1008*/ 	.word	0x00000010
        /*100c*/ 	.word	0x00000000
        /*1010*/ 	.short	0x0101
        /*1012*/ 	.byte	0xff
	.zero		1


	//   ....[239]....
        /*1014*/ 	.word	0x00009420
        /*1018*/ 	.word	0x00000000
        /*101c*/ 	.word	0x00000300
        /*1020*/ 	.short	0x010a
        /*1022*/ 	.byte	0xff
	.zero		1


	//   ....[240]....
        /*1024*/ 	.word	0x000094f0
        /*1028*/ 	.word	0x00000000
        /*102c*/ 	.word	0x00000300
        /*1030*/ 	.short	0x010a
        /*1032*/ 	.byte	0xff
	.zero		1


	//   ....[241]....
        /*1034*/ 	.word	0x00009bb0
        /*1038*/ 	.word	0x00000010
        /*103c*/ 	.word	0x00000000
        /*1040*/ 	.short	0x0101
        /*1042*/ 	.byte	0xff
	.zero		1


	//   ....[242]....
        /*1044*/ 	.word	0x00009bd0
        /*1048*/ 	.word	0x00000000
        /*104c*/ 	.word	0x00000300
        /*1050*/ 	.short	0x010a
        /*1052*/ 	.byte	0xff
	.zero		1


	//   ....[243]....
        /*1054*/ 	.word	0x00009ca0
        /*1058*/ 	.word	0x00000000
        /*105c*/ 	.word	0x00000300
        /*1060*/ 	.short	0x010a
        /*1062*/ 	.byte	0xff
	.zero		1


	//   ....[244]....
        /*1064*/ 	.word	0x00009f10
        /*1068*/ 	.word	0x00000046
        /*106c*/ 	.word	0x00000000
        /*1070*/ 	.short	0x0101
        /*1072*/ 	.byte	0xff
	.zero		1


	//   ....[245]....
        /*1074*/ 	.word	0x0000a3b0
        /*1078*/ 	.word	0x00000000
        /*107c*/ 	.word	0x00000000
        /*1080*/ 	.short	0x0101
        /*1082*/ 	.byte	0xff
	.zero		1


	//   ....[246]....
        /*1084*/ 	.word	0x0000a640
        /*1088*/ 	.word	0x000000ff
        /*108c*/ 	.word	0x00000000
        /*1090*/ 	.short	0x0101
        /*1092*/ 	.byte	0x04
	.zero		1


	//   ....[247]....
        /*1094*/ 	.word	0x0000a660
        /*1098*/ 	.word	0x00000000
        /*109c*/ 	.word	0x000003c0
        /*10a0*/ 	.short	0x010a
        /*10a2*/ 	.byte	0xff
	.zero		1


	//   ....[248]....
        /*10a4*/ 	.word	0x0000a6c0
        /*10a8*/ 	.word	0x00000000
        /*10ac*/ 	.word	0x00000180
        /*10b0*/ 	.short	0x010a
        /*10b2*/ 	.byte	0xff
	.zero		1


	//   ....[249]....
        /*10b4*/ 	.word	0x0000a720
        /*10b8*/ 	.word	0x00000000
        /*10bc*/ 	.word	0x00000180
        /*10c0*/ 	.short	0x010a
        /*10c2*/ 	.byte	0xff
	.zero		1


	//   ....[250]....
        /*10c4*/ 	.word	0x0000a770
        /*10c8*/ 	.word	0x00000003
        /*10cc*/ 	.word	0x00000350
        /*10d0*/ 	.short	0x010a
        /*10d2*/ 	.byte	0xff
	.zero		1


	//   ....[251]....
        /*10d4*/ 	.word	0x0000a7d0
        /*10d8*/ 	.word	0x00000000
        /*10dc*/ 	.word	0x00000000
        /*10e0*/ 	.short	0x010a
        /*10e2*/ 	.byte	0xff
	.zero		1


	//   ....[252]....
        /*10e4*/ 	.word	0x0000a830
        /*10e8*/ 	.word	0x00000000
        /*10ec*/ 	.word	0x00000000
        /*10f0*/ 	.short	0x010a
        /*10f2*/ 	.byte	0xff
	.zero		1


	//   ....[253]....
        /*10f4*/ 	.word	0x0000a890
        /*10f8*/ 	.word	0x00000000
        /*10fc*/ 	.word	0x00000000
        /*1100*/ 	.short	0x010a
        /*1102*/ 	.byte	0xff
	.zero		1


	//   ....[254]....
        /*1104*/ 	.word	0x0000a8f0
        /*1108*/ 	.word	0x00000000
        /*110c*/ 	.word	0x00000000
        /*1110*/ 	.short	0x010a
        /*1112*/ 	.byte	0xff
	.zero		1


	//   ....[255]....
        /*1114*/ 	.word	0x0000a950
        /*1118*/ 	.word	0x00000000
        /*111c*/ 	.word	0x00000000
        /*1120*/ 	.short	0x010a
        /*1122*/ 	.byte	0xff
	.zero		1


	//   ....[0]....
        /*1124*/ 	.word	0x0000a9b0
        /*1128*/ 	.word	0x00000000
        /*112c*/ 	.word	0x00000000
        /*1130*/ 	.short	0x010a
        /*1132*/ 	.byte	0xff
	.zero		1


	//   ....[1]....
        /*1134*/ 	.word	0x0000aa10
        /*1138*/ 	.word	0x00000000
        /*113c*/ 	.word	0x00000000
        /*1140*/ 	.short	0x010a
        /*1142*/ 	.byte	0xff
	.zero		1


	//   ....[2]....
        /*1144*/ 	.word	0x0000aa70
        /*1148*/ 	.word	0x00000000
        /*114c*/ 	.word	0x00000000
        /*1150*/ 	.short	0x010a
        /*1152*/ 	.byte	0xff
	.zero		1


	//   ....[3]....
        /*1154*/ 	.word	0x0000aad0
        /*1158*/ 	.word	0x00000000
        /*115c*/ 	.word	0x00000000
        /*1160*/ 	.short	0x010a
        /*1162*/ 	.byte	0xff
	.zero		1


	//   ....[4]....
        /*1164*/ 	.word	0x0000ab30
        /*1168*/ 	.word	0x00000000
        /*116c*/ 	.word	0x00000000
        /*1170*/ 	.short	0x010a
        /*1172*/ 	.byte	0xff
	.zero		1


	//   ....[5]....
        /*1174*/ 	.word	0x0000ab90
        /*1178*/ 	.word	0x00000000
        /*117c*/ 	.word	0x00000000
        /*1180*/ 	.short	0x010a
        /*1182*/ 	.byte	0xff
	.zero		1


	//   ....[6]....
        /*1184*/ 	.word	0x0000abf0
        /*1188*/ 	.word	0x00000000
        /*118c*/ 	.word	0x00000000
        /*1190*/ 	.short	0x010a
        /*1192*/ 	.byte	0xff
	.zero		1


	//   ....[7]....
        /*1194*/ 	.word	0x0000ac50
        /*1198*/ 	.word	0x00000000
        /*119c*/ 	.word	0x00000000
        /*11a0*/ 	.short	0x010a
        /*11a2*/ 	.byte	0xff
	.zero		1


	//   ....[8]....
        /*11a4*/ 	.word	0x0000acb0
        /*11a8*/ 	.word	0x00000000
        /*11ac*/ 	.word	0x00000000
        /*11b0*/ 	.short	0x010a
        /*11b2*/ 	.byte	0xff
	.zero		1


	//   ....[9]....
        /*11b4*/ 	.word	0x0000ad10
        /*11b8*/ 	.word	0x00000000
        /*11bc*/ 	.word	0x00000000
        /*11c0*/ 	.short	0x010a
        /*11c2*/ 	.byte	0xff
	.zero		1


	//   ....[10]....
        /*11c4*/ 	.word	0x0000ad70
        /*11c8*/ 	.word	0x00000000
        /*11cc*/ 	.word	0x00000000
        /*11d0*/ 	.short	0x010a
        /*11d2*/ 	.byte	0xff
	.zero		1


	//   ....[11]....
        /*11d4*/ 	.word	0x0000add0
        /*11d8*/ 	.word	0x00000000
        /*11dc*/ 	.word	0x00000000
        /*11e0*/ 	.short	0x010a
        /*11e2*/ 	.byte	0xff
	.zero		1


	//   ....[12]....
        /*11e4*/ 	.word	0x0000ae30
        /*11e8*/ 	.word	0x00000000
        /*11ec*/ 	.word	0x00000000
        /*11f0*/ 	.short	0x010a
        /*11f2*/ 	.byte	0xff
	.zero		1


	//   ....[13]....
        /*11f4*/ 	.word	0x0000ae90
        /*11f8*/ 	.word	0x00000000
        /*11fc*/ 	.word	0x00000000
        /*1200*/ 	.short	0x010a
        /*1202*/ 	.byte	0xff
	.zero		1


	//   ....[14]....
        /*1204*/ 	.word	0x0000aef0
        /*1208*/ 	.word	0x00000000
        /*120c*/ 	.word	0x00000000
        /*1210*/ 	.short	0x010a
        /*1212*/ 	.byte	0xff
	.zero		1


	//   ....[15]....
        /*1214*/ 	.word	0x0000af50
        /*1218*/ 	.word	0x00000000
        /*121c*/ 	.word	0x00000000
        /*1220*/ 	.short	0x010a
        /*1222*/ 	.byte	0xff
	.zero		1


	//   ....[16]....
        /*1224*/ 	.word	0x0000afb0
        /*1228*/ 	.word	0x00000000
        /*122c*/ 	.word	0x00000000
        /*1230*/ 	.short	0x010a
        /*1232*/ 	.byte	0xff
	.zero		1


	//   ....[17]....
        /*1234*/ 	.word	0x0000b010
        /*1238*/ 	.word	0x00000000
        /*123c*/ 	.word	0x00000000
        /*1240*/ 	.short	0x010a
        /*1242*/ 	.byte	0xff
	.zero		1


	//   ....[18]....
        /*1244*/ 	.word	0x0000b070
        /*1248*/ 	.word	0x00000000
        /*124c*/ 	.word	0x00000000
        /*1250*/ 	.short	0x010a
        /*1252*/ 	.byte	0xff
	.zero		1


	//   ....[19]....
        /*1254*/ 	.word	0x0000b0d0
        /*1258*/ 	.word	0x00000000
        /*125c*/ 	.word	0x00000000
        /*1260*/ 	.short	0x010a
        /*1262*/ 	.byte	0xff
	.zero		1


	//   ....[20]....
        /*1264*/ 	.word	0x0000b130
        /*1268*/ 	.word	0x00000000
        /*126c*/ 	.word	0x00000000
        /*1270*/ 	.short	0x010a
        /*1272*/ 	.byte	0xff
	.zero		1


	//   ....[21]....
        /*1274*/ 	.word	0x0000b190
        /*1278*/ 	.word	0x00000000
        /*127c*/ 	.word	0x00000000
        /*1280*/ 	.short	0x010a
        /*1282*/ 	.byte	0xff
	.zero		1


	//   ....[22]....
        /*1284*/ 	.word	0x0000b1f0
        /*1288*/ 	.word	0x00000000
        /*128c*/ 	.word	0x00000000
        /*1290*/ 	.short	0x010a
        /*1292*/ 	.byte	0xff
	.zero		1


	//   ....[23]....
        /*1294*/ 	.word	0x0000b250
        /*1298*/ 	.word	0x00000000
        /*129c*/ 	.word	0x00000000
        /*12a0*/ 	.short	0x010a
        /*12a2*/ 	.byte	0xff
	.zero		1


	//   ....[24]....
        /*12a4*/ 	.word	0x0000b2b0
        /*12a8*/ 	.word	0x00000000
        /*12ac*/ 	.word	0x00000000
        /*12b0*/ 	.short	0x010a
        /*12b2*/ 	.byte	0xff
	.zero		1


	//   ....[25]....
        /*12b4*/ 	.word	0x0000b310
        /*12b8*/ 	.word	0x00000000
        /*12bc*/ 	.word	0x00000000
        /*12c0*/ 	.short	0x010a
        /*12c2*/ 	.byte	0xff
	.zero		1


	//   ....[26]....
        /*12c4*/ 	.word	0x0000b370
        /*12c8*/ 	.word	0x00000000
        /*12cc*/ 	.word	0x00000000
        /*12d0*/ 	.short	0x010a
        /*12d2*/ 	.byte	0xff
	.zero		1


	//   ....[27]....
        /*12d4*/ 	.word	0x0000b3d0
        /*12d8*/ 	.word	0x00000000
        /*12dc*/ 	.word	0x00000000
        /*12e0*/ 	.short	0x010a
        /*12e2*/ 	.byte	0xff
	.zero		1


	//   ....[28]....
        /*12e4*/ 	.word	0x0000b430
        /*12e8*/ 	.word	0x00000000
        /*12ec*/ 	.word	0x00000000
        /*12f0*/ 	.short	0x010a
        /*12f2*/ 	.byte	0xff
	.zero		1


	//   ....[29]....
        /*12f4*/ 	.word	0x0000b490
        /*12f8*/ 	.word	0x00000000
        /*12fc*/ 	.word	0x00000000
        /*1300*/ 	.short	0x010a
        /*1302*/ 	.byte	0xff
	.zero		1


	//   ....[30]....
        /*1304*/ 	.word	0x0000b4f0
        /*1308*/ 	.word	0x00000000
        /*130c*/ 	.word	0x00000000
        /*1310*/ 	.short	0x010a
        /*1312*/ 	.byte	0xff
	.zero		1


	//   ....[31]....
        /*1314*/ 	.word	0x0000b550
        /*1318*/ 	.word	0x00000000
        /*131c*/ 	.word	0x00000000
        /*1320*/ 	.short	0x010a
        /*1322*/ 	.byte	0xff
	.zero		1


	//   ....[32]....
        /*1324*/ 	.word	0x0000b5b0
        /*1328*/ 	.word	0x00000000
        /*132c*/ 	.word	0x00000000
        /*1330*/ 	.short	0x010a
        /*1332*/ 	.byte	0xff
	.zero		1


	//   ....[33]....
        /*1334*/ 	.word	0x0000b610
        /*1338*/ 	.word	0x00000000
        /*133c*/ 	.word	0x00000000
        /*1340*/ 	.short	0x010a
        /*1342*/ 	.byte	0xff
	.zero		1


	//   ....[34]....
        /*1344*/ 	.word	0x0000b670
        /*1348*/ 	.word	0x00000000
        /*134c*/ 	.word	0x00000000
        /*1350*/ 	.short	0x010a
        /*1352*/ 	.byte	0xff
	.zero		1


	//   ....[35]....
        /*1354*/ 	.word	0x0000b6d0
        /*1358*/ 	.word	0x00000000
        /*135c*/ 	.word	0x00000000
        /*1360*/ 	.short	0x010a
        /*1362*/ 	.byte	0xff
	.zero		1


	//   ....[36]....
        /*1364*/ 	.word	0x0000b730
        /*1368*/ 	.word	0x00000000
        /*136c*/ 	.word	0x00000000
        /*1370*/ 	.short	0x010a
        /*1372*/ 	.byte	0xff
	.zero		1


	//   ....[37]....
        /*1374*/ 	.word	0x0000b790
        /*1378*/ 	.word	0x00000000
        /*137c*/ 	.word	0x00000000
        /*1380*/ 	.short	0x010a
        /*1382*/ 	.byte	0xff
	.zero		1


	//   ....[38]....
        /*1384*/ 	.word	0x0000b7f0
        /*1388*/ 	.word	0x00000000
        /*138c*/ 	.word	0x00000000
        /*1390*/ 	.short	0x010a
        /*1392*/ 	.byte	0xff
	.zero		1


	//   ....[39]....
        /*1394*/ 	.word	0x0000b850
        /*1398*/ 	.word	0x00000000
        /*139c*/ 	.word	0x00000000
        /*13a0*/ 	.short	0x010a
        /*13a2*/ 	.byte	0xff
	.zero		1


	//   ....[40]....
        /*13a4*/ 	.word	0x0000b8b0
        /*13a8*/ 	.word	0x00000000
        /*13ac*/ 	.word	0x00000000
        /*13b0*/ 	.short	0x010a
        /*13b2*/ 	.byte	0xff
	.zero		1


	//   ....[41]....
        /*13b4*/ 	.word	0x0000b910
        /*13b8*/ 	.word	0x00000000
        /*13bc*/ 	.word	0x00000000
        /*13c0*/ 	.short	0x010a
        /*13c2*/ 	.byte	0xff
	.zero		1


	//   ....[42]....
        /*13c4*/ 	.word	0x0000b960
        /*13c8*/ 	.word	0x00000002
        /*13cc*/ 	.word	0x000003b0
        /*13d0*/ 	.short	0x010a
        /*13d2*/ 	.byte	0xff
	.zero		1


	//   ....[43]....
        /*13d4*/ 	.word	0x0000b9c0
        /*13d8*/ 	.word	0x00000002
        /*13dc*/ 	.word	0x00000360
        /*13e0*/ 	.short	0x010a
        /*13e2*/ 	.byte	0xff
	.zero		1


	//   ....[44]....
        /*13e4*/ 	.word	0x0000ba10
        /*13e8*/ 	.word	0x00000002
        /*13ec*/ 	.word	0x00000350
        /*13f0*/ 	.short	0x010a
        /*13f2*/ 	.byte	0xff
	.zero		1


	//   ....[45]....
        /*13f4*/ 	.word	0x0000ba70
        /*13f8*/ 	.word	0x00000000
        /*13fc*/ 	.word	0x00000360
        /*1400*/ 	.short	0x010a
        /*1402*/ 	.byte	0xff
	.zero		1


	//   ....[46]....
        /*1404*/ 	.word	0x0000bad0
        /*1408*/ 	.word	0x00000005
        /*140c*/ 	.word	0x00000008
        /*1410*/ 	.short	0x010a
        /*1412*/ 	.byte	0xff
	.zero		1


	//   ....[47]....
        /*1414*/ 	.word	0x0000bbc0
        /*1418*/ 	.word	0x00000000
        /*141c*/ 	.word	0x00000008
        /*1420*/ 	.short	0x010a
        /*1422*/ 	.byte	0xff
	.zero		1


	//   ....[48]....
        /*1424*/ 	.word	0x0000bc10
        /*1428*/ 	.word	0x00000000
        /*142c*/ 	.word	0x00000350
        /*1430*/ 	.short	0x010a
        /*1432*/ 	.byte	0xff
	.zero		1


	//   ....[49]....
        /*1434*/ 	.word	0x0000bc70
        /*1438*/ 	.word	0x00000000
        /*143c*/ 	.word	0x00000390
        /*1440*/ 	.short	0x010a
        /*1442*/ 	.byte	0xff
	.zero		1


	//   ....[50]....
        /*1444*/ 	.word	0x0000bcd0
        /*1448*/ 	.word	0x00000000
        /*144c*/ 	.word	0x00000000
        /*1450*/ 	.short	0x010a
        /*1452*/ 	.byte	0xff
	.zero		1


	//   ....[51]....
        /*1454*/ 	.word	0x0000bd30
        /*1458*/ 	.word	0x00000000
        /*145c*/ 	.word	0x00000000
        /*1460*/ 	.short	0x010a
        /*1462*/ 	.byte	0xff
	.zero		1


	//   ....[52]....
        /*1464*/ 	.word	0x0000bd90
        /*1468*/ 	.word	0x00000000
        /*146c*/ 	.word	0x00000000
        /*1470*/ 	.short	0x010a
        /*1472*/ 	.byte	0xff
	.zero		1


	//   ....[53]....
        /*1474*/ 	.word	0x0000bdf0
        /*1478*/ 	.word	0x00000000
        /*147c*/ 	.word	0x00000000
        /*1480*/ 	.short	0x010a
        /*1482*/ 	.byte	0xff
	.zero		1


	//   ....[54]....
        /*1484*/ 	.word	0x0000be50
        /*1488*/ 	.word	0x00000000
        /*148c*/ 	.word	0x000003d0
        /*1490*/ 	.short	0x010a
        /*1492*/ 	.byte	0xff
	.zero		1


	//   ....[55]....
        /*1494*/ 	.word	0x0000bea0
        /*1498*/ 	.word	0x0000000c
        /*149c*/ 	.word	0x00000350
        /*14a0*/ 	.short	0x010a
        /*14a2*/ 	.byte	0xff
	.zero		1


	//   ....[56]....
        /*14a4*/ 	.word	0x0000bf00
        /*14a8*/ 	.word	0x00000000
        /*14ac*/ 	.word	0x00000348
        /*14b0*/ 	.short	0x010a
        /*14b2*/ 	.byte	0xff
	.zero		1


	//   ....[57]....
        /*14b4*/ 	.word	0x0000bf60
        /*14b8*/ 	.word	0x00000000
        /*14bc*/ 	.word	0x00000320
        /*14c0*/ 	.short	0x010a
        /*14c2*/ 	.byte	0xff
	.zero		1


	//   ....[58]....
        /*14c4*/ 	.word	0x0000bfc0
        /*14c8*/ 	.word	0x00000000
        /*14cc*/ 	.word	0x00000328
        /*14d0*/ 	.short	0x010a
        /*14d2*/ 	.byte	0xff
	.zero		1


	//   ....[59]....
        /*14d4*/ 	.word	0x0000c020
        /*14d8*/ 	.word	0x00000000
        /*14dc*/ 	.word	0x00000330
        /*14e0*/ 	.short	0x010a
        /*14e2*/ 	.byte	0xff
	.zero		1


	//   ....[60]....
        /*14e4*/ 	.word	0x0000c080
        /*14e8*/ 	.word	0x00000000
        /*14ec*/ 	.word	0x00000338
        /*14f0*/ 	.short	0x010a
        /*14f2*/ 	.byte	0xff
	.zero		1


	//   ....[61]....
        /*14f4*/ 	.word	0x0000c0e0
        /*14f8*/ 	.word	0x00000000
        /*14fc*/ 	.word	0x00000320
        /*1500*/ 	.short	0x010a
        /*1502*/ 	.byte	0xff
	.zero		1


	//   ....[62]....
        /*1504*/ 	.word	0x0000c140
        /*1508*/ 	.word	0x00000000
        /*150c*/ 	.word	0x00000328
        /*1510*/ 	.short	0x010a
        /*1512*/ 	.byte	0xff
	.zero		1


	//   ....[63]....
        /*1514*/ 	.word	0x0000c1a0
        /*1518*/ 	.word	0x00000000
        /*151c*/ 	.word	0x00000330
        /*1520*/ 	.short	0x010a
        /*1522*/ 	.byte	0xff
	.zero		1


	//   ....[64]....
        /*1524*/ 	.word	0x0000c1f0
        /*1528*/ 	.word	0x00000003
        /*152c*/ 	.word	0x00000350
        /*1530*/ 	.short	0x010a
        /*1532*/ 	.byte	0xff
	.zero		1


	//   ....[65]....
        /*1534*/ 	.word	0x0000c250
        /*1538*/ 	.word	0x00000002
        /*153c*/ 	.word	0x00000300
        /*1540*/ 	.short	0x010a
        /*1542*/ 	.byte	0xff
	.zero		1


	//   ....[66]....
        /*1544*/ 	.word	0x0000c2a0
        /*1548*/ 	.word	0x00000046
        /*154c*/ 	.word	0x00000370
        /*1550*/ 	.short	0x010a
        /*1552*/ 	.byte	0xff
	.zero		1


	//   ....[67]....
        /*1554*/ 	.word	0x0000c2f0
        /*1558*/ 	.word	0x00000002
        /*155c*/ 	.word	0x00000300
        /*1560*/ 	.short	0x010a
        /*1562*/ 	.byte	0xff
	.zero		1


	//   ....[68]....
        /*1564*/ 	.word	0x0000c340
        /*1568*/ 	.word	0x00000000
        /*156c*/ 	.word	0x00000300
        /*1570*/ 	.short	0x010a
        /*1572*/ 	.byte	0xff
	.zero		1


	//   ....[69]....
        /*1574*/ 	.word	0x0000c390
        /*1578*/ 	.word	0x00000000
        /*157c*/ 	.word	0x00000300
        /*1580*/ 	.short	0x010a
        /*1582*/ 	.byte	0xff
	.zero		1


	//----- nvinfo : EIATTR_NUM_MBARRIERS
	.align		4
.L_47:
        /*1584*/ 	.byte	0x03, 0x38
        /*1586*/ 	.short	0x007b


	//----- nvinfo : EIATTR_EXIT_INSTR_OFFSETS
	.align		4
        /*1588*/ 	.byte	0x04, 0x1c
        /*158a*/ 	.short	(.L_49 - .L_48)


	//   ....[0]....
.L_48:
        /*158c*/ 	.word	0x00004970


	//   ....[1]....
        /*1590*/ 	.word	0x00004e60


	//   ....[2]....
        /*1594*/ 	.word	0x00004ec0


	//   ....[3]....
        /*1598*/ 	.word	0x000060f0


	//   ....[4]....
        /*159c*/ 	.word	0x000073e0


	//   ....[5]....
        /*15a0*/ 	.word	0x00007420


	//   ....[6]....
        /*15a4*/ 	.word	0x0000a530


	//   ....[7]....
        /*15a8*/ 	.word	0x0000a5b0


	//   ....[8]....
        /*15ac*/ 	.word	0x0000a5e0


	//   ....[9]....
        /*15b0*/ 	.word	0x0000a650


	//----- nvinfo : EIATTR_MAX_THREADS
	.align		4
.L_49:
        /*15b4*/ 	.byte	0x04, 0x05
        /*15b6*/ 	.short	(.L_51 - .L_50)
.L_50:
        /*15b8*/ 	.word	0x00000100
        /*15bc*/ 	.word	0x00000001
        /*15c0*/ 	.word	0x00000001


	//----- nvinfo : EIATTR_CRS_STACK_SIZE
	.align		4
.L_51:
        /*15c4*/ 	.byte	0x04, 0x1e
        /*15c6*/ 	.short	(.L_53 - .L_52)
.L_52:
        /*15c8*/ 	.word	0x00000000


	//----- nvinfo : EIATTR_CBANK_PARAM_SIZE
	.align		4
.L_53:
        /*15cc*/ 	.byte	0x03, 0x19
        /*15ce*/ 	.short	0x0800


	//----- nvinfo : EIATTR_PARAM_CBANK
	.align		4
        /*15d0*/ 	.byte	0x04, 0x0a
        /*15d2*/ 	.short	(.L_55 - .L_54)
	.align		4
.L_54:
        /*15d4*/ 	.word	index@(.nv.constant0._ZN7cutlass13device_kernelINS_4gemm6kernel13GemmUniversalIN4cute5tupleIJiiiiEEENS1_10collective13CollectiveMmaINS1_35MainloopSm100TmaUmmaWarpSpecializedILi48ELi2ELi4ENS5_IJNS4_1CILi2EEESB_NSA_ILi1EEEEEEEENS5_IJNSA_ILi128EEESF_NSA_ILi8EEEEEEfNS5_IJlSC_lEEEfSI_NS4_8TiledMMAINS4_8MMA_AtomIJNS4_23SM100_MMA_TF32_2x1SM_SSINS_10tfloat32_tESM_fLi128ELi128ELNS4_4UMMA5MajorE0ELSO_0ELNSN_7ScaleInE0ELSP_0EEEEEENS4_6LayoutINS5_IJSC_SC_SC_EEENS5_IJNSA_ILi0EEESU_SU_EEEEENS5_IJNS4_10UnderscoreESX_SX_EEEEENS4_28SM100_TMA_2SM_LOAD_MULTICASTENS4_14ComposedLayoutINS4_7SwizzleILi1ELi4ELi3EEENS4_18smem_ptr_flag_bitsILi32EEENSS_INS5_IJSG_SG_EEENS5_IJSG_SC_EEEEEEEvNS4_8identityENS4_18SM100_TMA_2SM_LOADES19_vS1A_EENS_8epilogue10collective18CollectiveEpilogueINS1D_23Sm100TmaWarpSpecializedILi4ELi2ELi16ELb1ELb0EEEJNS5_IJNSA_ILi64EEESF_SG_EEENS5_IJNSS_IS1I_SC_EENSS_INS5_IJNSA_ILi16EEESB_EEENS5_IJSC_S1I_EEEEEEEEfSI_fSI_NS1D_6fusion15FusionCallbacksIS1H_NS1Q_17LinearCombinationIffffLNS_15FloatRoundStyleE2EEES1J_S1P_JEEENS4_5SM1004TMEM4LOAD26SM100_TMEM_LOAD_32dp32b16xENS4_13SM90_TMA_LOADENS11_INS12_ILi2ELi4ELi3EEES15_NSS_INS5_IJSG_S1L_EEENS5_IJS1L_SC_EEEEEEENS4_39AutoVectorizingCopyWithAssumedAlignmentILi128EEENS4_14SM90_TMA_STOREES25_S27_S27_EEEvvEEEEvNT_6ParamsE)
        /*15d8*/ 	.short	0x0380
        /*15da*/ 	.short	0x0800


	//----- nvinfo : EIATTR_SW_WAR
	.align		4
.L_55:
        /*15dc*/ 	.byte	0x04, 0x36
        /*15de*/ 	.short	(.L_57 - .L_56)
.L_56:
        /*15e0*/ 	.word	0x00000008
.L_57:


//--------------------- .nv.callgraph             --------------------------
	.section	.nv.callgraph,"",@"SHT_CUDA_CALLGRAPH"
	.align	4
	.sectionentsize	8
	.align		4
        /*0000*/ 	.word	0x00000000
	.align		4
        /*0004*/ 	.word	0xffffffff
	.align		4
        /*0008*/ 	.word	index@(_ZN7cutlass13device_kernelINS_4gemm6kernel13GemmUniversalIN4cute5tupleIJiiiiEEENS1_10collective13CollectiveMmaINS1_35MainloopSm100TmaUmmaWarpSpecializedILi48ELi2ELi4ENS5_IJNS4_1CILi2EEESB_NSA_ILi1EEEEEEEENS5_IJNSA_ILi128EEESF_NSA_ILi8EEEEEEfNS5_IJlSC_lEEEfSI_NS4_8TiledMMAINS4_8MMA_AtomIJNS4_23SM100_MMA_TF32_2x1SM_SSINS_10tfloat32_tESM_fLi128ELi128ELNS4_4UMMA5MajorE0ELSO_0ELNSN_7ScaleInE0ELSP_0EEEEEENS4_6LayoutINS5_IJSC_SC_SC_EEENS5_IJNSA_ILi0EEESU_SU_EEEEENS5_IJNS4_10UnderscoreESX_SX_EEEEENS4_28SM100_TMA_2SM_LOAD_MULTICASTENS4_14ComposedLayoutINS4_7SwizzleILi1ELi4ELi3EEENS4_18smem_ptr_flag_bitsILi32EEENSS_INS5_IJSG_SG_EEENS5_IJSG_SC_EEEEEEEvNS4_8identityENS4_18SM100_TMA_2SM_LOADES19_vS1A_EENS_8epilogue10collective18CollectiveEpilogueINS1D_23Sm100TmaWarpSpecializedILi4ELi2ELi16ELb1ELb0EEEJNS5_IJNSA_ILi64EEESF_SG_EEENS5_IJNSS_IS1I_SC_EENSS_INS5_IJNSA_ILi16EEESB_EEENS5_IJSC_S1I_EEEEEEEEfSI_fSI_NS1D_6fusion15FusionCallbacksIS1H_NS1Q_17LinearCombinationIffffLNS_15FloatRoundStyleE2EEES1J_S1P_JEEENS4_5SM1004TMEM4LOAD26SM100_TMEM_LOAD_32dp32b16xENS4_13SM90_TMA_LOADENS11_INS12_ILi2ELi4ELi3EEES15_NSS_INS5_IJSG_S1L_EEENS5_IJS1L_SC_EEEEEEENS4_39AutoVectorizingCopyWithAssumedAlignmentILi128EEENS4_14SM90_TMA_STOREES25_S27_S27_EEEvvEEEEvNT_6ParamsE)
	.align		4
        /*000c*/ 	.word	index@(__assertfail)
	.align		4
        /*0010*/ 	.word	0x00000000
	.align		4
        /*0014*/ 	.word	0xfffffffe
	.align		4
        /*0018*/ 	.word	0x00000000
	.align		4
        /*001c*/ 	.word	0xfffffffd
	.align		4
        /*0020*/ 	.word	0x00000000
	.align		4
        /*0024*/ 	.word	0xfffffffc


//--------------------- .nv.constant4             --------------------------
	.section	.nv.constant4,"a",@progbits
	.align	8
	.align		8
.nv.constant4:
        /*0000*/ 	.dword	__assertfail
	.align		8
        /*0008*/ 	.dword	__unnamed_1
	.align		8
        /*0010*/ 	.dword	__unnamed_2
	.align		8
        /*0018*/ 	.dword	_ZN39_INTERNAL_f2f5284c_4_k_cu_069cf5d9_27504cuda3std3__45__cpo5beginE
	.align		8
        /*0020*/ 	.dword	_ZN39_INTERNAL_f2f5284c_4_k_cu_069cf5d9_27504cuda3std3__45__cpo3endE
	.align		8
        /*0028*/ 	.dword	_ZN39_INTERNAL_f2f5284c_4_k_cu_069cf5d9_27504cuda3std3__45__cpo6cbeginE
	.align		8
        /*0030*/ 	.dword	_ZN39_INTERNAL_f2f5284c_4_k_cu_069cf5d9_27504cuda3std3__45__cpo4cendE
	.align		8
        /*0038*/ 	.dword	_ZN39_INTERNAL_f2f5284c_4_k_cu_069cf5d9_27504cuda3std3__441_GLOBAL__N__f2f5284c_4_k_cu_069cf5d9_27506ignoreE
	.align		8
        /*0040*/ 	.dword	_ZN39_INTERNAL_f2f5284c_4_k_cu_069cf5d9_27504cuda3std3__419piecewise_constructE
	.align		8
        /*0048*/ 	.dword	_ZN39_INTERNAL_f2f5284c_4_k_cu_069cf5d9_27504cuda3std3__48in_placeE
	.align		8
        /*0050*/ 	.dword	_ZN39_INTERNAL_f2f5284c_4_k_cu_069cf5d9_27504cuda3std6ranges3__45__cpo4swapE
	.align		8
        /*0058*/ 	.dword	_ZN39_INTERNAL_f2f5284c_4_k_cu_069cf5d9_27504cuda3std6ranges3__45__cpo9iter_moveE
	.align		8
        /*0060*/ 	.dword	_ZN39_INTERNAL_f2f5284c_4_k_cu_069cf5d9_27504cute7productE
	.align		8
        /*0068*/ 	.dword	_ZN39_INTERNAL_f2f5284c_4_k_cu_069cf5d9_27504cute1_E
	.align		8
        /*0070*/ 	.dword	$str$25
	.align		8
        /*0078*/ 	.dword	$str$26
	.align		8
        /*0080*/ 	.dword	$str$27
	.align		8
        /*0088*/ 	.dword	$str$28


//--------------------- .text._ZN7cutlass13device_kernelINS_4gemm6kernel13GemmUniversalIN4cute5tupleIJiiiiEEENS1_10collective13CollectiveMmaINS1_35MainloopSm100TmaUmmaWarpSpecializedILi48ELi2ELi4ENS5_IJNS4_1CILi2EEESB_NSA_ILi1EEEEEEEENS5_IJNSA_ILi128EEESF_NSA_ILi8EEEEEEfNS5_IJlSC_lEEEfSI_NS4_8TiledMMAINS4_8MMA_AtomIJNS4_23SM100_MMA_TF32_2x1SM_SSINS_10tfloat32_tESM_fLi128ELi128ELNS4_4UMMA5MajorE0ELSO_0ELNSN_7ScaleInE0ELSP_0EEEEEENS4_6LayoutINS5_IJSC_SC_SC_EEENS5_IJNSA_ILi0EEESU_SU_EEEEENS5_IJNS4_10UnderscoreESX_SX_EEEEENS4_28SM100_TMA_2SM_LOAD_MULTICASTENS4_14ComposedLayoutINS4_7SwizzleILi1ELi4ELi3EEENS4_18smem_ptr_flag_bitsILi32EEENSS_INS5_IJSG_SG_EEENS5_IJSG_SC_EEEEEEEvNS4_8identityENS4_18SM100_TMA_2SM_LOADES19_vS1A_EENS_8epilogue10collective18CollectiveEpilogueINS1D_23Sm100TmaWarpSpecializedILi4ELi2ELi16ELb1ELb0EEEJNS5_IJNSA_ILi64EEESF_SG_EEENS5_IJNSS_IS1I_SC_EENSS_INS5_IJNSA_ILi16EEESB_EEENS5_IJSC_S1I_EEEEEEEEfSI_fSI_NS1D_6fusion15FusionCallbacksIS1H_NS1Q_17LinearCombinationIffffLNS_15FloatRoundStyleE2EEES1J_S1P_JEEENS4_5SM1004TMEM4LOAD26SM100_TMEM_LOAD_32dp32b16xENS4_13SM90_TMA_LOADENS11_INS12_ILi2ELi4ELi3EEES15_NSS_INS5_IJSG_S1L_EEENS5_IJS1L_SC_EEEEEEENS4_39AutoVectorizingCopyWithAssumedAlignmentILi128EEENS4_14SM90_TMA_STOREES25_S27_S27_EEEvvEEEEvNT_6ParamsE --------------------------
	.section	.text._ZN7cutlass13device_kernelINS_4gemm6kernel13GemmUniversalIN4cute5tupleIJiiiiEEENS1_10collective13CollectiveMmaINS1_35MainloopSm100TmaUmmaWarpSpecializedILi48ELi2ELi4ENS5_IJNS4_1CILi2EEESB_NSA_ILi1EEEEEEEENS5_IJNSA_ILi128EEESF_NSA_ILi8EEEEEEfNS5_IJlSC_lEEEfSI_NS4_8TiledMMAINS4_8MMA_AtomIJNS4_23SM100_MMA_TF32_2x1SM_SSINS_10tfloat32_tESM_fLi128ELi128ELNS4_4UMMA5MajorE0ELSO_0ELNSN_7ScaleInE0ELSP_0EEEEEENS4_6LayoutINS5_IJSC_SC_SC_EEENS5_IJNSA_ILi0EEESU_SU_EEEEENS5_IJNS4_10UnderscoreESX_SX_EEEEENS4_28SM100_TMA_2SM_LOAD_MULTICASTENS4_14ComposedLayoutINS4_7SwizzleILi1ELi4ELi3EEENS4_18smem_ptr_flag_bitsILi32EEENSS_INS5_IJSG_SG_EEENS5_IJSG_SC_EEEEEEEvNS4_8identityENS4_18SM100_TMA_2SM_LOADES19_vS1A_EENS_8epilogue10collective18CollectiveEpilogueINS1D_23Sm100TmaWarpSpecializedILi4ELi2ELi16ELb1ELb0EEEJNS5_IJNSA_ILi64EEESF_SG_EEENS5_IJNSS_IS1I_SC_EENSS_INS5_IJNSA_ILi16EEESB_EEENS5_IJSC_S1I_EEEEEEEEfSI_fSI_NS1D_6fusion15FusionCallbacksIS1H_NS1Q_17LinearCombinationIffffLNS_15FloatRoundStyleE2EEES1J_S1P_JEEENS4_5SM1004TMEM4LOAD26SM100_TMEM_LOAD_32dp32b16xENS4_13SM90_TMA_LOADENS11_INS12_ILi2ELi4ELi3EEES15_NSS_INS5_IJSG_S1L_EEENS5_IJS1L_SC_EEEEEEENS4_39AutoVectorizingCopyWithAssumedAlignmentILi128EEENS4_14SM90_TMA_STOREES25_S27_S27_EEEvvEEEEvNT_6ParamsE,"ax",@progbits
	.align	128
.text._ZN7cutlass13device_kernelINS_4gemm6kernel13GemmUniversalIN4cute5tupleIJiiiiEEENS1_10collective13CollectiveMmaINS1_35MainloopSm100TmaUmmaWarpSpecializedILi48ELi2ELi4ENS5_IJNS4_1CILi2EEESB_NSA_ILi1EEEEEEEENS5_IJNSA_ILi128EEESF_NSA_ILi8EEEEEEfNS5_IJlSC_lEEEfSI_NS4_8TiledMMAINS4_8MMA_AtomIJNS4_23SM100_MMA_TF32_2x1SM_SSINS_10tfloat32_tESM_fLi128ELi128ELNS4_4UMMA5MajorE0ELSO_0ELNSN_7ScaleInE0ELSP_0EEEEEENS4_6LayoutINS5_IJSC_SC_SC_EEENS5_IJNSA_ILi0EEESU_SU_EEEEENS5_IJNS4_10UnderscoreESX_SX_EEEEENS4_28SM100_TMA_2SM_LOAD_MULTICASTENS4_14ComposedLayoutINS4_7SwizzleILi1ELi4ELi3EEENS4_18smem_ptr_flag_bitsILi32EEENSS_INS5_IJSG_SG_EEENS5_IJSG_SC_EEEEEEEvNS4_8identityENS4_18SM100_TMA_2SM_LOADES19_vS1A_EENS_8epilogue10collective18CollectiveEpilogueINS1D_23Sm100TmaWarpSpecializedILi4ELi2ELi16ELb1ELb0EEEJNS5_IJNSA_ILi64EEESF_SG_EEENS5_IJNSS_IS1I_SC_EENSS_INS5_IJNSA_ILi16EEESB_EEENS5_IJSC_S1I_EEEEEEEEfSI_fSI_NS1D_6fusion15FusionCallbacksIS1H_NS1Q_17LinearCombinationIffffLNS_15FloatRoundStyleE2EEES1J_S1P_JEEENS4_5SM1004TMEM4LOAD26SM100_TMEM_LOAD_32dp32b16xENS4_13SM90_TMA_LOADENS11_INS12_ILi2ELi4ELi3EEES15_NSS_INS5_IJSG_S1L_EEENS5_IJS1L_SC_EEEEEEENS4_39AutoVectorizingCopyWithAssumedAlignmentILi128EEENS4_14SM90_TMA_STOREES25_S27_S27_EEEvvEEEEvNT_6ParamsE:
        .type           _ZN7cutlass13device_kernelINS_4gemm6kernel13GemmUniversalIN4cute5tupleIJiiiiEEENS1_10collective13CollectiveMmaINS1_35MainloopSm100TmaUmmaWarpSpecializedILi48ELi2ELi4ENS5_IJNS4_1CILi2EEESB_NSA_ILi1EEEEEEEENS5_IJNSA_ILi128EEESF_NSA_ILi8EEEEEEfNS5_IJlSC_lEEEfSI_NS4_8TiledMMAINS4_8MMA_AtomIJNS4_23SM100_MMA_TF32_2x1SM_SSINS_10tfloat32_tESM_fLi128ELi128ELNS4_4UMMA5MajorE0ELSO_0ELNSN_7ScaleInE0ELSP_0EEEEEENS4_6LayoutINS5_IJSC_SC_SC_EEENS5_IJNSA_ILi0EEESU_SU_EEEEENS5_IJNS4_10UnderscoreESX_SX_EEEEENS4_28SM100_TMA_2SM_LOAD_MULTICASTENS4_14ComposedLayoutINS4_7SwizzleILi1ELi4ELi3EEENS4_18smem_ptr_flag_bitsILi32EEENSS_INS5_IJSG_SG_EEENS5_IJSG_SC_EEEEEEEvNS4_8identityENS4_18SM100_TMA_2SM_LOADES19_vS1A_EENS_8epilogue10collective18CollectiveEpilogueINS1D_23Sm100TmaWarpSpecializedILi4ELi2ELi16ELb1ELb0EEEJNS5_IJNSA_ILi64EEESF_SG_EEENS5_IJNSS_IS1I_SC_EENSS_INS5_IJNSA_ILi16EEESB_EEENS5_IJSC_S1I_EEEEEEEEfSI_fSI_NS1D_6fusion15FusionCallbacksIS1H_NS1Q_17LinearCombinationIffffLNS_15FloatRoundStyleE2EEES1J_S1P_JEEENS4_5SM1004TMEM4LOAD26SM100_TMEM_LOAD_32dp32b16xENS4_13SM90_TMA_LOADENS11_INS12_ILi2ELi4ELi3EEES15_NSS_INS5_IJSG_S1L_EEENS5_IJS1L_SC_EEEEEEENS4_39AutoVectorizingCopyWithAssumedAlignmentILi128EEENS4_14SM90_TMA_STOREES25_S27_S27_EEEvvEEEEvNT_6ParamsE,@function
        .size           _ZN7cutlass13device_kernelINS_4gemm6kernel13GemmUniversalIN4cute5tupleIJiiiiEEENS1_10collective13CollectiveMmaINS1_35MainloopSm100TmaUmmaWarpSpecializedILi48ELi2ELi4ENS5_IJNS4_1CILi2EEESB_NSA_ILi1EEEEEEEENS5_IJNSA_ILi128EEESF_NSA_ILi8EEEEEEfNS5_IJlSC_lEEEfSI_NS4_8TiledMMAINS4_8MMA_AtomIJNS4_23SM100_MMA_TF32_2x1SM_SSINS_10tfloat32_tESM_fLi128ELi128ELNS4_4UMMA5MajorE0ELSO_0ELNSN_7ScaleInE0ELSP_0EEEEEENS4_6LayoutINS5_IJSC_SC_SC_EEENS5_IJNSA_ILi0EEESU_SU_EEEEENS5_IJNS4_10UnderscoreESX_SX_EEEEENS4_28SM100_TMA_2SM_LOAD_MULTICASTENS4_14ComposedLayoutINS4_7SwizzleILi1ELi4ELi3EEENS4_18smem_ptr_flag_bitsILi32EEENSS_INS5_IJSG_SG_EEENS5_IJSG_SC_EEEEEEEvNS4_8identityENS4_18SM100_TMA_2SM_LOADES19_vS1A_EENS_8epilogue10collective18CollectiveEpilogueINS1D_23Sm100TmaWarpSpecializedILi4ELi2ELi16ELb1ELb0EEEJNS5_IJNSA_ILi64EEESF_SG_EEENS5_IJNSS_IS1I_SC_EENSS_INS5_IJNSA_ILi16EEESB_EEENS5_IJSC_S1I_EEEEEEEEfSI_fSI_NS1D_6fusion15FusionCallbacksIS1H_NS1Q_17LinearCombinationIffffLNS_15FloatRoundStyleE2EEES1J_S1P_JEEENS4_5SM1004TMEM4LOAD26SM100_TMEM_LOAD_32dp32b16xENS4_13SM90_TMA_LOADENS11_INS12_ILi2ELi4ELi3EEES15_NSS_INS5_IJSG_S1L_EEENS5_IJS1L_SC_EEEEEEENS4_39AutoVectorizingCopyWithAssumedAlignmentILi128EEENS4_14SM90_TMA_STOREES25_S27_S27_EEEvvEEEEvNT_6ParamsE,(.L_x_330 - _ZN7cutlass13device_kernelINS_4gemm6kernel13GemmUniversalIN4cute5tupleIJiiiiEEENS1_10collective13CollectiveMmaINS1_35MainloopSm100TmaUmmaWarpSpecializedILi48ELi2ELi4ENS5_IJNS4_1CILi2EEESB_NSA_ILi1EEEEEEEENS5_IJNSA_ILi128EEESF_NSA_ILi8EEEEEEfNS5_IJlSC_lEEEfSI_NS4_8TiledMMAINS4_8MMA_AtomIJNS4_23SM100_MMA_TF32_2x1SM_SSINS_10tfloat32_tESM_fLi128ELi128ELNS4_4UMMA5MajorE0ELSO_0ELNSN_7ScaleInE0ELSP_0EEEEEENS4_6LayoutINS5_IJSC_SC_SC_EEENS5_IJNSA_ILi0EEESU_SU_EEEEENS5_IJNS4_10UnderscoreESX_SX_EEEEENS4_28SM100_TMA_2SM_LOAD_MULTICASTENS4_14ComposedLayoutINS4_7SwizzleILi1ELi4ELi3EEENS4_18smem_ptr_flag_bitsILi32EEENSS_INS5_IJSG_SG_EEENS5_IJSG_SC_EEEEEEEvNS4_8identityENS4_18SM100_TMA_2SM_LOADES19_vS1A_EENS_8epilogue10collective18CollectiveEpilogueINS1D_23Sm100TmaWarpSpecializedILi4ELi2ELi16ELb1ELb0EEEJNS5_IJNSA_ILi64EEESF_SG_EEENS5_IJNSS_IS1I_SC_EENSS_INS5_IJNSA_ILi16EEESB_EEENS5_IJSC_S1I_EEEEEEEEfSI_fSI_NS1D_6fusion15FusionCallbacksIS1H_NS1Q_17LinearCombinationIffffLNS_15FloatRoundStyleE2EEES1J_S1P_JEEENS4_5SM1004TMEM4LOAD26SM100_TMEM_LOAD_32dp32b16xENS4_13SM90_TMA_LOADENS11_INS12_ILi2ELi4ELi3EEES15_NSS_INS5_IJSG_S1L_EEENS5_IJS1L_SC_EEEEEEENS4_39AutoVectorizingCopyWithAssumedAlignmentILi128EEENS4_14SM90_TMA_STOREES25_S27_S27_EEEvvEEEEvNT_6ParamsE)
        .other          _ZN7cutlass13device_kernelINS_4gemm6kernel13GemmUniversalIN4cute5tupleIJiiiiEEENS1_10collective13CollectiveMmaINS1_35MainloopSm100TmaUmmaWarpSpecializedILi48ELi2ELi4ENS5_IJNS4_1CILi2EEESB_NSA_ILi1EEEEEEEENS5_IJNSA_ILi128EEESF_NSA_ILi8EEEEEEfNS5_IJlSC_lEEEfSI_NS4_8TiledMMAINS4_8MMA_AtomIJNS4_23SM100_MMA_TF32_2x1SM_SSINS_10tfloat32_tESM_fLi128ELi128ELNS4_4UMMA5MajorE0ELSO_0ELNSN_7ScaleInE0ELSP_0EEEEEENS4_6LayoutINS5_IJSC_SC_SC_EEENS5_IJNSA_ILi0EEESU_SU_EEEEENS5_IJNS4_10UnderscoreESX_SX_EEEEENS4_28SM100_TMA_2SM_LOAD_MULTICASTENS4_14ComposedLayoutINS4_7SwizzleILi1ELi4ELi3EEENS4_18smem_ptr_flag_bitsILi32EEENSS_INS5_IJSG_SG_EEENS5_IJSG_SC_EEEEEEEvNS4_8identityENS4_18SM100_TMA_2SM_LOADES19_vS1A_EENS_8epilogue10collective18CollectiveEpilogueINS1D_23Sm100TmaWarpSpecializedILi4ELi2ELi16ELb1ELb0EEEJNS5_IJNSA_ILi64EEESF_SG_EEENS5_IJNSS_IS1I_SC_EENSS_INS5_IJNSA_ILi16EEESB_EEENS5_IJSC_S1I_EEEEEEEEfSI_fSI_NS1D_6fusion15FusionCallbacksIS1H_NS1Q_17LinearCombinationIffffLNS_15FloatRoundStyleE2EEES1J_S1P_JEEENS4_5SM1004TMEM4LOAD26SM100_TMEM_LOAD_32dp32b16xENS4_13SM90_TMA_LOADENS11_INS12_ILi2ELi4ELi3EEES15_NSS_INS5_IJSG_S1L_EEENS5_IJS1L_SC_EEEEEEENS4_39AutoVectorizingCopyWithAssumedAlignmentILi128EEENS4_14SM90_TMA_STOREES25_S27_S27_EEEvvEEEEvNT_6ParamsE,@"STO_CUDA_ENTRY STV_DEFAULT"
_ZN7cutlass13device_kernelINS_4gemm6kernel13GemmUniversalIN4cute5tupleIJiiiiEEENS1_10collective13CollectiveMmaINS1_35MainloopSm100TmaUmmaWarpSpecializedILi48ELi2ELi4ENS5_IJNS4_1CILi2EEESB_NSA_ILi1EEEEEEEENS5_IJNSA_ILi128EEESF_NSA_ILi8EEEEEEfNS5_IJlSC_lEEEfSI_NS4_8TiledMMAINS4_8MMA_AtomIJNS4_23SM100_MMA_TF32_2x1SM_SSINS_10tfloat32_tESM_fLi128ELi128ELNS4_4UMMA5MajorE0ELSO_0ELNSN_7ScaleInE0ELSP_0EEEEEENS4_6LayoutINS5_IJSC_SC_SC_EEENS5_IJNSA_ILi0EEESU_SU_EEEEENS5_IJNS4_10UnderscoreESX_SX_EEEEENS4_28SM100_TMA_2SM_LOAD_MULTICASTENS4_14ComposedLayoutINS4_7SwizzleILi1ELi4ELi3EEENS4_18smem_ptr_flag_bitsILi32EEENSS_INS5_IJSG_SG_EEENS5_IJSG_SC_EEEEEEEvNS4_8identityENS4_18SM100_TMA_2SM_LOADES19_vS1A_EENS_8epilogue10collective18CollectiveEpilogueINS1D_23Sm100TmaWarpSpecializedILi4ELi2ELi16ELb1ELb0EEEJNS5_IJNSA_ILi64EEESF_SG_EEENS5_IJNSS_IS1I_SC_EENSS_INS5_IJNSA_ILi16EEESB_EEENS5_IJSC_S1I_EEEEEEEEfSI_fSI_NS1D_6fusion15FusionCallbacksIS1H_NS1Q_17LinearCombinationIffffLNS_15FloatRoundStyleE2EEES1J_S1P_JEEENS4_5SM1004TMEM4LOAD26SM100_TMEM_LOAD_32dp32b16xENS4_13SM90_TMA_LOADENS11_INS12_ILi2ELi4ELi3EEES15_NSS_INS5_IJSG_S1L_EEENS5_IJS1L_SC_EEEEEEENS4_39AutoVectorizingCopyWithAssumedAlignmentILi128EEENS4_14SM90_TMA_STOREES25_S27_S27_EEEvvEEEEvNT_6ParamsE:
[----:B------:R-:W1:Y:S01]  /*0000*/  LDC R1, c[0x0][0x37c] ;  /* 0x0000df00ff017b82 */ /* 0x000e620000000800 */
[----:B------:R-:W2:Y:S01]  /*0010*/  S2R R65, SR_TID.X ;  /* 0x0000000000417919 */ /* 0x000ea20000002100 */
[----:B------:R-:W3:Y:S06]  /*0020*/  LDCU.64 UR8, c[0x0][0x890] ;  /* 0x00011200ff0877ac */ /* 0x000eec0008000a00 */
[----:B------:R-:W4:Y:S01]  /*0030*/  S2UR UR47, SR_CgaCtaId ;  /* 0x00000000002f79c3 */ /* 0x000f220000008800 */
[----:B------:R-:W-:Y:S02]  /*0040*/  PRMT R26, RZ, 0x7610, R26 ;  /* 0x00007610ff1a7816 */ /* 0x000fe4000000001a */
[----:B------:R-:W-:Y:S01]  /*0050*/  ELECT P1, URZ, PT ;  /* 0x0000000000ff782f */ /* 0x000fe20003820000 */
[----:B---3--:R-:W-:-:S04]  /*0060*/  UISETP.NE.U32.AND UP0, UPT, UR8, URZ, UPT ;  /* 0x000000ff0800728c */ /* 0x008fc8000bf05070 */
[----:B------:R-:W-:Y:S02]  /*0070*/  UISETP.NE.AND.EX UP0, UPT, UR9, URZ, UPT, UP0 ;  /* 0x000000ff0900728c */ /* 0x000fe4000bf05300 */
[----:B----4-:R-:W-:Y:S02]  /*0080*/  ULOP3.LUT UR27, UR47, 0x1, URZ, 0xc0, !UPT ;  /* 0x000000012f1b7892 */ /* 0x010fe4000f8ec0ff */
[----:B------:R-:W-:Y:S01]  /*0090*/  ULOP3.LUT UR28, UR47, 0x1, URZ, 0x3c, !UPT ;  /* 0x000000012f1c7892 */ /* 0x000fe2000f8e3cff */
[----:B--2---:R-:W-:-:S05]  /*00a0*/  SHF.R.U32.HI R52, RZ, 0x5, R65 ;  /* 0x00000005ff347819 */ /* 0x004fca0000011641 */
[----:B------:R-:W2:Y:S02]  /*00b0*/  SHFL.IDX PT, R0, R52, RZ, 0x1f ;  /* 0x00001fff34007589 */ /* 0x000ea400000e0000 */
[----:B--2---:R-:W-:Y:S01]  /*00c0*/  R2UR UR25, R0 ;  /* 0x00000000001972ca */ /* 0x004fe200000e0000 */
[----:B-1----:R-:W-:-:S14]  /*00d0*/  BRA.U UP0, `(.L_x_0) ;  /* 0x0000000100307547 */ /* 0x002fdc000b800000 */
[----:B------:R-:W1:Y:S02]  /*00e0*/  LDCU.64 UR4, c[0x0][0x888] ;  /* 0x00011100ff0477ac */ /* 0x000e640008000a00 */
[----:B-1----:R-:W-:-:S04]  /*00f0*/  UISETP.NE.U32.AND UP0, UPT, UR4, URZ, UPT ;  /* 0x000000ff0400728c */ /* 0x002fc8000bf05070 */
[----:B------:R-:W-:-:S09]  /*0100*/  UISETP.NE.AND.EX UP0, UPT, UR5, URZ, UPT, UP0 ;  /* 0x000000ff0500728c */ /* 0x000fd2000bf05300 */
[----:B------:R-:W-:Y:S05]  /*0110*/  BRA.U !UP0, `(.L_x_1) ;  /* 0x0000000108147547 */ /* 0x000fea000b800000 */
[----:B------:R-:W1:Y:S01]  /*0120*/  LDC.64 R2, c[0x0][0x888] ;  /* 0x00022200ff027b82 */ /* 0x000e620000000a00 */
[----:B------:R-:W1:Y:S02]  /*0130*/  LDCU.64 UR4, c[0x0][0x358] ;  /* 0x00006b00ff0477ac */ /* 0x000e640008000a00 */
[----:B-1----:R1:W5:Y:S01]  /*0140*/  LDG.E R27, desc[UR4][R2.64] ;  /* 0x00000004021b7981 */ /* 0x002362000c1e1900 */
[----:B------:R-:W-:Y:S01]  /*0150*/  HFMA2 R26, -RZ, RZ, 0, 5.9604644775390625e-08 ;  /* 0x00000001ff1a7431 */ /* 0x000fe200000001ff */
[----:B------:R-:W-:Y:S05]  /*0160*/  BRA `(.L_x_0) ;  /* 0x00000000000c7947 */ /* 0x000fea0003800000 */
.L_x_1:
[----:B------:R-:W1:Y:S01]  /*0170*/  LDCU UR4, c[0x0][0x880] ;  /* 0x00011000ff0477ac */ /* 0x000e620008000800 */
[----:B------:R-:W-:Y:S01]  /*0180*/  HFMA2 R26, -RZ, RZ, 0, 5.9604644775390625e-08 ;  /* 0x00000001ff1a7431 */ /* 0x000fe200000001ff */
[----:B-1----:R-:W-:-:S07]  /*0190*/  MOV R27, UR4 ;  /* 0x00000004001b7c02 */ /* 0x002fce0008000f00 */
.L_x_0:
[----:B------:R-:W2:Y:S02]  /*01a0*/  LDCU.64 UR4, c[0x0][0x8b0] ;  /* 0x00011600ff0477ac */ /* 0x000ea40008000a00 */
[----:B--2---:R-:W-:-:S04]  /*01b0*/  UISETP.NE.U32.AND UP0, UPT, UR4, URZ, UPT ;  /* 0x000000ff0400728c */ /* 0x004fc8000bf05070 */
[----:B------:R-:W-:-:S09]  /*01c0*/  UISETP.NE.AND.EX UP0, UPT, UR5, URZ, UPT, UP0 ;  /* 0x000000ff0500728c */ /* 0x000fd2000bf05300 */
[----:B------:R-:W-:Y:S05]  /*01d0*/  BRA.U UP0, `(.L_x_2) ;  /* 0x0000000100287547 */ /* 0x000fea000b800000 */
[----:B------:R-:W2:Y:S02]  /*01e0*/  LDCU.64 UR4, c[0x0][0x8a8] ;  /* 0x00011500ff0477ac */ /* 0x000ea40008000a00 */
[----:B--2---:R-:W-:-:S04]  /*01f0*/  UISETP.NE.U32.AND UP0, UPT, UR4, URZ, UPT ;  /* 0x000000ff0400728c */ /* 0x004fc8000bf05070 */
[----:B------:R-:W-:-:S09]  /*0200*/  UISETP.NE.AND.EX UP0, UPT, UR5, URZ, UPT, UP0 ;  /* 0x000000ff0500728c */ /* 0x000fd2000bf05300 */
[----:B------:R-:W-:Y:S05]  /*0210*/  BRA.U !UP0, `(.L_x_3) ;  /* 0x0000000108107547 */ /* 0x000fea000b800000 */
[----:B------:R-:W2:Y:S01]  /*0220*/  LDC.64 R24, c[0x0][0x8a8] ;  /* 0x00022a00ff187b82 */ /* 0x000ea20000000a00 */
[----:B------:R-:W2:Y:S02]  /*0230*/  LDCU.64 UR4, c[0x0][0x358] ;  /* 0x00006b00ff0477ac */ /* 0x000ea40008000a00 */
[----:B--2---:R2:W5:Y:S01]  /*0240*/  LDG.E R24, desc[UR4][R24.64] ;  /* 0x0000000418187981 */ /* 0x004562000c1e1900 */
[----:B------:R-:W-:Y:S05]  /*0250*/  BRA `(.L_x_2) ;  /* 0x0000000000087947 */ /* 0x000fea0003800000 */
.L_x_3:
[----:B------:R-:W2:Y:S02]  /*0260*/  LDCU UR4, c[0x0][0x8a0] ;  /* 0x00011400ff0477ac */ /* 0x000ea40008000800 */
[----:B--2---:R-:W-:Y:S02]  /*0270*/  MOV R24, UR4 ;  /* 0x0000000400187c02 */ /* 0x004fe40008000f00 */
.L_x_2:
[----:B------:R-:W-:Y:S01]  /*0280*/  IMAD.U32 R0, RZ, RZ, UR25 ;  /* 0x00000019ff007e24 */ /* 0x000fe2000f8e00ff */
[----:B------:R-:W-:Y:S04]  /*0290*/  BSSY.RECONVERGENT B0, `(.L_x_4) ;  /* 0x000000c000007945 */ /* 0x000fe80003800200 */
[C---:B------:R-:W-:Y:S02]  /*02a0*/  ISETP.NE.OR P2, PT, R0.reuse, 0x1, !P1 ;  /* 0x000000010000780c */ /* 0x040fe40004f45670 */
[----:B------:R-:W-:-:S11]  /*02b0*/  ISETP.NE.OR P0, PT, R0, 0x3, !P1 ;  /* 0x000000030000780c */ /* 0x000fd60004f05670 */
[----:B------:R-:W-:Y:S05]  /*02c0*/  @P2 BRA `(.L_x_5) ;  /* 0x0000000000202947 */ /* 0x000fea0003800000 */
[----:B------:R-:W3:Y:S02]  /*02d0*/  LDCU.64 UR4, c[0x0][0x348] ;  /* 0x00006900ff0477ac */ /* 0x000ee40008000a00 */
[----:B---3--:R-:W-:Y:S02]  /*02e0*/  UIADD3 UR6, UP1, UPT, UR4, 0x80, URZ ;  /* 0x0000008004067890 */ /* 0x008fe4000ff3e0ff */
[----:B------:R-:W-:Y:S02]  /*02f0*/  UIADD3 UR4, UP0, UPT, UR4, 0x180, URZ ;  /* 0x0000018004047890 */ /* 0x000fe4000ff1e0ff */
[----:B------:R-:W-:Y:S02]  /*0300*/  UIADD3.X UR7, UPT, UPT, URZ, UR5, URZ, UP1, !UPT ;  /* 0x00000005ff077290 */ /* 0x000fe40008ffe4ff */
[----:B------:R-:W-:-:S07]  /*0310*/  UIADD3.X UR5, UPT, UPT, URZ, UR5, URZ, UP0, !UPT ;  /* 0x00000005ff057290 */ /* 0x000fce00087fe4ff */
[----:B------:R3:W-:Y:S02]  /*0320*/  UTMACCTL.PF [UR6] ;  /* 0x00000000060079b9 */ /* 0x0007e40008040000 */
[----:B------:R3:W-:Y:S02]  /*0330*/  UTMACCTL.PF [UR4] ;  /* 0x00000000040079b9 */ /* 0x0007e40008040000 */
[----:B---3--:R-:W-:Y:S01]  /*0340*/  NOP ;  /* 0x0000000000007918 */ /* 0x008fe20000000000 */
.L_x_5:
[----:B------:R-:W-:Y:S05]  /*0350*/  BSYNC.RECONVERGENT B0 ;  /* 0x0000000000007941 */ /* 0x000fea0003800200 */
.L_x_4:
[----:B------:R-:W-:Y:S04]  /*0360*/  BSSY.RECONVERGENT B0, `(.L_x_6) ;  /* 0x000000a000007945 */ /* 0x000fe80003800200 */
        /* <DEDUP_REMOVED lines=9> */
.L_x_7:
[----:B------:R-:W-:Y:S05]  /*0400*/  BSYNC.RECONVERGENT B0 ;  /* 0x0000000000007941 */ /* 0x000fea0003800200 */
.L_x_6:
[----:B------:R-:W3:Y:S01]  /*0410*/  LDCU.64 UR4, c[0x0][0x888] ;  /* 0x00011100ff0477ac */ /* 0x000ee20008000a00 */
[----:B------:R-:W-:Y:S02]  /*0420*/  UISETP.EQ.U32.AND UP1, UPT, UR8, URZ, UPT ;  /* 0x000000ff0800728c */ /* 0x000fe4000bf22070 */
[----:B------:R-:W-:Y:S02]  /*0430*/  UPLOP3.LUT UP3, UPT, UPT, UPT, UPT, 0x80, 0x8 ;  /* 0x000000000008789c */ /* 0x000fe40003f6f070 */
[----:B---3--:R-:W-:-:S04]  /*0440*/  UISETP.NE.U32.AND UP0, UPT, UR4, URZ, UPT ;  /* 0x000000ff0400728c */ /* 0x008fc8000bf05070 */
[----:B------:R-:W-:-:S04]  /*0450*/  UISETP.NE.AND.EX UP0, UPT, UR5, URZ, UPT, UP0 ;  /* 0x000000ff0500728c */ /* 0x000fc8000bf05300 */
[----:B------:R-:W-:-:S04]  /*0460*/  UISETP.EQ.OR.EX UP2, UPT, UR9, URZ, !UP0, UP1 ;  /* 0x000000ff0900728c */ /* 0x000fc8000c742710 */
[----:B------:R-:W-:-:S06]  /*0470*/  UP2UR UR4, UPR, URZ, 0x4 ;  /* 0x00000004ff047883 */ /* 0x000fcc0008000000 */
[----:B------:R-:W-:Y:S01]  /*0480*/  MOV R54, UR4 ;  /* 0x0000000400367c02 */ /* 0x000fe20008000f00 */
[----:B------:R-:W-:Y:S06]  /*0490*/  BRA.U !UP2, `(.L_x_8) ;  /* 0x000000010a207547 */ /* 0x000fec000b800000 */
[----:B------:R-:W-:Y:S01]  /*04a0*/  UISETP.NE.U32.AND UP1, UPT, UR8, URZ, UPT ;  /* 0x000000ff0800728c */ /* 0x000fe2000bf25070 */
[----:B-----5:R-:W-:Y:S01]  /*04b0*/  FSETP.NEU.AND P0, PT, R27, RZ, PT ;  /* 0x000000ff1b00720b */ /* 0x020fe20003f0d000 */
[----:B------:R-:W-:Y:S02]  /*04c0*/  USEL UR4, URZ, 0xffffffff, UP0 ;  /* 0xffffffffff047887 */ /* 0x000fe40008000000 */
[----:B------:R-:W-:-:S10]  /*04d0*/  UISETP.NE.AND.EX UP1, UPT, UR9, URZ, UPT, UP1 ;  /* 0x000000ff0900728c */ /* 0x000fd4000bf25310 */
[----:B------:R-:W-:Y:S01]  /*04e0*/  VOTEU.ANY UP0, P0 ;  /* 0x0000000000ff7886 */ /* 0x000fe20000000100 */
[----:B------:R-:W-:-:S04]  /*04f0*/  @!UP1 USEL UR4, URZ, 0xffffffff, UP0 ;  /* 0xffffffffff049887 */ /* 0x000fc80008000000 */
[----:B------:R-:W-:-:S04]  /*0500*/  ULOP3.LUT UR4, UR4, 0x1, URZ, 0xc0, !UPT ;  /* 0x0000000104047892 */ /* 0x000fc8000f8ec0ff */
[----:B------:R-:W-:-:S11]  /*0510*/  UISETP.NE.U32.AND UP3, UPT, UR4, 0x1, UPT ;  /* 0x000000010400788c */ /* 0x000fd6000bf65070 */
.L_x_8:
[----:B------:R-:W3:Y:S01]  /*0520*/  SHFL.IDX PT, R0, R52, RZ, 0x1f ;  /* 0x00001fff34007589 */ /* 0x000ee200000e0000 */
[----:B------:R-:W-:-:S04]  /*0530*/  UISETP.NE.AND UP0, UPT, UR25, 0x2, UPT ;  /* 0x000000021900788c */ /* 0x000fc8000bf05270 */
[----:B------:R-:W-:Y:S02]  /*0540*/  UISETP.EQ.AND UP1, UPT, UR27, URZ, !UP0 ;  /* 0x000000ff1b00728c */ /* 0x000fe4000c722270 */
[----:B------:R-:W-:-:S04]  /*0550*/  USEL UR46, URZ, 0x1, UP0 ;  /* 0x00000001ff2e7887 */ /* 0x000fc80008000000 */
[----:B------:R-:W-:Y:S02]  /*0560*/  PLOP3.LUT P3, PT, P1, PT, UP1, 0x80, 0x8 ;  /* 0x000000000008781c */ /* 0x000fe40000f6f018 */
[----:B---3--:R-:W-:-:S13]  /*0570*/  ISETP.NE.AND P0, PT, R0, RZ, PT ;  /* 0x000000ff0000720c */ /* 0x008fda0003f05270 */
[----:B------:R-:W-:Y:S05]  /*0580*/  @P0 BRA `(.L_x_9) ;  /* 0x0000000400c00947 */ /* 0x000fea0003800000 */
[----:B------:R-:W-:Y:S01]  /*0590*/  ELECT P0, URZ, PT ;  /* 0x0000000000ff782f */ /* 0x000fe20003800000 */
[----:B------:R-:W-:-:S12]  /*05a0*/  BSSY.RECONVERGENT B0, `(.L_x_9) ;  /* 0x000006e000007945 */ /* 0x000fd80003800200 */
[----:B------:R-:W-:Y:S05]  /*05b0*/  @!P0 BRA `(.L_x_10) ;  /* 0x0000000400b08947 */ /* 0x000fea0003800000 */
[----:B------:R-:W-:Y:S01]  /*05c0*/  UMOV UR4, 0x400 ;  /* 0x0000040000047882 */ /* 0x000fe20000000000 */
[----:B------:R-:W-:Y:S01]  /*05d0*/  UMOV UR8, 0x1 ;  /* 0x0000000100087882 */ /* 0x000fe20000000000 */
[----:B------:R-:W-:Y:S01]  /*05e0*/  UMOV UR6, 0x2 ;  /* 0x0000000200067882 */ /* 0x000fe20000000000 */
[----:B------:R-:W-:Y:S02]  /*05f0*/  ULEA UR4, UR47, UR4, 0x18 ;  /* 0x000000042f047291 */ /* 0x000fe4000f8ec0ff */
[----:B------:R-:W-:-:S04]  /*0600*/  UIADD3 UR8, UPT, UPT, -UR8, 0x100000, URZ ;  /* 0x0010000008087890 */ /* 0x000fc8000fffe1ff */
[----:B------:R-:W-:Y:S02]  /*0610*/  USHF.L.U32 UR9, UR8, 0xb, URZ ;  /* 0x0000000b08097899 */ /* 0x000fe400080006ff */
[----:B------:R-:W-:Y:S02]  /*0620*/  USHF.L.U32 UR8, UR8, 0x1, URZ ;  /* 0x0000000108087899 */ /* 0x000fe400080006ff */
[----:B------:R-:W-:-:S04]  /*0630*/  UIADD3 UR6, UPT, UPT, -UR6, 0x100000, URZ ;  /* 0x0010000006067890 */ /* 0x000fc8000fffe1ff */
[----:B------:R-:W-:Y:S02]  /*0640*/  USHF.L.U32 UR7, UR6, 0xb, URZ ;  /* 0x0000000b06077899 */ /* 0x000fe400080006ff */
[----:B------:R-:W-:Y:S01]  /*0650*/  USHF.L.U32 UR6, UR6, 0x1, URZ ;  /* 0x0000000106067899 */ /* 0x000fe200080006ff */
[----:B------:R-:W3:Y:S03]  /*0660*/  FENCE.VIEW.ASYNC.S ;  /* 0x00000000000073c6 */ /* 0x000ee60000000000 */
[----:B---3--:R3:W4:Y:S08]  /*0670*/  SYNCS.EXCH.64 URZ, [UR4], UR8 ;  /* 0x0000000804ff75b2 */ /* 0x0087300008000100 */
[----:B------:R3:W1:Y:S01]  /*0680*/  SYNCS.EXCH.64 URZ, [UR4+0x180], UR6 ;  /* 0x0001800604ff75b2 */ /* 0x0006620008000100 */
        /* <DEDUP_REMOVED lines=93> */
[----:B------:R3:W1:Y:S02]  /*0c60*/  SYNCS.EXCH.64 URZ, [UR4+0x2f8], UR6 ;  /* 0x0002f80604ff75b2 */ /* 0x0006640008000100 */
[----:B---34-:R-:W-:Y:S01]  /*0c70*/  NOP ;  /* 0x0000000000007918 */ /* 0x018fe20000000000 */
.L_x_10:
[----:B------:R-:W-:Y:S05]  /*0c80*/  BSYNC.RECONVERGENT B0 ;  /* 0x0000000000007941 */ /* 0x000fea0003800200 */
.L_x_9:
[----:B------:R-:W3:Y:S01]  /*0c90*/  SHFL.IDX PT, R0, R52, RZ, 0x1f ;  /* 0x00001fff34007589 */ /* 0x000ee200000e0000 */
[----:B------:R-:W-:Y:S01]  /*0ca0*/  NOP ;  /* 0x0000000000007918 */ /* 0x000fe20000000000 */
[----:B---3--:R-:W-:-:S13]  /*0cb0*/  ISETP.NE.AND P0, PT, R0, 0x1, PT ;  /* 0x000000010000780c */ /* 0x008fda0003f05270 */
[----:B------:R-:W-:Y:S05]  /*0cc0*/  @P0 BRA `(.L_x_11) ;  /* 0x0000000000540947 */ /* 0x000fea0003800000 */
        /* <DEDUP_REMOVED lines=10> */
[----:B------:R-:W-:Y:S01]  /*0d70*/  ELECT P0, URZ, PT ;  /* 0x0000000000ff782f */ /* 0x000fe20003800000 */
[----:B------:R-:W3:Y:S02]  /*0d80*/  FENCE.VIEW.ASYNC.S ;  /* 0x00000000000073c6 */ /* 0x000ee40000000000 */
[----:B---3--:R3:W4:Y:S08]  /*0d90*/  SYNCS.EXCH.64 URZ, [UR4+0x300], UR8 ;  /* 0x0003000804ff75b2 */ /* 0x0087300008000100 */
[----:B------:R3:W1:Y:S01]  /*0da0*/  SYNCS.EXCH.64 URZ, [UR4+0x320], UR6 ;  /* 0x0003200604ff75b2 */ /* 0x0006620008000100 */
[----:B------:R3:W1:Y:S01]  /*0db0*/  SYNCS.EXCH.64 URZ, [UR4+0x308], UR8 ;  /* 0x0003080804ff75b2 */ /* 0x0006620008000100 */
[----:B------:R3:W1:Y:S01]  /*0dc0*/  SYNCS.EXCH.64 URZ, [UR4+0x328], UR6 ;  /* 0x0003280604ff75b2 */ /* 0x0006620008000100 */
[----:B------:R3:W1:Y:S01]  /*0dd0*/  SYNCS.EXCH.64 URZ, [UR4+0x310], UR8 ;  /* 0x0003100804ff75b2 */ /* 0x0006620008000100 */
[----:B------:R3:W1:Y:S01]  /*0de0*/  SYNCS.EXCH.64 URZ, [UR4+0x330], UR6 ;  /* 0x0003300604ff75b2 */ /* 0x0006620008000100 */
[----:B------:R3:W1:Y:S01]  /*0df0*/  SYNCS.EXCH.64 URZ, [UR4+0x318], UR8 ;  /* 0x0003180804ff75b2 */ /* 0x0006620008000100 */
[----:B------:R3:W1:Y:S01]  /*0e00*/  SYNCS.EXCH.64 URZ, [UR4+0x338], UR6 ;  /* 0x0003380604ff75b2 */ /* 0x0006620008000100 */
[----:B------:R-:W-:Y:S01]  /*0e10*/  NOP ;  /* 0x0000000000007918 */ /* 0x000fe20000000000 */
.L_x_11:
[----:B------:R-:W2:Y:S01]  /*0e20*/  SHFL.IDX PT, R0, R52, RZ, 0x1f ;  /* 0x00001fff34007589 */ /* 0x000ea200000e0000 */
[----:B------:R-:W-:Y:S01]  /*0e30*/  NOP ;  /* 0x0000000000007918 */ /* 0x000fe20000000000 */
[----:B--2---:R-:W-:-:S13]  /*0e40*/  ISETP.NE.AND P0, PT, R0, 0x3, PT ;  /* 0x000000030000780c */ /* 0x004fda0003f05270 */
[----:B------:R-:W-:Y:S05]  /*0e50*/  @P0 BRA `(.L_x_12) ;  /* 0x00000000002c0947 */ /* 0x000fea0003800000 */
[----:B---3--:R-:W-:Y:S01]  /*0e60*/  UMOV UR6, 0x400 ;  /* 0x0000040000067882 */ /* 0x008fe20000000000 */
[----:B------:R-:W-:Y:S01]  /*0e70*/  UMOV UR4, 0x20 ;  /* 0x0000002000047882 */ /* 0x000fe20000000000 */
[----:B------:R-:W-:Y:S02]  /*0e80*/  ULEA UR6, UR47, UR6, 0x18 ;  /* 0x000000062f067291 */ /* 0x000fe4000f8ec0ff */
[----:B------:R-:W-:-:S04]  /*0e90*/  UIADD3 UR4, UPT, UPT, -UR4, 0x100000, URZ ;  /* 0x0010000004047890 */ /* 0x000fc8000fffe1ff */
[----:B------:R-:W-:Y:S02]  /*0ea0*/  USHF.L.U32 UR5, UR4, 0xb, URZ ;  /* 0x0000000b04057899 */ /* 0x000fe400080006ff */
[----:B------:R-:W-:Y:S01]  /*0eb0*/  USHF.L.U32 UR4, UR4, 0x1, URZ ;  /* 0x0000000104047899 */ /* 0x000fe200080006ff */
[----:B------:R-:W-:Y:S01]  /*0ec0*/  ELECT P0, URZ, PT ;  /* 0x0000000000ff782f */ /* 0x000fe20003800000 */
[----:B------:R-:W2:Y:S10]  /*0ed0*/  FENCE.VIEW.ASYNC.S ;  /* 0x00000000000073c6 */ /* 0x000eb40000000000 */
[----:B--2---:R2:W3:Y:S01]  /*0ee0*/  SYNCS.EXCH.64 URZ, [UR6+0x340], UR4 ;  /* 0x0003400406ff75b2 */ /* 0x0044e20008000100 */
[----:B------:R2:W1:Y:S01]  /*0ef0*/  SYNCS.EXCH.64 URZ, [UR6+0x348], UR4 ;  /* 0x0003480406ff75b2 */ /* 0x0004620008000100 */
[----:B------:R-:W-:Y:S01]  /*0f00*/  NOP ;  /* 0x0000000000007918 */ /* 0x000fe20000000000 */
.L_x_12:
[----:B------:R-:W4:Y:S01]  /*0f10*/  SHFL.IDX PT, R0, R52, RZ, 0x1f ;  /* 0x00001fff34007589 */ /* 0x000f2200000e0000 */
[----:B------:R-:W-:Y:S01]  /*0f20*/  NOP ;  /* 0x0000000000007918 */ /* 0x000fe20000000000 */
[----:B----4-:R-:W-:-:S13]  /*0f30*/  ISETP.NE.AND P0, PT, R0, 0x4, PT ;  /* 0x000000040000780c */ /* 0x010fda0003f05270 */
[----:B------:R-:W-:Y:S05]  /*0f40*/  @P0 BRA `(.L_x_13) ;  /* 0x0000000000480947 */ /* 0x000fea0003800000 */
[----:B--23--:R-:W-:Y:S01]  /*0f50*/  UMOV UR4, 0x3a0 ;  /* 0x000003a000047882 */ /* 0x00cfe20000000000 */
[----:B------:R-:W-:Y:S01]  /*0f60*/  UMOV UR6, 0x400 ;  /* 0x0000040000067882 */ /* 0x000fe20000000000 */
[----:B------:R-:W-:Y:S01]  /*0f70*/  USEL UR4, UR4, 0x320, UP3 ;  /* 0x0000032004047887 */ /* 0x000fe20009800000 */
        /* <DEDUP_REMOVED lines=9> */
[----:B------:R-:W2:Y:S02]  /*1010*/  FENCE.VIEW.ASYNC.S ;  /* 0x00000000000073c6 */ /* 0x000ea40000000000 */
[----:B--2---:R4:W2:Y:S08]  /*1020*/  SYNCS.EXCH.64 URZ, [UR6+0x350], UR8 ;  /* 0x0003500806ff75b2 */ /* 0x0048b00008000100 */
[----:B------:R4:W3:Y:S01]  /*1030*/  SYNCS.EXCH.64 URZ, [UR6+0x360], UR4 ;  /* 0x0003600406ff75b2 */ /* 0x0008e20008000100 */
[----:B------:R4:W1:Y:S01]  /*1040*/  SYNCS.EXCH.64 URZ, [UR6+0x358], UR8 ;  /* 0x0003580806ff75b2 */ /* 0x0008620008000100 */
[----:B------:R4:W1:Y:S02]  /*1050*/  SYNCS.EXCH.64 URZ, [UR6+0x368], UR4 ;  /* 0x0003680406ff75b2 */ /* 0x0008640008000100 */
[----:B----4-:R-:W-:Y:S01]  /*1060*/  NOP ;  /* 0x0000000000007918 */ /* 0x010fe20000000000 */
.L_x_13:
[----:B------:R-:W4:Y:S01]  /*1070*/  SHFL.IDX PT, R0, R52, RZ, 0x1f ;  /* 0x00001fff34007589 */ /* 0x000f2200000e0000 */
[----:B------:R-:W-:Y:S01]  /*1080*/  NOP ;  /* 0x0000000000007918 */ /* 0x000fe20000000000 */
[----:B----4-:R-:W-:-:S13]  /*1090*/  ISETP.NE.AND P0, PT, R0, 0x5, PT ;  /* 0x000000050000780c */ /* 0x010fda0003f05270 */
[----:B------:R-:W-:Y:S05]  /*10a0*/  @P0 BRA `(.L_x_14) ;  /* 0x0000000000540947 */ /* 0x000fea0003800000 */
[----:B--23--:R-:W-:Y:S01]  /*10b0*/  UMOV UR4, 0x400 ;  /* 0x0000040000047882 */ /* 0x00cfe20000000000 */
        /* <DEDUP_REMOVED lines=14> */
[----:B------:R4:W1:Y:S01]  /*11a0*/  SYNCS.EXCH.64 URZ, [UR4+0x398], UR8 ;  /* 0x0003980804ff75b2 */ /* 0x0008620008000100 */
[----:B------:R4:W1:Y:S01]  /*11b0*/  SYNCS.EXCH.64 URZ, [UR4+0x380], UR6 ;  /* 0x0003800604ff75b2 */ /* 0x0008620008000100 */
[----:B------:R4:W1:Y:S01]  /*11c0*/  SYNCS.EXCH.64 URZ, [UR4+0x3a0], UR8 ;  /* 0x0003a00804ff75b2 */ /* 0x0008620008000100 */
[----:B------:R4:W1:Y:S01]  /*11d0*/  SYNCS.EXCH.64 URZ, [UR4+0x388], UR6 ;  /* 0x0003880604ff75b2 */ /* 0x0008620008000100 */
[----:B------:R4:W1:Y:S02]  /*11e0*/  SYNCS.EXCH.64 URZ, [UR4+0x3a8], UR8 ;  /* 0x0003a80804ff75b2 */ /* 0x0008640008000100 */
[----:B----4-:R-:W-:Y:S01]  /*11f0*/  NOP ;  /* 0x0000000000007918 */ /* 0x010fe20000000000 */
.L_x_14:
[----:B------:R-:W4:Y:S01]  /*1200*/  SHFL.IDX PT, R0, R52, RZ, 0x1f ;  /* 0x00001fff34007589 */ /* 0x000f2200000e0000 */
[----:B------:R-:W-:Y:S01]  /*1210*/  ISETP.NE.OR P1, PT, RZ, UR25, !P1 ;  /* 0x00000019ff007c0c */ /* 0x000fe2000cf25670 */
[----:B------:R-:W-:Y:S01]  /*1220*/  NOP ;  /* 0x0000000000007918 */ /* 0x000fe20000000000 */
[----:B----4-:R-:W-:-:S13]  /*1230*/  ISETP.NE.AND P0, PT, R0, 0x3, PT ;  /* 0x000000030000780c */ /* 0x010fda0003f05270 */
[----:B------:R-:W-:Y:S05]  /*1240*/  @P0 BRA `(.L_x_15) ;  /* 0x0000000000340947 */ /* 0x000fea0003800000 */
[----:B--23--:R-:W-:Y:S01]  /*1250*/  UMOV UR4, 0x400 ;  /* 0x0000040000047882 */ /* 0x00cfe20000000000 */
[----:B------:R-:W-:Y:S01]  /*1260*/  UMOV UR6, 0x20 ;  /* 0x0000002000067882 */ /* 0x000fe20000000000 */
[----:B------:R-:W-:Y:S02]  /*1270*/  ULEA UR4, UR47, UR4, 0x18 ;  /* 0x000000042f047291 */ /* 0x000fe4000f8ec0ff */
[----:B------:R-:W-:-:S04]  /*1280*/  UIADD3 UR6, UPT, UPT, -UR6, 0x100000, URZ ;  /* 0x0010000006067890 */ /* 0x000fc8000fffe1ff */
[----:B------:R-:W-:Y:S02]  /*1290*/  USHF.L.U32 UR7, UR6, 0xb, URZ ;  /* 0x0000000b06077899 */ /* 0x000fe400080006ff */
[----:B------:R-:W-:Y:S01]  /*12a0*/  USHF.L.U32 UR6, UR6, 0x1, URZ ;  /* 0x0000000106067899 */ /* 0x000fe200080006ff */
[----:B------:R-:W-:Y:S01]  /*12b0*/  ELECT P0, URZ, PT ;  /* 0x0000000000ff782f */ /* 0x000fe20003800000 */
[----:B------:R-:W2:Y:S10]  /*12c0*/  FENCE.VIEW.ASYNC.S ;  /* 0x00000000000073c6 */ /* 0x000eb40000000000 */
[----:B--2---:R4:W2:Y:S01]  /*12d0*/  SYNCS.EXCH.64 URZ, [UR4+0x3b0], UR6 ;  /* 0x0003b00604ff75b2 */ /* 0x0048a20008000100 */
[----:B------:R4:W3:Y:S01]  /*12e0*/  SYNCS.EXCH.64 URZ, [UR4+0x3c0], UR6 ;  /* 0x0003c00604ff75b2 */ /* 0x0008e20008000100 */
[----:B------:R4:W1:Y:S01]  /*12f0*/  SYNCS.EXCH.64 URZ, [UR4+0x3b8], UR6 ;  /* 0x0003b80604ff75b2 */ /* 0x0008620008000100 */
[----:B------:R4:W1:Y:S02]  /*1300*/  SYNCS.EXCH.64 URZ, [UR4+0x3c8], UR6 ;  /* 0x0003c80604ff75b2 */ /* 0x0008640008000100 */
[----:B----4-:R-:W-:Y:S01]  /*1310*/  NOP ;  /* 0x0000000000007918 */ /* 0x010fe20000000000 */
.L_x_15:
[----:B------:R-:W-:Y:S01]  /*1320*/  VOTEU.ALL UP0, P1 ;  /* 0x0000000000ff7886 */ /* 0x000fe20000800000 */
[----:B--23--:R-:W-:Y:S01]  /*1330*/  UMOV UR4, 0x20 ;  /* 0x0000002000047882 */ /* 0x00cfe20000000000 */
[----:B------:R-:W2:Y:S01]  /*1340*/  LDCU UR7, c[0x0][0x36c] ;  /* 0x00006d80ff0777ac */ /* 0x000ea20008000800 */
[----:B------:R-:W-:Y:S01]  /*1350*/  NOP ;  /* 0x0000000000007918 */ /* 0x000fe20000000000 */
[----:B------:R-:W-:Y:S01]  /*1360*/  LOP3.LUT R0, R65, 0x1f, RZ, 0xc0, !PT ;  /* 0x0000001f41007812 */ /* 0x000fe200078ec0ff */
[----:B------:R-:W-:Y:S01]  /*1370*/  @!UP0 UMOV UR6, 0x400 ;  /* 0x0000040000068882 */ /* 0x000fe20000000000 */
[----:B------:R-:W-:-:S04]  /*1380*/  @!UP0 UIADD3 UR4, UPT, UPT, -UR4, 0x100000, URZ ;  /* 0x0010000004048890 */ /* 0x000fc8000fffe1ff */
[----:B------:R-:W-:Y:S02]  /*1390*/  @!UP0 USHF.L.U32 UR5, UR4, 0xb, URZ ;  /* 0x0000000b04058899 */ /* 0x000fe400080006ff */
[----:B------:R-:W-:Y:S02]  /*13a0*/  @!UP0 USHF.L.U32 UR4, UR4, 0x1, URZ ;  /* 0x0000000104048899 */ /* 0x000fe400080006ff */
[----:B------:R-:W-:Y:S01]  /*13b0*/  @!UP0 ULEA UR6, UR47, UR6, 0x18 ;  /* 0x000000062f068291 */ /* 0x000fe2000f8ec0ff */
[----:B------:R-:W-:Y:S01]  /*13c0*/  VOTEU.ALL UP0, P1 ;  /* 0x0000000000ff7886 */ /* 0x000fe20000800000 */
[----:B------:R-:W-:Y:S02]  /*13d0*/  UISETP.NE.AND UP4, UPT, UR25, URZ, UPT ;  /* 0x000000ff1900728c */ /* 0x000fe4000bf85270 */
[----:B--2---:R-:W-:Y:S01]  /*13e0*/  UISETP.EQ.U32.AND UP5, UPT, UR7, 0x1, UPT ;  /* 0x000000010700788c */ /* 0x004fe2000bfa2070 */
[----:B------:R-:W2:Y:S07]  /*13f0*/  FENCE.VIEW.ASYNC.S ;  /* 0x00000000000073c6 */ /* 0x000eae0000000000 */
[----:B--2---:R2:W3:Y:S01]  /*1400*/  @!UP0 SYNCS.EXCH.64 URZ, [UR6+0x3d0], UR4 ;  /* 0x0003d00406ff85b2 */ /* 0x0044e20008000100 */
[----:B------:R-:W-:Y:S05]  /*1410*/  BRA.U !UP5, `(.L_x_16) ;  /* 0x000000010d087547 */ /* 0x000fea000b800000 */
[----:B-1-3--:R-:W-:Y:S01]  /*1420*/  UCGABAR_ARV ;  /* 0x00000000000079c7 */ /* 0x00afe20008000000 */
[----:B------:R-:W-:Y:S05]  /*1430*/  BRA `(.L_x_17) ;  /* 0x0000000000047947 */ /* 0x000fea0003800000 */
.L_x_16:
[----:B-1-3--:R-:W-:Y:S01]  /*1440*/  NOP ;  /* 0x0000000000007918 */ /* 0x00afe20000000000 */
.L_x_17:
[----:B------:R-:W1:Y:S01]  /*1450*/  S2UR UR20, SR_CTAID.X ;  /* 0x00000000001479c3 */ /* 0x000e620000002500 */
[----:B------:R-:W-:-:S05]  /*1460*/  CS2R.32 R53, SR_CgaSize ;  /* 0x0000000000357805 */ /* 0x000fca0000008a00 */
[----:B------:R-:W-:-:S05]  /*1470*/  IMAD R53, R53, -0xa0, RZ ;  /* 0xffffff6035357824 */ /* 0x000fca00078e02ff */
[----:B--2---:R-:W-:-:S14]  /*1480*/  R2UR UR5, R53 ;  /* 0x00000000350572ca */ /* 0x004fdc00000e0000 */
[----:B------:R-:W2:Y:S01]  /*1490*/  LDCU UR5, c[0x0][UR5+0x2b0] ;  /* 0x00005600050577ac */ /* 0x000ea20008000800 */
[----:B------:R-:W-:-:S05]  /*14a0*/  CS2R.32 R53, SR_CgaSize ;  /* 0x0000000000357805 */ /* 0x000fca0000008a00 */
[----:B------:R-:W-:-:S05]  /*14b0*/  IMAD R53, R53, -0xa0, RZ ;  /* 0xffffff6035357824 */ /* 0x000fca00078e02ff */
[----:B------:R-:W-:-:S14]  /*14c0*/  R2UR UR4, R53 ;  /* 0x00000000350472ca */ /* 0x000fdc00000e0000 */
[----:B------:R-:W3:Y:S01]  /*14d0*/  LDCU UR4, c[0x0][UR4+0x2b4] ;  /* 0x00005680040477ac */ /* 0x000ee20008000800 */
[----:B------:R-:W4:Y:S01]  /*14e0*/  S2UR UR7, SR_CTAID.Y ;  /* 0x00000000000779c3 */ /* 0x000f220000002600 */
[----:B------:R-:W-:-:S05]  /*14f0*/  CS2R.32 R53, SR_CgaSize ;  /* 0x0000000000357805 */ /* 0x000fca0000008a00 */
[----:B------:R-:W-:-:S05]  /*1500*/  IMAD R53, R53, -0xa0, RZ ;  /* 0xffffff6035357824 */ /* 0x000fca00078e02ff */
[----:B------:R-:W-:-:S14]  /*1510*/  R2UR UR8, R53 ;  /* 0x00000000350872ca */ /* 0x000fdc00000e0000 */
[----:B------:R-:W3:Y:S01]  /*1520*/  LDCU UR8, c[0x0][UR8+0x2a0] ;  /* 0x00005400080877ac */ /* 0x000ee20008000800 */
[----:B------:R-:W3:Y:S01]  /*1530*/  LDCU UR21, c[0x0][0xb24] ;  /* 0x00016480ff1577ac */ /* 0x000ee20008000800 */
[----:B------:R-:W1:Y:S01]  /*1540*/  S2UR UR36, SR_CTAID.Z ;  /* 0x00000000002479c3 */ /* 0x000e620000002700 */
[----:B------:R-:W-:-:S05]  /*1550*/  CS2R.32 R53, SR_CgaSize ;  /* 0x0000000000357805 */ /* 0x000fca0000008a00 */
[----:B------:R-:W-:-:S05]  /*1560*/  IMAD R53, R53, -0xa0, RZ ;  /* 0xffffff6035357824 */ /* 0x000fca00078e02ff */
[----:B------:R-:W-:-:S14]  /*1570*/  R2UR UR63, R53 ;  /* 0x00000000353f72ca */ /* 0x000fdc00000e0000 */
[----:B------:R-:W3:Y:S01]  /*1580*/  LDCU UR63, c[0x0][UR63+0x2a4] ;  /* 0x000054803f3f77ac */ /* 0x000ee20008000800 */
[----:B------:R-:W-:Y:S02]  /*1590*/  UISETP.GT.U32.AND UP0, UPT, UR27, 0xffff, UPT ;  /* 0x0000ffff1b00788c */ /* 0x000fe4000bf04070 */
[----:B------:R-:W-:Y:S01]  /*15a0*/  USHF.L.U32 UR29, UR47, 0x7, URZ ;  /* 0x000000072f1d7899 */ /* 0x000fe200080006ff */
[----:B-1----:R-:W-:Y:S01]  /*15b0*/  I2FP.F32.U32 R3, UR20 ;  /* 0x0000001400037c45 */ /* 0x002fe20008201000 */
[----:B------:R-:W-:Y:S01]  /*15c0*/  UMOV UR32, 0x5 ;  /* 0x0000000500207882 */ /* 0x000fe20000000000 */
[----:B------:R-:W1:Y:S03]  /*15d0*/  LDCU UR45, c[0x0][0xb24] ;  /* 0x00016480ff2d77ac */ /* 0x000e660008000800 */
[----:B--2---:R-:W-:Y:S01]  /*15e0*/  FMUL R3, R3, UR5 ;  /* 0x0000000503037c20 */ /* 0x004fe20008400000 */
[----:B------:R-:W2:Y:S01]  /*15f0*/  LDCU UR31, c[0x0][0xb30] ;  /* 0x00016600ff1f77ac */ /* 0x000ea20008000800 */
[----:B----4-:R-:W-:Y:S01]  /*1600*/  I2FP.F32.U32 R2, UR7 ;  /* 0x0000000700027c45 */ /* 0x010fe20008201000 */
[----:B------:R-:W-:-:S03]  /*1610*/  USHF.L.U32 UR44, UR20, 0x6, URZ ;  /* 0x00000006142c7899 */ /* 0x000fc600080006ff */
[----:B------:R-:W4:Y:S01]  /*1620*/  F2I.U32.TRUNC.NTZ R3, R3 ;  /* 0x0000000300037305 */ /* 0x000f22000020f000 */
[----:B------:R-:W-:Y:S01]  /*1630*/  USEL UR26, UR27, 0xffff, !UP0 ;  /* 0x0000ffff1b1a7887 */ /* 0x000fe2000c000000 */
[----:B---3--:R-:W-:Y:S01]  /*1640*/  FMUL R2, R2, UR4 ;  /* 0x0000000402027c20 */ /* 0x008fe20008400000 */
[----:B------:R-:W-:Y:S01]  /*1650*/  UISETP.GE.AND UP2, UPT, UR21, 0x1, UPT ;  /* 0x000000011500788c */ /* 0x000fe2000bf46270 */
[----:B------:R-:W-:-:S04]  /*1660*/  UMOV UR24, UR7 ;  /* 0x0000000700187c82 */ /* 0x000fc80008000000 */
[----:B------:R-:W3:Y:S01]  /*1670*/  F2I.U32.TRUNC.NTZ R2, R2 ;  /* 0x0000000200027305 */ /* 0x000ee2000020f000 */
[----:B----4-:R-:W-:Y:S02]  /*1680*/  R2UR UR4, R3 ;  /* 0x00000000030472ca */ /* 0x010fe400000e0000 */
[----:B------:R-:W-:Y:S02]  /*1690*/  PRMT R3, RZ, 0x7610, R3 ;  /* 0x00007610ff037816 */ /* 0x000fe40000000003 */
[----:B---3--:R-:W-:Y:S02]  /*16a0*/  R2UR UR6, R2 ;  /* 0x00000000020672ca */ /* 0x008fe400000e0000 */
[----:B------:R-:W-:-:S07]  /*16b0*/  PRMT R2, RZ, 0x7610, R2 ;  /* 0x00007610ff027816 */ /* 0x000fce0000000002 */
[----:B------:R-:W-:-:S04]  /*16c0*/  UIADD3 UR5, UPT, UPT, -UR4, URZ, URZ ;  /* 0x000000ff04057290 */ /* 0x000fc8000fffe1ff */
[----:B------:R-:W-:Y:S02]  /*16d0*/  UIMAD UR5, UR8, UR5, UR20 ;  /* 0x00000005080572a4 */ /* 0x000fe4000f8e0214 */
[----:B------:R-:W-:-:S04]  /*16e0*/  UIADD3 UR4, UPT, UPT, -UR6, URZ, URZ ;  /* 0x000000ff06047290 */ /* 0x000fc8000fffe1ff */
[----:B------:R-:W-:Y:S01]  /*16f0*/  IMAD.U32 R53, RZ, RZ, UR5 ;  /* 0x00000005ff357e24 */ /* 0x000fe2000f8e00ff */
[----:B------:R-:W-:Y:S01]  /*1700*/  UIMAD UR63, UR63, UR4, UR7 ;  /* 0x000000043f3f72a4 */ /* 0x000fe2000f8e0207 */
[----:B-12---:R-:W-:Y:S11]  /*1710*/  BRA.U UP4, `(.L_x_18) ;  /* 0x0000000104407547 */ /* 0x006ff6000b800000 */
[----:B------:R-:W-:-:S13]  /*1720*/  R2UR UR4, R53 ;  /* 0x00000000350472ca */ /* 0x000fda00000e0000 */
[----:B------:R-:W-:Y:S02]  /*1730*/  UISETP.GT.U32.AND UP0, UPT, UR4, 0x1, UPT ;  /* 0x000000010400788c */ /* 0x000fe4000bf04070 */
[----:B------:R-:W-:Y:S02]  /*1740*/  ULOP3.LUT UR4, UR4, 0xfffffffe, URZ, 0xc0, !UPT ;  /* 0xfffffffe04047892 */ /* 0x000fe4000f8ec0ff */
[----:B------:R-:W-:Y:S02]  /*1750*/  UISETP.NE.AND UP1, UPT, UR63, URZ, UP0 ;  /* 0x000000ff3f00728c */ /* 0x000fe40008725270 */
[----:B------:R-:W-:Y:S02]  /*1760*/  UISETP.NE.AND UP0, UPT, UR63, 0x1, UP0 ;  /* 0x000000013f00788c */ /* 0x000fe40008705270 */
[----:B------:R-:W-:Y:S02]  /*1770*/  USEL UR7, URZ, 0x1, UP1 ;  /* 0x00000001ff077887 */ /* 0x000fe40008800000 */
[----:B------:R-:W-:-:S02]  /*1780*/  USEL UR6, URZ, 0x4, UP0 ;  /* 0x00000004ff067887 */ /* 0x000fc40008000000 */
[----:B------:R-:W-:Y:S02]  /*1790*/  USEL UR5, URZ, 0x2, UP1 ;  /* 0x00000002ff057887 */ /* 0x000fe40008800000 */
[----:B------:R-:W-:Y:S02]  /*17a0*/  ULEA UR4, UR63, UR4, 0x1 ;  /* 0x000000043f047291 */ /* 0x000fe4000f8e08ff */
[----:B------:R-:W-:Y:S02]  /*17b0*/  USEL UR8, URZ, 0x8, UP0 ;  /* 0x00000008ff087887 */ /* 0x000fe40008000000 */
[----:B------:R-:W-:-:S03]  /*17c0*/  UIADD3 UR5, UPT, UPT, UR5, UR6, UR7 ;  /* 0x0000000605057290 */ /* 0x000fc6000fffe007 */
[----:B------:R-:W-:Y:S01]  /*17d0*/  UMOV UR6, 0x3 ;  /* 0x0000000300067882 */ /* 0x000fe20000000000 */
[----:B------:R-:W-:Y:S02]  /*17e0*/  UIADD3 UR5, UPT, UPT, UR5, UR8, URZ ;  /* 0x0000000805057290 */ /* 0x000fe4000fffe0ff */
[----:B------:R-:W-:-:S04]  /*17f0*/  USHF.L.U32 UR4, UR6, UR4, URZ ;  /* 0x0000000406047299 */ /* 0x000fc800080006ff */
[----:B------:R-:W-:Y:S02]  /*1800*/  MOV R3, UR5 ;  /* 0x0000000500037c02 */ /* 0x000fe40008000f00 */
[----:B------:R-:W-:Y:S02]  /*1810*/  IMAD.U32 R2, RZ, RZ, UR4 ;  /* 0x00000004ff027e24 */ /* 0x000fe4000f8e00ff */
.L_x_18:
[----:B------:R-:W-:Y:S05]  /*1820*/  BRA.U !UP2, `(.L_x_19) ;  /* 0x000000010ad47547 */ /* 0x000fea000b800000 */
[----:B------:R-:W1:Y:S01]  /*1830*/  LDCU.128 UR12, c[0x0][0xb10] ;  /* 0x00016200ff0c77ac */ /* 0x000e620008000c00 */
[----:B------:R-:W2:Y:S01]  /*1840*/  LDCU UR6, c[0x0][0x370] ;  /* 0x00006e00ff0677ac */ /* 0x000ea20008000800 */
[----:B------:R-:W3:Y:S01]  /*1850*/  LDCU UR5, c[0x0][0x374] ;  /* 0x00006e80ff0577ac */ /* 0x000ee20008000800 */
[----:B------:R-:W4:Y:S01]  /*1860*/  LDCU UR30, c[0x0][0xb0c] ;  /* 0x00016180ff1e77ac */ /* 0x000f220008000800 */
[----:B------:R-:W4:Y:S01]  /*1870*/  LDCU UR4, c[0x0][0xb20] ;  /* 0x00016400ff0477ac */ /* 0x000f220008000800 */
[----:B------:R-:W4:Y:S01]  /*1880*/  LDCU.64 UR8, c[0x0][0xb28] ;  /* 0x00016500ff0877ac */ /* 0x000f220008000a00 */
[----:B-1----:R-:W-:Y:S02]  /*1890*/  UISETP.NE.AND UP0, UPT, UR14, 0x1, UPT ;  /* 0x000000010e00788c */ /* 0x002fe4000bf05270 */
[----:B---3--:R-:W-:Y:S02]  /*18a0*/  UIMAD.WIDE.U32 UR10, UR5, UR15, URZ ;  /* 0x0000000f050a72a5 */ /* 0x008fe4000f8e00ff */
[----:B--2---:R-:W-:-:S02]  /*18b0*/  UIMAD.WIDE.U32 UR18, UR6, UR12, URZ ;  /* 0x0000000c061272a5 */ /* 0x004fc4000f8e00ff */
[----:B----4-:R-:W-:Y:S02]  /*18c0*/  UISETP.NE.AND UP1, UPT, UR30, 0x1, UPT ;  /* 0x000000011e00788c */ /* 0x010fe4000bf25270 */
[----:B------:R-:W-:Y:S01]  /*18d0*/  UISETP.NE.AND UP2, UPT, UR21, 0x1, UPT ;  /* 0x000000011500788c */ /* 0x000fe2000bf45270 */
[----:B------:R-:W-:Y:S02]  /*18e0*/  UMOV UR10, UR11 ;  /* 0x0000000b000a7c82 */ /* 0x000fe40008000000 */
[----:B------:R-:W-:Y:S01]  /*18f0*/  UMOV UR18, UR19 ;  /* 0x0000001300127c82 */ /* 0x000fe20008000000 */
[----:B------:R-:W-:Y:S02]  /*1900*/  @UP0 USHF.R.U32.HI UR5, URZ, UR4, UR10 ;  /* 0x00000004ff050299 */ /* 0x000fe4000801160a */
[----:B------:R-:W-:Y:S02]  /*1910*/  UIMAD.WIDE.U32 UR22, UR24, UR15, URZ ;  /* 0x0000000f181672a5 */ /* 0x000fe4000f8e00ff */
[----:B------:R-:W-:-:S02]  /*1920*/  UIMAD.WIDE.U32 UR10, UR5, UR8, URZ ;  /* 0x00000008050a72a5 */ /* 0x000fc4000f8e00ff */
[----:B------:R-:W-:Y:S02]  /*1930*/  @UP1 USHF.R.U32.HI UR6, URZ, UR13, UR18 ;  /* 0x0000000dff061299 */ /* 0x000fe40008011612 */
[----:B------:R-:W-:Y:S02]  /*1940*/  UIMAD.WIDE.U32 UR16, UR20, UR12, URZ ;  /* 0x0000000c141072a5 */ /* 0x000fe4000f8e00ff */
[----:B------:R-:W-:Y:S01]  /*1950*/  UIMAD.WIDE.U32 UR18, UR6, UR8, URZ ;  /* 0x00000008061272a5 */ /* 0x000fe2000f8e00ff */
[----:B------:R-:W-:Y:S01]  /*1960*/  UMOV UR22, UR23 ;  /* 0x0000001700167c82 */ /* 0x000fe20008000000 */
[----:B------:R-:W-:Y:S01]  /*1970*/  UMOV UR10, UR11 ;  /* 0x0000000b000a7c82 */ /* 0x000fe20008000000 */
[----:B------:R-:W-:Y:S02]  /*1980*/  USHF.R.U32.HI UR22, URZ, UR4, UR22 ;  /* 0x00000004ff167299 */ /* 0x000fe40008011616 */
[----:B------:R-:W-:Y:S02]  /*1990*/  @UP2 USHF.R.U32.HI UR5, URZ, UR9, UR10 ;  /* 0x00000009ff052299 */ /* 0x000fe4000801160a */
[----:B------:R-:W-:Y:S01]  /*19a0*/  UMOV UR7, UR19 ;  /* 0x0000001300077c82 */ /* 0x000fe20008000000 */
[----:B------:R-:W-:Y:S01]  /*19b0*/  UMOV UR16, UR17 ;  /* 0x0000001100107c82 */ /* 0x000fe20008000000 */
[----:B------:R-:W-:-:S02]  /*19c0*/  @UP2 USHF.R.U32.HI UR6, URZ, UR9, UR7 ;  /* 0x00000009ff062299 */ /* 0x000fc40008011607 */
[----:B------:R-:W-:Y:S02]  /*19d0*/  USHF.R.U32.HI UR13, URZ, UR13, UR16 ;  /* 0x0000000dff0d7299 */ /* 0x000fe40008011610 */
[----:B------:R-:W-:Y:S02]  /*19e0*/  USEL UR4, UR24, UR22, !UP0 ;  /* 0x0000001618047287 */ /* 0x000fe4000c000000 */
[----:B------:R-:W-:Y:S02]  /*19f0*/  UIMAD UR7, UR5, UR21, URZ ;  /* 0x00000015050772a4 */ /* 0x000fe4000f8e02ff */
[----:B------:R-:W-:Y:S02]  /*1a00*/  USEL UR5, UR20, UR13, !UP1 ;  /* 0x0000000d14057287 */ /* 0x000fe4000c800000 */
[----:B------:R-:W-:Y:S02]  /*1a10*/  UIMAD UR12, UR6, UR21, URZ ;  /* 0x00000015060c72a4 */ /* 0x000fe4000f8e02ff */
[----:B------:R-:W-:-:S02]  /*1a20*/  UISETP.GE.AND UP0, UPT, UR4, UR7, UPT ;  /* 0x000000070400728c */ /* 0x000fc4000bf06270 */
[----:B------:R-:W-:Y:S02]  /*1a30*/  UIMAD.WIDE.U32 UR10, UR4, UR8, URZ ;  /* 0x00000008040a72a5 */ /* 0x000fe4000f8e00ff */
[----:B------:R-:W-:Y:S02]  /*1a40*/  UISETP.GE.OR UP0, UPT, UR5, UR12, UP0 ;  /* 0x0000000c0500728c */ /* 0x000fe40008706670 */
[----:B------:R-:W-:Y:S02]  /*1a50*/  UIMAD.WIDE.U32 UR12, UR5, UR8, URZ ;  /* 0x00000008050c72a5 */ /* 0x000fe4000f8e00ff */
[----:B------:R-:W-:Y:S01]  /*1a60*/  UIADD3 UR10, UPT, UPT, -UR4, URZ, URZ ;  /* 0x000000ff040a7290 */ /* 0x000fe2000fffe1ff */
[----:B------:R-:W-:Y:S01]  /*1a70*/  UMOV UR8, UR11 ;  /* 0x0000000b00087c82 */ /* 0x000fe20008000000 */
[----:B------:R-:W-:Y:S02]  /*1a80*/  UIADD3 UR11, UPT, UPT, -UR5, URZ, URZ ;  /* 0x000000ff050b7290 */ /* 0x000fe4000fffe1ff */
[----:B------:R-:W-:-:S03]  /*1a90*/  USHF.R.U32.HI UR8, URZ, UR9, UR8 ;  /* 0x00000009ff087299 */ /* 0x000fc60008011608 */
[----:B------:R-:W-:Y:S01]  /*1aa0*/  @!UP0 UMOV UR7, UR13 ;  /* 0x0000000d00078c82 */ /* 0x000fe20008000000 */
[----:B------:R-:W-:Y:S02]  /*1ab0*/  UIMAD UR24, UR14, UR10, UR24 ;  /* 0x0000000a0e1872a4 */ /* 0x000fe4000f8e0218 */
[----:B------:R-:W-:Y:S02]  /*1ac0*/  USEL UR8, UR4, UR8, !UP2 ;  /* 0x0000000804087287 */ /* 0x000fe4000d000000 */
[----:B------:R-:W-:Y:S02]  /*1ad0*/  @!UP0 USHF.R.U32.HI UR7, URZ, UR9, UR7 ;  /* 0x00000009ff078299 */ /* 0x000fe40008011607 */
[----:B------:R-:W-:Y:S02]  /*1ae0*/  UIADD3 UR9, UPT, UPT, -UR8, URZ, URZ ;  /* 0x000000ff08097290 */ /* 0x000fe4000fffe1ff */
[----:B------:R-:W-:Y:S02]  /*1af0*/  @!UP0 USEL UR7, UR5, UR7, !UP2 ;  /* 0x0000000705078287 */ /* 0x000fe4000d000000 */
[----:B------:R-:W-:-:S02]  /*1b00*/  UIMAD UR9, UR21, UR9, UR4 ;  /* 0x00000009150972a4 */ /* 0x000fc4000f8e0204 */
[----:B------:R-:W-:Y:S02]  /*1b10*/  @!UP0 UIADD3 UR8, UPT, UPT, UR8, -UR7, URZ ;  /* 0x8000000708088290 */ /* 0x000fe4000fffe0ff */
[----:B------:R-:W-:Y:S02]  /*1b20*/  @!UP0 UIMAD UR6, UR9, UR6, UR7 ;  /* 0x00000006090682a4 */ /* 0x000fe4000f8e0207 */
[----:B------:R-:W-:Y:S02]  /*1b30*/  @!UP0 UIMAD UR4, UR8, UR21, UR5 ;  /* 0x00000015080482a4 */ /* 0x000fe4000f8e0205 */
[----:B------:R-:W-:Y:S02]  /*1b40*/  UIMAD UR20, UR30, UR11, UR20 ;  /* 0x0000000b1e1472a4 */ /* 0x000fe4000f8e0214 */
[----:B------:R-:W-:Y:S01]  /*1b50*/  UIMAD UR24, UR4, UR14, UR24 ;  /* 0x0000000e041872a4 */ /* 0x000fe2000f8e0218 */
[----:B------:R-:W-:Y:S02]  /*1b60*/  @!UP0 UMOV UR5, UR6 ;  /* 0x0000000600058c82 */ /* 0x000fe40008000000 */
[----:B------:R-:W-:-:S12]  /*1b70*/  UIMAD UR20, UR5, UR30, UR20 ;  /* 0x0000001e051472a4 */ /* 0x000fd8000f8e0214 */
.L_x_19:
[----:B------:R-:W-:Y:S02]  /*1b80*/  UISETP.NE.AND UP1, UPT, UR31, 0x1, UPT ;  /* 0x000000011f00788c */ /* 0x000fe4000bf25270 */
[----:B------:R-:W-:Y:S02]  /*1b90*/  ULOP3.LUT UR21, UR26, 0xffff, URZ, 0xc0, !UPT ;  /* 0x0000ffff1a157892 */ /* 0x000fe4000f8ec0ff */
[----:B------:R-:W-:Y:S02]  /*1ba0*/  UISETP.NE.AND UP0, UPT, UR25, 0x2, UPT ;  /* 0x000000021900788c */ /* 0x000fe4000bf05270 */
[----:B------:R-:W-:Y:S02]  /*1bb0*/  ULOP3.LUT UR22, UR29, 0x100, URZ, 0xc0, !UPT ;  /* 0x000001001d167892 */ /* 0x000fe4000f8ec0ff */
[----:B------:R-:W-:Y:S02]  /*1bc0*/  ULOP3.LUT UR44, UR44, 0x40, URZ, 0xc0, !UPT ;  /* 0x000000402c2c7892 */ /* 0x000fe4000f8ec0ff */
[----:B------:R-:W-:Y:S01]  /*1bd0*/  USHF.L.U32 UR21, UR32, UR21, URZ ;  /* 0x0000001520157299 */ /* 0x000fe200080006ff */
[----:B------:R-:W-:Y:S11]  /*1be0*/  BRA.U UP1, `(.L_x_20) ;  /* 0x0000000101447547 */ /* 0x000ff6000b800000 */
[----:B------:R-:W1:Y:S01]  /*1bf0*/  LDCU.128 UR8, c[0x0][0xb10] ;  /* 0x00016200ff0877ac */ /* 0x000e620008000c00 */
[----:B------:R-:W2:Y:S01]  /*1c00*/  LDCU UR12, c[0x0][0xb0c] ;  /* 0x00016180ff0c77ac */ /* 0x000ea20008000800 */
[----:B------:R-:W3:Y:S01]  /*1c10*/  LDCU UR13, c[0x0][0xb20] ;  /* 0x00016400ff0d77ac */ /* 0x000ee20008000800 */
[----:B-1----:R-:W-:Y:S02]  /*1c20*/  UIMAD.WIDE.U32 UR6, UR20, UR8, URZ ;  /* 0x00000008140672a5 */ /* 0x002fe4000f8e00ff */
[----:B------:R-:W-:Y:S02]  /*1c30*/  UIMAD.WIDE.U32 UR4, UR24, UR11, URZ ;  /* 0x0000000b180472a5 */ /* 0x000fe4000f8e00ff */
[----:B--2---:R-:W-:Y:S02]  /*1c40*/  UISETP.NE.AND UP2, UPT, UR12, 0x1, UPT ;  /* 0x000000010c00788c */ /* 0x004fe4000bf45270 */
[----:B------:R-:W-:Y:S01]  /*1c50*/  UISETP.NE.AND UP1, UPT, UR10, 0x1, UPT ;  /* 0x000000010a00788c */ /* 0x000fe2000bf25270 */
[----:B------:R-:W-:-:S02]  /*1c60*/  UMOV UR6, UR7 ;  /* 0x0000000700067c82 */ /* 0x000fc40008000000 */
[----:B------:R-:W-:Y:S01]  /*1c70*/  UMOV UR4, UR5 ;  /* 0x0000000500047c82 */ /* 0x000fe20008000000 */
[----:B------:R-:W-:Y:S02]  /*1c80*/  USHF.R.U32.HI UR6, URZ, UR9, UR6 ;  /* 0x00000009ff067299 */ /* 0x000fe40008011606 */
[----:B---3--:R-:W-:Y:S02]  /*1c90*/  USHF.R.U32.HI UR4, URZ, UR13, UR4 ;  /* 0x0000000dff047299 */ /* 0x008fe40008011604 */
[----:B------:R-:W-:Y:S02]  /*1ca0*/  USEL UR5, UR20, UR6, !UP2 ;  /* 0x0000000614057287 */ /* 0x000fe4000d000000 */
[----:B------:R-:W-:-:S04]  /*1cb0*/  USEL UR4, UR24, UR4, !UP1 ;  /* 0x0000000418047287 */ /* 0x000fc8000c800000 */
[----:B------:R-:W-:Y:S02]  /*1cc0*/  UIADD3 UR6, UPT, UPT, UR5, -UR4, URZ ;  /* 0x8000000405067290 */ /* 0x000fe4000fffe0ff */
[----:B------:R-:W-:Y:S02]  /*1cd0*/  UIADD3 UR4, UPT, UPT, -UR5, UR4, URZ ;  /* 0x0000000405047290 */ /* 0x000fe4000fffe1ff */
[----:B------:R-:W-:Y:S02]  /*1ce0*/  UIMAD UR24, UR6, UR10, UR24 ;  /* 0x0000000a061872a4 */ /* 0x000fe4000f8e0218 */
[----:B------:R-:W-:-:S12]  /*1cf0*/  UIMAD UR20, UR4, UR12, UR20 ;  /* 0x0000000c041472a4 */ /* 0x000fd8000f8e0214 */
.L_x_20:
[----:B------:R-:W-:Y:S05]  /*1d00*/  BRA.U !UP5, `(.L_x_21) ;  /* 0x000000010d0c7547 */ /* 0x000fea000b800000 */
[----:B------:R-:W-:Y:S01]  /*1d10*/  UCGABAR_WAIT ;  /* 0x0000000000007dc7 */ /* 0x000fe20008000000 */
[----:B------:R-:W-:Y:S01]  /*1d20*/  CCTL.IVALL ;  /* 0x00000000ff00798f */ /* 0x000fe20002000000 */
[----:B------:R-:W-:Y:S05]  /*1d30*/  BRA `(.L_x_22) ;  /* 0x0000000000047947 */ /* 0x000fea0003800000 */
.L_x_21:
[----:B------:R-:W-:Y:S06]  /*1d40*/  BAR.SYNC.DEFER_BLOCKING 0x0 ;  /* 0x0000000000007b1d */ /* 0x000fec0000010000 */
.L_x_22:
[----:B------:R-:W-:Y:S05]  /*1d50*/  BRA.U UP0, `(.L_x_23) ;  /* 0x0000002d000c7547 */ /* 0x000fea000b800000 */
[----:B------:R-:W1:Y:S01]  /*1d60*/  LDCU UR6, c[0x0][0x38c] ;  /* 0x00007180ff0677ac */ /* 0x000e620008000800 */
[----:B------:R-:W-:Y:S01]  /*1d70*/  PLOP3.LUT P1, PT, PT, PT, UP3, 0x80, 0x8 ;  /* 0x000000000008781c */ /* 0x000fe20003f2f038 */
[----:B------:R-:W-:Y:S01]  /*1d80*/  IMAD.MOV.U32 R12, RZ, RZ, 0x1 ;  /* 0x00000001ff0c7424 */ /* 0x000fe200078e00ff */
[----:B------:R-:W-:Y:S02]  /*1d90*/  ISETP.NE.AND P2, PT, R0, RZ, P3 ;  /* 0x000000ff0000720c */ /* 0x000fe40001f45270 */
[----:B------:R-:W-:Y:S02]  /*1da0*/  CS2R R10, SRZ ;  /* 0x00000000000a7805 */ /* 0x000fe4000001ff00 */
[----:B------:R-:W-:Y:S01]  /*1db0*/  PLOP3.LUT P1, PT, P1, PT, PT, 0x8, 0x80 ;  /* 0x000000000080781c */ /* 0x000fe20000f2e170 */
[----:B------:R-:W-:Y:S01]  /*1dc0*/  IMAD.MOV.U32 R9, RZ, RZ, RZ ;  /* 0x000000ffff097224 */ /* 0x000fe200078e00ff */
[----:B------:R-:W2:Y:S01]  /*1dd0*/  LDCU UR38, c[0x0][0x370] ;  /* 0x00006e00ff2677ac */ /* 0x000ea20008000800 */
[----:B------:R-:W-:Y:S01]  /*1de0*/  IMAD.MOV.U32 R8, RZ, RZ, 0x1 ;  /* 0x00000001ff087424 */ /* 0x000fe200078e00ff */
[----:B------:R-:W3:Y:S01]  /*1df0*/  LDCU.64 UR26, c[0x0][0x348] ;  /* 0x00006900ff1a77ac */ /* 0x000ee20008000a00 */
[----:B------:R-:W-:Y:S01]  /*1e00*/  ULEA.HI UR42, UR22, UR44, URZ, 0x1d ;  /* 0x0000002c162a7291 */ /* 0x000fe2000f8fe8ff */
[----:B------:R-:W4:Y:S01]  /*1e10*/  LDCU UR37, c[0x0][0x374] ;  /* 0x00006e80ff2577ac */ /* 0x000f220008000800 */
[----:B-1----:R-:W-:-:S02]  /*1e20*/  UIADD3 UR5, UPT, UPT, UR6, 0x7, URZ ;  /* 0x0000000706057890 */ /* 0x002fc4000fffe0ff */
[----:B------:R-:W-:Y:S02]  /*1e30*/  UIADD3 UR48, UPT, UPT, UR6, 0xe, URZ ;  /* 0x0000000e06307890 */ /* 0x000fe4000fffe0ff */
[----:B------:R-:W-:Y:S01]  /*1e40*/  USHF.R.S32.HI UR4, URZ, 0x1f, UR5 ;  /* 0x0000001fff047899 */ /* 0x000fe20008011405 */
[----:B------:R-:W-:-:S03]  /*1e50*/  UMOV UR7, URZ ;  /* 0x000000ff00077c82 */ /* 0x000fc60008000000 */
[----:B------:R-:W-:Y:S02]  /*1e60*/  ULEA.HI UR4, UR4, UR5, URZ, 0x3 ;  /* 0x0000000504047291 */ /* 0x000fe4000f8f18ff */
[----:B------:R-:W-:Y:S02]  /*1e70*/  UIADD3 UR5, UPT, UPT, UR6, -0x1, URZ ;  /* 0xffffffff06057890 */ /* 0x000fe4000fffe0ff */
[----:B------:R-:W-:Y:S02]  /*1e80*/  USHF.R.S32.HI UR40, URZ, 0x3, UR4 ;  /* 0x00000003ff287899 */ /* 0x000fe40008011404 */
[----:B------:R-:W-:Y:S02]  /*1e90*/  UISETP.GE.U32.AND UP1, UPT, UR5, -0xf, UPT ;  /* 0xfffffff10500788c */ /* 0x000fe4000bf26070 */
[----:B------:R-:W-:-:S04]  /*1ea0*/  UISETP.LT.U32.AND UP0, UPT, UR40, 0x30, UPT ;  /* 0x000000302800788c */ /* 0x000fc8000bf01070 */
[----:B------:R-:W-:Y:S02]  /*1eb0*/  USEL UR39, UR40, 0x30, UP0 ;  /* 0x0000003028277887 */ /* 0x000fe40008000000 */
[----:B------:R-:W-:Y:S02]  /*1ec0*/  UISETP.NE.AND UP0, UPT, UR25, URZ, UPT ;  /* 0x000000ff1900728c */ /* 0x000fe4000bf05270 */
[----:B------:R-:W-:Y:S02]  /*1ed0*/  UIADD3 UR4, UPT, UPT, UR39, -0x1, URZ ;  /* 0xffffffff27047890 */ /* 0x000fe4000fffe0ff */
[----:B------:R-:W-:Y:S02]  /*1ee0*/  @UP1 UIADD3 UR4, UPT, UPT, UR39, URZ, URZ ;  /* 0x000000ff27041290 */ /* 0x000fe4000fffe0ff */
[----:B------:R-:W-:Y:S02]  /*1ef0*/  USEL UR23, UR46, 0x2, UP0 ;  /* 0x000000022e177887 */ /* 0x000fe40008000000 */
[----:B------:R-:W-:-:S02]  /*1f00*/  UIADD3 UR43, UPT, UPT, UR40, -UR39, URZ ;  /* 0x80000027282b7290 */ /* 0x000fc4000fffe0ff */
[----:B------:R-:W-:Y:S02]  /*1f10*/  UIADD3 UR25, UPT, UPT, UR4, 0x1, URZ ;  /* 0x0000000104197890 */ /* 0x000fe4000fffe0ff */
[----:B--234-:R-:W-:-:S12]  /*1f20*/  UIADD3 UR41, UPT, UPT, -UR4, URZ, URZ ;  /* 0x000000ff04297290 */ /* 0x01cfd8000fffe1ff */
.L_x_43:
[----:B------:R-:W-:Y:S01]  /*1f30*/  UISETP.NE.AND UP0, UPT, UR47, URZ, UPT ;  /* 0x000000ff2f00728c */ /* 0x000fe2000bf05270 */
[----:B------:R-:W1:Y:S08]  /*1f40*/  S2UR UR47, SR_CgaCtaId ;  /* 0x00000000002f79c3 */ /* 0x000e700000008800 */
[----:B------:R-:W-:Y:S05]  /*1f50*/  BRA.U UP0, `(.L_x_24) ;  /* 0x0000000100347547 */ /* 0x000fea000b800000 */
[----:B------:R-:W2:Y:S01]  /*1f60*/  S2R R0, SR_CgaCtaId ;  /* 0x0000000000007919 */ /* 0x000ea20000008800 */
[----:B------:R-:W-:-:S04]  /*1f70*/  MOV R2, 0x400 ;  /* 0x0000040000027802 */ /* 0x000fc80000000f00 */
[----:B--2---:R-:W-:Y:S02]  /*1f80*/  LEA R0, R0, R2, 0x18 ;  /* 0x0000000200007211 */ /* 0x004fe400078ec0ff */
[----:B------:R-:W-:-:S03]  /*1f90*/  SHF.L.U32 R2, R8, 0x1f, RZ ;  /* 0x0000001f08027819 */ /* 0x000fc600000006ff */
[----:B------:R-:W-:-:S04]  /*1fa0*/  IMAD R0, R9, 0x8, R0 ;  /* 0x0000000809007824 */ /* 0x000fc800078e0200 */
[----:B------:R-:W2:Y:S02]  /*1fb0*/  SYNCS.PHASECHK.TRANS64.TRYWAIT P0, [R0+URZ+0x3c0], R2 ;  /* 0x0003c002000075a7 */ /* 0x000ea400080011ff */
[----:B--2---:R-:W-:Y:S05]  /*1fc0*/  @!P0 BRA `(.L_x_25) ;  /* 0x0000008400a48947 */ /* 0x004fea0003800000 */
.L_x_194:
[----:B------:R-:W-:Y:S01]  /*1fd0*/  VIADD R9, R9, 0x1 ;  /* 0x0000000109097836 */ /* 0x000fe20000000000 */
[----:B------:R2:W-:Y:S04]  /*1fe0*/  SYNCS.ARRIVE.TRANS64.A1T0 RZ, [R0+URZ+0x3b0], RZ ;  /* 0x0003b0ff00ff79a7 */ /* 0x0005e800081000ff */
[----:B------:R-:W-:-:S04]  /*1ff0*/  ISETP.NE.AND P0, PT, R9, 0x2, PT ;  /* 0x000000020900780c */ /* 0x000fc80003f05270 */
[----:B------:R-:W-:Y:S02]  /*2000*/  SEL R9, R9, RZ, P0 ;  /* 0x000000ff09097207 */ /* 0x000fe40000000000 */
[----:B--2---:R-:W-:-:S04]  /*2010*/  SEL R0, RZ, 0x1, P0 ;  /* 0x00000001ff007807 */ /* 0x004fc80000000000 */
[----:B------:R-:W-:-:S07]  /*2020*/  LOP3.LUT R8, R8, R0, RZ, 0x3c, !PT ;  /* 0x0000000008087212 */ /* 0x000fce00078e3cff */
.L_x_24:
[----:B------:R-:W-:Y:S01]  /*2030*/  UMOV UR6, 0x400 ;  /* 0x0000040000067882 */ /* 0x000fe20000000000 */
[----:B------:R-:W-:Y:S01]  /*2040*/  SHF.L.U32 R0, R12, 0x1f, RZ ;  /* 0x0000001f0c007819 */ /* 0x000fe200000006ff */
[----:B-1----:R-:W-:Y:S02]  /*2050*/  ULEA UR6, UR47, UR6, 0x18 ;  /* 0x000000062f067291 */ /* 0x002fe4000f8ec0ff */
[----:B------:R-:W-:Y:S02]  /*2060*/  UISETP.GE.U32.AND UP0, UPT, UR48, 0xf, UPT ;  /* 0x0000000f3000788c */ /* 0x000fe4000bf06070 */
[----:B------:R-:W-:Y:S02]  /*2070*/  ULEA UR4, UR7, UR6, 0x3 ;  /* 0x0000000607047291 */ /* 0x000fe4000f8e18ff */
[----:B------:R-:W-:Y:S01]  /*2080*/  ULEA UR11, UR24, UR44, 0x7 ;  /* 0x0000002c180b7291 */ /* 0x000fe2000f8e38ff */
[----:B------:R-:W-:-:S06]  /*2090*/  UMOV UR13, URZ ;  /* 0x000000ff000d7c82 */ /* 0x000fcc0008000000 */
[----:B------:R1:W2:Y:S01]  /*20a0*/  SYNCS.PHASECHK.TRANS64.TRYWAIT P0, [UR4+0x180], R0 ;  /* 0x00018000ff0075a7 */ /* 0x0002a20008001104 */
[----:B------:R-:W-:-:S04]  /*20b0*/  ULEA.HI UR4, UR20, UR20, URZ, 0x1 ;  /* 0x0000001414047291 */ /* 0x000fc8000f8f08ff */
[----:B------:R-:W-:-:S04]  /*20c0*/  USHF.L.U32 UR4, UR4, 0x6, URZ ;  /* 0x0000000604047899 */ /* 0x000fc800080006ff */
[----:B------:R-:W-:-:S04]  /*20d0*/  ULOP3.LUT UR35, UR4, 0xffffff80, URZ, 0xc0, !UPT ;  /* 0xffffff8004237892 */ /* 0x000fc8000f8ec0ff */
[----:B------:R-:W-:Y:S01]  /*20e0*/  UIADD3 UR35, UPT, UPT, UR42, UR35, URZ ;  /* 0x000000232a237290 */ /* 0x000fe2000fffe0ff */
[----:B------:R-:W-:Y:S11]  /*20f0*/  BRA.U !UP0, `(.L_x_26) ;  /* 0x0000000108c47547 */ /* 0x000ff6000b800000 */
[----:B------:R-:W-:Y:S01]  /*2100*/  UMOV UR16, UR41 ;  /* 0x0000002900107c82 */ /* 0x000fe20008000000 */
[----:B------:R-:W-:Y:S01]  /*2110*/  UMOV UR4, UR7 ;  /* 0x0000000700047c82 */ /* 0x000fe20008000000 */
[----:B------:R-:W-:-:S05]  /*2120*/  UMOV UR34, URZ ;  /* 0x000000ff00227c82 */ /* 0x000fca0008000000 */
.L_x_32:
[----:B------:R-:W-:Y:S01]  /*2130*/  ULEA UR33, UR4, UR6, 0x3 ;  /* 0x0000000604217291 */ /* 0x000fe2000f8e18ff */
[----:B------:R-:W-:Y:S01]  /*2140*/  @P3 MOV R2, 0x2000 ;  /* 0x0000200000023802 */ /* 0x000fe20000000f00 */
[----:B--234-:R-:W-:Y:S10]  /*2150*/  @P0 BRA `(.L_x_27) ;  /* 0x00000000000c0947 */ /* 0x01cff40003800000 */
[----:B------:R-:W-:-:S04]  /*2160*/  SHF.L.U32 R3, R12, 0x1f, RZ ;  /* 0x0000001f0c037819 */ /* 0x000fc800000006ff */
[----:B------:R-:W2:Y:S02]  /*2170*/  SYNCS.PHASECHK.TRANS64.TRYWAIT P0, [UR33+0x180], R3 ;  /* 0x00018003ff0075a7 */ /* 0x000ea40008001121 */
[----:B--2---:R-:W-:Y:S05]  /*2180*/  @!P0 BRA `(.L_x_28) ;  /* 0x0000008400488947 */ /* 0x004fea0003800000 */
.L_x_27:
[----:B------:R2:W-:Y:S01]  /*2190*/  @P3 SYNCS.ARRIVE.TRANS64 RZ, [UR33], R2 ;  /* 0x00000002ffff39a7 */ /* 0x0005e20008000021 */
[----:B------:R-:W-:Y:S02]  /*21a0*/  ULOP3.LUT UR5, UR23, 0x2, URZ, 0xfc, !UPT ;  /* 0x0000000217057892 */ /* 0x000fe4000f8efcff */
[----:B------:R-:W-:Y:S02]  /*21b0*/  UIADD3 UR16, UPT, UPT, UR16, 0x1, URZ ;  /* 0x0000000110107890 */ /* 0x000fe4000fffe0ff */
[----:B------:R-:W-:Y:S02]  /*21c0*/  UISETP.NE.AND UP0, UPT, UR5, 0x2, UPT ;  /* 0x000000020500788c */ /* 0x000fe4000bf05270 */
[----:B------:R-:W-:-:S07]  /*21d0*/  UISETP.NE.AND UP2, UPT, UR16, 0x1, UPT ;  /* 0x000000011000788c */ /* 0x000fce000bf45270 */
[----:B------:R-:W-:Y:S05]  /*21e0*/  BRA.U UP0, `(.L_x_29) ;  /* 0x0000000100047547 */ /* 0x000fea000b800000 */
[----:B------:R-:W-:Y:S05]  /*21f0*/  BPT.TRAP 0x1 ;  /* 0x000000040000795c */ /* 0x000fea0000300000 */
.L_x_29:
[----:B------:R-:W-:Y:S04]  /*2200*/  BSSY.RECONVERGENT B0, `(.L_x_30) ;  /* 0x0000003000007945 */ /* 0x000fe80003800200 */
[----:B------:R-:W-:Y:S05]  /*2210*/  @!P2 BRA `(.L_x_31) ;  /* 0x000000000004a947 */ /* 0x000fea0003800000 */
[----:B------:R-:W-:Y:S05]  /*2220*/  BPT.TRAP 0x1 ;  /* 0x000000040000795c */ /* 0x000fea0000300000 */
.L_x_31:
[----:B------:R-:W-:Y:S05]  /*2230*/  BSYNC.RECONVERGENT B0 ;  /* 0x0000000000007941 */ /* 0x000fea0003800200 */
.L_x_30:
[----:B------:R-:W-:Y:S02]  /*2240*/  UIADD3 UR5, UPT, UPT, UR4, 0x1, URZ ;  /* 0x0000000104057890 */ /* 0x000fe4000fffe0ff */
[----:B------:R-:W-:Y:S02]  /*2250*/  UIADD3 UR14, UP1, UPT, UR26, 0x80, URZ ;  /* 0x000000801a0e7890 */ /* 0x000fe4000ff3e0ff */
[----:B------:R-:W-:Y:S02]  /*2260*/  UISETP.NE.AND UP0, UPT, UR5, 0x30, UPT ;  /* 0x000000300500788c */ /* 0x000fe4000bf05270 */
[----:B------:R-:W-:Y:S02]  /*2270*/  ULOP3.LUT UR33, UR33, 0xfefffff8, URZ, 0xc0, !UPT ;  /* 0xfefffff821217892 */ /* 0x000fe4000f8ec0ff */
[----:B------:R-:W-:Y:S02]  /*2280*/  USEL UR8, URZ, 0x1, UP0 ;  /* 0x00000001ff087887 */ /* 0x000fe40008000000 */
[----:B------:R-:W-:-:S02]  /*2290*/  USEL UR7, UR5, URZ, UP0 ;  /* 0x000000ff05077287 */ /* 0x000fc40008000000 */
[----:B------:R-:W-:Y:S02]  /*22a0*/  UIADD3.X UR15, UPT, UPT, URZ, UR27, URZ, UP1, !UPT ;  /* 0x0000001bff0f7290 */ /* 0x000fe40008ffe4ff */
[----:B------:R-:W-:Y:S01]  /*22b0*/  ULEA UR5, UR7, UR6, 0x3 ;  /* 0x0000000607057291 */ /* 0x000fe2000f8e18ff */
[----:B------:R-:W-:Y:S01]  /*22c0*/  LOP3.LUT R12, R12, UR8, RZ, 0x3c, !PT ;  /* 0x000000080c0c7c12 */ /* 0x000fe2000f8e3cff */
[----:B------:R-:W-:Y:S02]  /*22d0*/  USHF.L.U32 UR8, UR4, 0xb, URZ ;  /* 0x0000000b04087899 */ /* 0x000fe400080006ff */
[----:B------:R-:W-:Y:S01]  /*22e0*/  UIADD3 UR4, UP0, UPT, UR26, 0x180, URZ ;  /* 0x000001801a047890 */ /* 0x000fe2000ff1e0ff */
[----:B-1----:R-:W-:Y:S01]  /*22f0*/  SHF.L.U32 R0, R12, 0x1f, RZ ;  /* 0x0000001f0c007819 */ /* 0x002fe200000006ff */
[----:B------:R-:W-:Y:S02]  /*2300*/  ULEA UR32, UR22, UR8, 0x2 ;  /* 0x0000000816207291 */ /* 0x000fe4000f8e10ff */
[----:B------:R-:W-:Y:S01]  /*2310*/  UPRMT UR13, URZ, 0x5410, UR21 ;  /* 0x00005410ff0d7896 */ /* 0x000fe20008000015 */
[----:B------:R3:W4:Y:S01]  /*2320*/  SYNCS.PHASECHK.TRANS64.TRYWAIT P0, [UR5+0x180], R0 ;  /* 0x00018000ff0075a7 */ /* 0x0007220008001105 */
[----:B------:R-:W-:-:S02]  /*2330*/  UIADD3 UR32, UPT, UPT, UR6, 0x8800, UR32 ;  /* 0x0000880006207890 */ /* 0x000fc4000fffe020 */
[----:B------:R-:W-:Y:S02]  /*2340*/  UIADD3 UR8, UPT, UPT, UR6, 0x20800, UR8 ;  /* 0x0002080006087890 */ /* 0x000fe4000fffe008 */
[----:B------:R-:W-:Y:S01]  /*2350*/  UIADD3.X UR5, UPT, UPT, URZ, UR27, URZ, UP0, !UPT ;  /* 0x0000001bff057290 */ /* 0x000fe200087fe4ff */
[----:B------:R-:W-:Y:S01]  /*2360*/  UMOV UR18, 0x0 ;  /* 0x0000000000127882 */ /* 0x000fe20000000000 */
[----:B------:R-:W-:Y:S01]  /*2370*/  UMOV UR19, 0x10000000 ;  /* 0x1000000000137882 */ /* 0x000fe20000000000 */
[----:B------:R-:W-:Y:S01]  /*2380*/  UMOV UR10, UR34 ;  /* 0x00000022000a7c82 */ /* 0x000fe20008000000 */
[----:B------:R-:W-:Y:S01]  /*2390*/  UMOV UR12, UR36 ;  /* 0x00000024000c7c82 */ /* 0x000fe20008000000 */
[----:B------:R-:W-:Y:S01]  /*23a0*/  UMOV UR9, UR33 ;  /* 0x0000002100097c82 */ /* 0x000fe20008000000 */
[----:B------:R1:W-:Y:S03]  /*23b0*/  UTMALDG.3D.MULTICAST.2CTA [UR32], [UR14], UR13, desc[UR18] ;  /* 0x000012200e0073b4 */ /* 0x0003e6000821180d */
[----:B------:R2:W-:Y:S01]  /*23c0*/  UTMALDG.3D.2CTA [UR8], [UR4], desc[UR18] ;  /* 0x00001208040075b4 */ /* 0x0005e20008211000 */
[----:B-1----:R-:W-:Y:S01]  /*23d0*/  UIADD3 UR34, UPT, UPT, UR34, 0x8, URZ ;  /* 0x0000000822227890 */ /* 0x002fe2000fffe0ff */
[----:B------:R-:W-:Y:S01]  /*23e0*/  UMOV UR13, UR25 ;  /* 0x00000019000d7c82 */ /* 0x000fe20008000000 */
[----:B--2---:R-:W-:Y:S01]  /*23f0*/  UMOV UR4, UR7 ;  /* 0x0000000700047c82 */ /* 0x004fe20008000000 */
[----:B------:R-:W-:Y:S09]  /*2400*/  BRA.U UP2, `(.L_x_32) ;  /* 0xfffffffd02487547 */ /* 0x000ff2000b83ffff */
.L_x_26:
[----:B------:R-:W-:Y:S01]  /*2410*/  ULEA UR4, UR7, UR6, 0x3 ;  /* 0x0000000607047291 */ /* 0x000fe2000f8e18ff */
[----:B-1-3--:R-:W-:Y:S01]  /*2420*/  SHF.L.U32 R0, R12, 0x1f, RZ ;  /* 0x0000001f0c007819 */ /* 0x00afe200000006ff */
[----:B------:R-:W-:Y:S01]  /*2430*/  @!P1 SYNCS.ARRIVE.TRANS64.A1T0 RZ, [UR6+0x348], RZ ;  /* 0x000348ffffff99a7 */ /* 0x000fe20008100006 */
[----:B------:R-:W-:-:S06]  /*2440*/  UISETP.GT.AND UP0, UPT, UR40, UR39, UPT ;  /* 0x000000272800728c */ /* 0x000fcc000bf04270 */
[----:B--2-4-:R1:W2:Y:S03]  /*2450*/  SYNCS.PHASECHK.TRANS64.TRYWAIT P0, [UR4+0x180], R0 ;  /* 0x00018000ff0075a7 */ /* 0x0142a60008001104 */
[----:B------:R-:W-:Y:S05]  /*2460*/  BRA.U !UP0, `(.L_x_33) ;  /* 0x0000000108c47547 */ /* 0x000fea000b800000 */
[----:B------:R-:W-:Y:S01]  /*2470*/  UIADD3 UR24, UPT, UPT, UR43, UR13, URZ ;  /* 0x0000000d2b187290 */ /* 0x000fe2000fffe0ff */
[----:B------:R-:W-:-:S11]  /*2480*/  UMOV UR4, UR7 ;  /* 0x0000000700047c82 */ /* 0x000fd60008000000 */
.L_x_39:
[----:B------:R-:W-:Y:S01]  /*2490*/  ULEA UR17, UR4, UR6, 0x3 ;  /* 0x0000000604117291 */ /* 0x000fe2000f8e18ff */
[----:B--2---:R-:W-:Y:S01]  /*24a0*/  @P3 MOV R2, 0x2000 ;  /* 0x0000200000023802 */ /* 0x004fe20000000f00 */
[----:B--2-4-:R-:W-:Y:S10]  /*24b0*/  @P0 BRA `(.L_x_34) ;  /* 0x00000000000c0947 */ /* 0x014ff40003800000 */
[----:B------:R-:W-:-:S04]  /*24c0*/  SHF.L.U32 R3, R12, 0x1f, RZ ;  /* 0x0000001f0c037819 */ /* 0x000fc800000006ff */
[----:B------:R-:W2:Y:S02]  /*24d0*/  SYNCS.PHASECHK.TRANS64.TRYWAIT P0, [UR17+0x180], R3 ;  /* 0x00018003ff0075a7 */ /* 0x000ea40008001111 */
[----:B--2---:R-:W-:Y:S05]  /*24e0*/  @!P0 BRA `(.L_x_35) ;  /* 0x0000008000888947 */ /* 0x004fea0003800000 */
.L_x_34:
[----:B------:R2:W-:Y:S01]  /*24f0*/  @P3 SYNCS.ARRIVE.TRANS64 RZ, [UR17], R2 ;  /* 0x00000002ffff39a7 */ /* 0x0005e20008000011 */
[----:B------:R-:W-:-:S04]  /*2500*/  ULOP3.LUT UR5, UR23, 0x2, URZ, 0xfc, !UPT ;  /* 0x0000000217057892 */ /* 0x000fc8000f8efcff */
[----:B------:R-:W-:-:S09]  /*2510*/  UISETP.NE.AND UP0, UPT, UR5, 0x2, UPT ;  /* 0x000000020500788c */ /* 0x000fd2000bf05270 */
[----:B------:R-:W-:Y:S05]  /*2520*/  BRA.U UP0, `(.L_x_36) ;  /* 0x0000000100047547 */ /* 0x000fea000b800000 */
[----:B------:R-:W-:Y:S05]  /*2530*/  BPT.TRAP 0x1 ;  /* 0x000000040000795c */ /* 0x000fea0000300000 */
.L_x_36:
[----:B------:R-:W-:Y:S04]  /*2540*/  BSSY.RECONVERGENT B0, `(.L_x_37) ;  /* 0x0000003000007945 */ /* 0x000fe80003800200 */
[----:B------:R-:W-:Y:S05]  /*2550*/  @!P2 BRA `(.L_x_38) ;  /* 0x000000000004a947 */ /* 0x000fea0003800000 */
[----:B------:R-:W-:Y:S05]  /*2560*/  BPT.TRAP 0x1 ;  /* 0x000000040000795c */ /* 0x000fea0000300000 */
.L_x_38:
[----:B------:R-:W-:Y:S05]  /*2570*/  BSYNC.RECONVERGENT B0 ;  /* 0x0000000000007941 */ /* 0x000fea0003800200 */
.L_x_37:
[----:B------:R-:W-:Y:S02]  /*2580*/  UIADD3 UR5, UPT, UPT, UR4, 0x1, URZ ;  /* 0x0000000104057890 */ /* 0x000fe4000fffe0ff */
[----:B------:R-:W-:Y:S02]  /*2590*/  USHF.L.U32 UR18, UR13, 0x3, URZ ;  /* 0x000000030d127899 */ /* 0x000fe400080006ff */
[----:B------:R-:W-:Y:S02]  /*25a0*/  UISETP.NE.AND UP0, UPT, UR5, 0x30, UPT ;  /* 0x000000300500788c */ /* 0x000fe4000bf05270 */
[----:B------:R-:W-:Y:S02]  /*25b0*/  ULOP3.LUT UR17, UR17, 0xfefffff8, URZ, 0xc0, !UPT ;  /* 0xfefffff811117892 */ /* 0x000fe4000f8ec0ff */
[----:B------:R-:W-:Y:S02]  /*25c0*/  USEL UR8, URZ, 0x1, UP0 ;  /* 0x00000001ff087887 */ /* 0x000fe40008000000 */
[----:B------:R-:W-:-:S02]  /*25d0*/  USEL UR7, UR5, URZ, UP0 ;  /* 0x000000ff05077287 */ /* 0x000fc40008000000 */
[----:B------:R-:W-:Y:S02]  /*25e0*/  UIADD3 UR14, UP0, UPT, UR26, 0x180, URZ ;  /* 0x000001801a0e7890 */ /* 0x000fe4000ff1e0ff */
        /* <DEDUP_REMOVED lines=9> */
[----:B------:R-:W-:Y:S02]  /*2680*/  UIADD3.X UR5, UPT, UPT, URZ, UR27, URZ, UP1, !UPT ;  /* 0x0000001bff057290 */ /* 0x000fe40008ffe4ff */
[----:B------:R-:W-:Y:S02]  /*2690*/  UIADD3 UR8, UPT, UPT, UR6, 0x20800, UR8 ;  /* 0x0002080006087890 */ /* 0x000fe4000fffe008 */
[----:B------:R-:W-:Y:S01]  /*26a0*/  UIADD3.X UR15, UPT, UPT, URZ, UR27, URZ, UP0, !UPT ;  /* 0x0000001bff0f7290 */ /* 0x000fe200087fe4ff */
[----:B------:R-:W-:Y:S01]  /*26b0*/  UMOV UR28, 0x0 ;  /* 0x00000000001c7882 */ /* 0x000fe20000000000 */
[----:B------:R-:W-:Y:S01]  /*26c0*/  UMOV UR29, 0x10000000 ;  /* 0x10000000001d7882 */ /* 0x000fe20000000000 */
[----:B------:R-:W-:Y:S01]  /*26d0*/  UMOV UR19, UR35 ;  /* 0x0000002300137c82 */ /* 0x000fe20008000000 */
[----:B------:R-:W-:Y:S01]  /*26e0*/  UMOV UR20, UR36 ;  /* 0x0000002400147c82 */ /* 0x000fe20008000000 */
[----:B------:R-:W-:Y:S01]  /*26f0*/  UMOV UR12, UR36 ;  /* 0x00000024000c7c82 */ /* 0x000fe20008000000 */
[----:B------:R1:W-:Y:S01]  /*2700*/  UTMALDG.3D.MULTICAST.2CTA [UR16], [UR4], UR10, desc[UR28] ;  /* 0x00001c10040073b4 */ /* 0x0003e2000821180a */
[----:B------:R-:W-:Y:S01]  /*2710*/  UMOV UR9, UR17 ;  /* 0x0000001100097c82 */ /* 0x000fe20008000000 */
[----:B------:R-:W-:-:S04]  /*2720*/  UIADD3 UR13, UPT, UPT, UR13, 0x1, URZ ;  /* 0x000000010d0d7890 */ /* 0x000fc8000fffe0ff */
[----:B------:R-:W-:Y:S01]  /*2730*/  UISETP.NE.AND UP0, UPT, UR13, UR24, UPT ;  /* 0x000000180d00728c */ /* 0x000fe2000bf05270 */
[----:B-1----:R-:W-:Y:S01]  /*2740*/  UMOV UR10, UR18 ;  /* 0x00000012000a7c82 */ /* 0x002fe20008000000 */
[----:B------:R-:W-:Y:S01]  /*2750*/  UMOV UR4, UR7 ;  /* 0x0000000700047c82 */ /* 0x000fe20008000000 */
[----:B------:R3:W-:Y:S06]  /*2760*/  UTMALDG.3D.2CTA [UR8], [UR14], desc[UR28] ;  /* 0x00001c080e0075b4 */ /* 0x0007ec0008211000 */
[----:B---3--:R-:W-:Y:S05]  /*2770*/  BRA.U UP0, `(.L_x_39) ;  /* 0xfffffffd00447547 */ /* 0x008fea000b83ffff */
.L_x_33:
[C---:B------:R-:W-:Y:S01]  /*2780*/  LEA R3, R11.reuse, UR6, 0x3 ;  /* 0x000000060b037c11 */ /* 0x040fe2000f8e18ff */
[----:B------:R-:W-:Y:S01]  /*2790*/  NOP ;  /* 0x0000000000007918 */ /* 0x000fe20000000000 */
[----:B-1----:R-:W-:Y:S02]  /*27a0*/  SHF.L.U32 R0, R10, 0x1f, RZ ;  /* 0x0000001f0a007819 */ /* 0x002fe400000006ff */
[----:B------:R-:W-:Y:S02]  /*27b0*/  LEA R4, R11, UR6, 0x4 ;  /* 0x000000060b047c11 */ /* 0x000fe4000f8e20ff */
[----:B--2-4-:R-:W1:Y:S02]  /*27c0*/  SYNCS.PHASECHK.TRANS64.TRYWAIT P0, [R3+URZ+0x350], R0 ;  /* 0x00035000030075a7 */ /* 0x014e6400080011ff */
[----:B-1----:R-:W-:Y:S05]  /*27d0*/  @!P0 BRA `(.L_x_40) ;  /* 0x0000007c00e48947 */ /* 0x002fea0003800000 */
.L_x_197:
[----:B------:R-:W2:Y:S01]  /*27e0*/  LDS.128 R4, [R4+0x3e0] ;  /* 0x0003e00004047984 */ /* 0x000ea20000000c00 */
[----:B------:R-:W-:Y:S01]  /*27f0*/  UISETP.GE.AND UP0, UPT, UR45, 0x1, UPT ;  /* 0x000000012d00788c */ /* 0x000fe2000bf06270 */
[----:B------:R-:W-:Y:S01]  /*2800*/  @!PT LDS RZ, [RZ] ;  /* 0x00000000fffff984 */ /* 0x000fe20000000800 */
[----:B------:R-:W-:Y:S01]  /*2810*/  @!PT LDS RZ, [RZ] ;  /* 0x00000000fffff984 */ /* 0x000fe20000000800 */
[----:B------:R-:W-:Y:S01]  /*2820*/  @!PT LDS RZ, [RZ] ;  /* 0x00000000fffff984 */ /* 0x000fe20000000800 */
[----:B------:R-:W-:Y:S01]  /*2830*/  @!PT LDS RZ, [RZ] ;  /* 0x00000000fffff984 */ /* 0x000fe20000000800 */
[----:B------:R3:W-:Y:S06]  /*2840*/  MEMBAR.ALL.CTA ;  /* 0x0000000000007992 */ /* 0x0007ec0000008000 */
[----:B---3--:R-:W3:Y:S01]  /*2850*/  FENCE.VIEW.ASYNC.S ;  /* 0x00000000000073c6 */ /* 0x008ee20000000000 */
[----:B--2---:R-:W-:-:S13]  /*2860*/  LOP3.LUT P0, RZ, R6, 0x1, RZ, 0xc0, !PT ;  /* 0x0000000106ff7812 */ /* 0x004fda000780c0ff */
[----:B---3--:R-:W-:Y:S01]  /*2870*/  VOTEU.ANY UP1, P0 ;  /* 0x0000000000ff7886 */ /* 0x008fe20000020100 */
[----:B------:R-:W-:-:S13]  /*2880*/  PLOP3.LUT P0, PT, PT, PT, UP1, 0x80, 0x8 ;  /* 0x000000000008781c */ /* 0x000fda0003f0f018 */
[----:B-1----:R-:W-:Y:S02]  /*2890*/  @P0 LOP3.LUT R0, R5, 0xffff, RZ, 0xc0, !PT ;  /* 0x0000ffff05000812 */ /* 0x002fe400078ec0ff */
[----:B------:R-:W-:Y:S02]  /*28a0*/  @P0 MOV R2, R4 ;  /* 0x0000000400020202 */ /* 0x000fe40000000f00 */
[----:B------:R-:W-:Y:S01]  /*28b0*/  @P0 R2UR UR5, R0 ;  /* 0x00000000000502ca */ /* 0x000fe200000e0000 */
[----:B------:R-:W-:Y:S01]  /*28c0*/  VIADD R0, R3, 0x360 ;  /* 0x0000036003007836 */ /* 0x000fe20000000000 */
[----:B------:R-:W-:Y:S02]  /*28d0*/  @P0 SHF.R.U32.HI R4, RZ, 0x10, R5 ;  /* 0x00000010ff040819 */ /* 0x000fe40000011605 */
[----:B------:R-:W-:Y:S02]  /*28e0*/  @P0 R2UR UR8, R2 ;  /* 0x00000000020802ca */ /* 0x000fe400000e0000 */
[----:B------:R-:W-:-:S02]  /*28f0*/  PRMT R0, RZ, 0x654, R0 ;  /* 0x00000654ff007816 */ /* 0x000fc40000000000 */
[----:B------:R-:W-:Y:S02]  /*2900*/  @P0 R2UR UR4, R4 ;  /* 0x00000000040402ca */ /* 0x000fe400000e0000 */
[----:B------:R1:W-:Y:S03]  /*2910*/  SYNCS.ARRIVE.TRANS64.RED.A1T0 RZ, [R0+URZ], RZ ;  /* 0x000000ff00ff79a7 */ /* 0x0003e600081004ff */
[----:B------:R-:W-:-:S04]  /*2920*/  @UP1 UMOV UR30, UR5 ;  /* 0x00000005001e1c82 */ /* 0x000fc80008000000 */
[----:B------:R-:W-:-:S04]  /*2930*/  @UP1 UMOV UR31, UR8 ;  /* 0x00000008001f1c82 */ /* 0x000fc80008000000 */
[----:B------:R-:W-:Y:S01]  /*2940*/  @UP1 UMOV UR36, UR4 ;  /* 0x0000000400241c82 */ /* 0x000fe20008000000 */
[----:B------:R-:W-:Y:S05]  /*2950*/  BRA.U !UP0, `(.L_x_41) ;  /* 0x0000000108d47547 */ /* 0x000fea000b800000 */
[----:B------:R-:W2:Y:S01]  /*2960*/  LDCU.128 UR12, c[0x0][0xb10] ;  /* 0x00016200ff0c77ac */ /* 0x000ea20008000c00 */
[----:B------:R-:W3:Y:S01]  /*2970*/  LDCU UR24, c[0x0][0xb20] ;  /* 0x00016400ff1877ac */ /* 0x000ee20008000800 */
[----:B------:R-:W4:Y:S01]  /*2980*/  LDCU UR20, c[0x0][0xb0c] ;  /* 0x00016180ff1477ac */ /* 0x000f220008000800 */
[----:B------:R-:W1:Y:S01]  /*2990*/  LDCU.64 UR10, c[0x0][0xb28] ;  /* 0x00016500ff0a77ac */ /* 0x000e620008000a00 */
[----:B------:R-:W-:Y:S02]  /*29a0*/  UISETP.NE.AND UP3, UPT, UR45, 0x1, UPT ;  /* 0x000000012d00788c */ /* 0x000fe4000bf65270 */
[----:B--2---:R-:W-:Y:S02]  /*29b0*/  UIMAD.WIDE.U32 UR8, UR37, UR15, URZ ;  /* 0x0000000f250872a5 */ /* 0x004fe4000f8e00ff */
[----:B------:R-:W-:Y:S02]  /*29c0*/  UIMAD.WIDE.U32 UR4, UR38, UR12, URZ ;  /* 0x0000000c260472a5 */ /* 0x000fe4000f8e00ff */
[----:B------:R-:W-:-:S02]  /*29d0*/  UISETP.NE.AND UP0, UPT, UR14, 0x1, UPT ;  /* 0x000000010e00788c */ /* 0x000fc4000bf05270 */
[----:B------:R-:W-:Y:S01]  /*29e0*/  UIMAD.WIDE.U32 UR28, UR30, UR15, URZ ;  /* 0x0000000f1e1c72a5 */ /* 0x000fe2000f8e00ff */
[----:B------:R-:W-:Y:S02]  /*29f0*/  UMOV UR8, UR9 ;  /* 0x0000000900087c82 */ /* 0x000fe40008000000 */
[----:B------:R-:W-:Y:S01]  /*2a00*/  UMOV UR4, UR5 ;  /* 0x0000000500047c82 */ /* 0x000fe20008000000 */
[----:B---3--:R-:W-:Y:S02]  /*2a10*/  USHF.R.U32.HI UR8, URZ, UR24, UR8 ;  /* 0x00000018ff087299 */ /* 0x008fe40008011608 */
[----:B----4-:R-:W-:Y:S02]  /*2a20*/  UISETP.NE.AND UP2, UPT, UR20, 0x1, UPT ;  /* 0x000000011400788c */ /* 0x010fe4000bf45270 */
[----:B------:R-:W-:Y:S02]  /*2a30*/  USHF.R.U32.HI UR4, URZ, UR13, UR4 ;  /* 0x0000000dff047299 */ /* 0x000fe40008011604 */
[----:B------:R-:W-:-:S02]  /*2a40*/  USEL UR5, UR37, UR8, !UP0 ;  /* 0x0000000825057287 */ /* 0x000fc4000c000000 */
[----:B------:R-:W-:Y:S02]  /*2a50*/  USEL UR8, UR38, UR4, !UP2 ;  /* 0x0000000426087287 */ /* 0x000fe4000d000000 */
[----:B-1----:R-:W-:Y:S01]  /*2a60*/  UIMAD.WIDE.U32 UR16, UR5, UR10, URZ ;  /* 0x0000000a051072a5 */ /* 0x002fe2000f8e00ff */
[----:B------:R-:W-:Y:S01]  /*2a70*/  UMOV UR4, UR29 ;  /* 0x0000001d00047c82 */ /* 0x000fe20008000000 */
[----:B------:R-:W-:Y:S02]  /*2a80*/  UIMAD.WIDE.U32 UR18, UR31, UR12, URZ ;  /* 0x0000000c1f1272a5 */ /* 0x000fe4000f8e00ff */
[----:B------:R-:W-:-:S03]  /*2a90*/  UIMAD.WIDE.U32 UR28, UR8, UR10, URZ ;  /* 0x0000000a081c72a5 */ /* 0x000fc6000f8e00ff */
[----:B------:R-:W-:Y:S01]  /*2aa0*/  UMOV UR16, UR17 ;  /* 0x0000001100107c82 */ /* 0x000fe20008000000 */
[----:B------:R-:W-:Y:S02]  /*2ab0*/  USHF.R.U32.HI UR4, URZ, UR24, UR4 ;  /* 0x00000018ff047299 */ /* 0x000fe40008011604 */
[----:B------:R-:W-:Y:S01]  /*2ac0*/  @UP3 USHF.R.U32.HI UR5, URZ, UR11, UR16 ;  /* 0x0000000bff053299 */ /* 0x000fe20008011610 */
[----:B------:R-:W-:Y:S01]  /*2ad0*/  UMOV UR18, UR19 ;  /* 0x0000001300127c82 */ /* 0x000fe20008000000 */
[----:B------:R-:W-:Y:S01]  /*2ae0*/  UMOV UR28, UR29 ;  /* 0x0000001d001c7c82 */ /* 0x000fe20008000000 */
[----:B------:R-:W-:Y:S02]  /*2af0*/  USHF.R.U32.HI UR13, URZ, UR13, UR18 ;  /* 0x0000000dff0d7299 */ /* 0x000fe40008011612 */
[----:B------:R-:W-:Y:S02]  /*2b00*/  USEL UR4, UR30, UR4, !UP0 ;  /* 0x000000041e047287 */ /* 0x000fe4000c000000 */
[----:B------:R-:W-:-:S02]  /*2b10*/  @UP3 USHF.R.U32.HI UR8, URZ, UR11, UR28 ;  /* 0x0000000bff083299 */ /* 0x000fc4000801161c */
[----:B------:R-:W-:Y:S02]  /*2b20*/  UIMAD UR9, UR45, UR5, URZ ;  /* 0x000000052d0972a4 */ /* 0x000fe4000f8e02ff */
[----:B------:R-:W-:Y:S02]  /*2b30*/  USEL UR5, UR31, UR13, !UP2 ;  /* 0x0000000d1f057287 */ /* 0x000fe4000d000000 */
[----:B------:R-:W-:Y:S02]  /*2b40*/  UIMAD UR12, UR45, UR8, URZ ;  /* 0x000000082d0c72a4 */ /* 0x000fe4000f8e02ff */
[----:B------:R-:W-:Y:S02]  /*2b50*/  UISETP.GE.AND UP0, UPT, UR4, UR9, UPT ;  /* 0x000000090400728c */ /* 0x000fe4000bf06270 */
[----:B------:R-:W-:Y:S02]  /*2b60*/  UIMAD.WIDE.U32 UR16, UR4, UR10, URZ ;  /* 0x0000000a041072a5 */ /* 0x000fe4000f8e00ff */
[----:B------:R-:W-:-:S02]  /*2b70*/  UISETP.GE.OR UP0, UPT, UR5, UR12, UP0 ;  /* 0x0000000c0500728c */ /* 0x000fc40008706670 */
        /* <DEDUP_REMOVED lines=19> */
.L_x_41:
[----:B------:R-:W2:Y:S02]  /*2cb0*/  LDCU UR4, c[0x0][0xb30] ;  /* 0x00016600ff0477ac */ /* 0x000ea40008000800 */
[----:B--2---:R-:W-:-:S09]  /*2cc0*/  UISETP.NE.AND UP0, UPT, UR4, 0x1, UPT ;  /* 0x000000010400788c */ /* 0x004fd2000bf05270 */
[----:B------:R-:W-:Y:S05]  /*2cd0*/  BRA.U UP0, `(.L_x_42) ;  /* 0x0000000100447547 */ /* 0x000fea000b800000 */
[----:B------:R-:W2:Y:S01]  /*2ce0*/  LDCU.128 UR12, c[0x0][0xb10] ;  /* 0x00016200ff0c77ac */ /* 0x000ea20008000c00 */
[----:B------:R-:W3:Y:S01]  /*2cf0*/  LDCU UR10, c[0x0][0xb0c] ;  /* 0x00016180ff0a77ac */ /* 0x000ee20008000800 */
[----:B------:R-:W4:Y:S01]  /*2d00*/  LDCU UR11, c[0x0][0xb20] ;  /* 0x00016400ff0b77ac */ /* 0x000f220008000800 */
[----:B--2---:R-:W-:Y:S02]  /*2d10*/  UIMAD.WIDE.U32 UR8, UR31, UR12, URZ ;  /* 0x0000000c1f0872a5 */ /* 0x004fe4000f8e00ff */
[----:B------:R-:W-:Y:S02]  /*2d20*/  UIMAD.WIDE.U32 UR4, UR30, UR15, URZ ;  /* 0x0000000f1e0472a5 */ /* 0x000fe4000f8e00ff */
[----:B---3--:R-:W-:Y:S02]  /*2d30*/  UISETP.NE.AND UP2, UPT, UR10, 0x1, UPT ;  /* 0x000000010a00788c */ /* 0x008fe4000bf45270 */
[----:B------:R-:W-:Y:S01]  /*2d40*/  UISETP.NE.AND UP0, UPT, UR14, 0x1, UPT ;  /* 0x000000010e00788c */ /* 0x000fe2000bf05270 */
[----:B------:R-:W-:-:S02]  /*2d50*/  UMOV UR8, UR9 ;  /* 0x0000000900087c82 */ /* 0x000fc40008000000 */
[----:B------:R-:W-:Y:S01]  /*2d60*/  UMOV UR4, UR5 ;  /* 0x0000000500047c82 */ /* 0x000fe20008000000 */
[----:B------:R-:W-:Y:S02]  /*2d70*/  USHF.R.U32.HI UR13, URZ, UR13, UR8 ;  /* 0x0000000dff0d7299 */ /* 0x000fe40008011608 */
[----:B----4-:R-:W-:Y:S02]  /*2d80*/  USHF.R.U32.HI UR4, URZ, UR11, UR4 ;  /* 0x0000000bff047299 */ /* 0x010fe40008011604 */
[----:B------:R-:W-:Y:S02]  /*2d90*/  USEL UR5, UR31, UR13, !UP2 ;  /* 0x0000000d1f057287 */ /* 0x000fe4000d000000 */
[----:B------:R-:W-:-:S04]  /*2da0*/  USEL UR4, UR30, UR4, !UP0 ;  /* 0x000000041e047287 */ /* 0x000fc8000c000000 */
[----:B------:R-:W-:Y:S02]  /*2db0*/  UIADD3 UR8, UPT, UPT, UR5, -UR4, URZ ;  /* 0x8000000405087290 */ /* 0x000fe4000fffe0ff */
[----:B------:R-:W-:Y:S02]  /*2dc0*/  UIADD3 UR4, UPT, UPT, -UR5, UR4, URZ ;  /* 0x0000000405047290 */ /* 0x000fe4000fffe1ff */
[----:B------:R-:W-:Y:S02]  /*2dd0*/  UIMAD UR30, UR8, UR14, UR30 ;  /* 0x0000000e081e72a4 */ /* 0x000fe4000f8e021e */
[----:B------:R-:W-:-:S12]  /*2de0*/  UIMAD UR31, UR4, UR10, UR31 ;  /* 0x0000000a041f72a4 */ /* 0x000fd8000f8e021f */
.L_x_42:
[----:B------:R-:W-:Y:S01]  /*2df0*/  VIADD R11, R11, 0x1 ;  /* 0x000000010b0b7836 */ /* 0x000fe20000000000 */
[----:B------:R-:W-:Y:S01]  /*2e00*/  R2UR UR4, R53 ;  /* 0x00000000350472ca */ /* 0x000fe200000e0000 */
[----:B------:R-:W-:Y:S01]  /*2e10*/  UIADD3 UR24, UPT, UPT, UR30, UR63, URZ ;  /* 0x0000003f1e187290 */ /* 0x000fe2000fffe0ff */
[----:B------:R-:W-:Y:S02]  /*2e20*/  PLOP3.LUT P1, PT, PT, PT, PT, 0x80, 0x8 ;  /* 0x000000000008781c */ /* 0x000fe40003f2f070 */
[----:B------:R-:W-:-:S04]  /*2e30*/  ISETP.NE.AND P0, PT, R11, 0x2, PT ;  /* 0x000000020b00780c */ /* 0x000fc80003f05270 */
[----:B-1----:R-:W-:Y:S02]  /*2e40*/  SEL R0, RZ, 0x1, P0 ;  /* 0x00000001ff007807 */ /* 0x002fe40000000000 */
[----:B------:R-:W-:Y:S02]  /*2e50*/  SEL R11, R11, RZ, P0 ;  /* 0x000000ff0b0b7207 */ /* 0x000fe40000000000 */
[----:B------:R-:W-:Y:S01]  /*2e60*/  LOP3.LUT R10, R10, R0, RZ, 0x3c, !PT ;  /* 0x000000000a0a7212 */ /* 0x000fe200078e3cff */
[----:B------:R-:W-:Y:S01]  /*2e70*/  UIADD3 UR20, UPT, UPT, UR31, UR4, URZ ;  /* 0x000000041f147290 */ /* 0x000fe2000fffe0ff */
[----:B------:R-:W-:Y:S11]  /*2e80*/  BRA.U UP1, `(.L_x_43) ;  /* 0xfffffff101287547 */ /* 0x000ff6000b83ffff */
[----:B------:R-:W-:Y:S01]  /*2e90*/  UIADD3 UR8, UPT, UPT, UR6, 0x180, URZ ;  /* 0x0000018006087890 */ /* 0x000fe2000fffe0ff */
[----:B------:R-:W-:-:S03]  /*2ea0*/  SHF.L.U32 R2, R12, 0x1f, RZ ;  /* 0x0000001f0c027819 */ /* 0x000fc600000006ff */
[----:B------:R-:W-:-:S09]  /*2eb0*/  ULEA UR4, UR7, UR8, 0x3 ;  /* 0x0000000807047291 */ /* 0x000fd2000f8e18ff */
[----:B------:R-:W1:Y:S02]  /*2ec0*/  SYNCS.PHASECHK.TRANS64.TRYWAIT P0, [UR4], R2 ;  /* 0x00000002ff0075a7 */ /* 0x000e640008001104 */
[----:B-1----:R-:W-:Y:S05]  /*2ed0*/  @!P0 BRA `(.L_x_44) ;  /* 0x0000007800388947 */ /* 0x002fea0003800000 */
.L_x_199:
[----:B------:R-:W-:-:S04]  /*2ee0*/  UIADD3 UR4, UPT, UPT, UR7, 0x1, URZ ;  /* 0x0000000107047890 */ /* 0x000fc8000fffe0ff */
[----:B------:R-:W-:-:S04]  /*2ef0*/  UISETP.NE.AND UP0, UPT, UR4, 0x30, UPT ;  /* 0x000000300400788c */ /* 0x000fc8000bf05270 */
[----:B------:R-:W-:Y:S02]  /*2f00*/  USEL UR6, URZ, 0x1, UP0 ;  /* 0x00000001ff067887 */ /* 0x000fe40008000000 */
[----:B------:R-:W-:-:S04]  /*2f10*/  USEL UR4, UR4, URZ, UP0 ;  /* 0x000000ff04047287 */ /* 0x000fc80008000000 */
[----:B------:R-:W-:Y:S01]  /*2f20*/  ULEA UR5, UR4, UR8, 0x3 ;  /* 0x0000000804057291 */ /* 0x000fe2000f8e18ff */
[----:B-1----:R-:W-:-:S04]  /*2f30*/  LOP3.LUT R2, R12, UR6, RZ, 0x3c, !PT ;  /* 0x000000060c027c12 */ /* 0x002fc8000f8e3cff */
[----:B------:R-:W-:-:S04]  /*2f40*/  SHF.L.U32 R3, R2, 0x1f, RZ ;  /* 0x0000001f02037819 */ /* 0x000fc800000006ff */
[----:B------:R-:W1:Y:S02]  /*2f50*/  SYNCS.PHASECHK.TRANS64.TRYWAIT P0, [UR5], R3 ;  /* 0x00000003ff0075a7 */ /* 0x000e640008001105 */
[----:B-1----:R-:W-:Y:S05]  /*2f60*/  @!P0 BRA `(.L_x_45) ;  /* 0x00000078002c8947 */ /* 0x002fea0003800000 */
.L_x_201:
[----:B------:R-:W-:-:S04]  /*2f70*/  UIADD3 UR4, UPT, UPT, UR4, 0x1, URZ ;  /* 0x0000000104047890 */ /* 0x000fc8000fffe0ff */
[----:B------:R-:W-:-:S04]  /*2f80*/  UISETP.NE.AND UP0, UPT, UR4, 0x30, UPT ;  /* 0x000000300400788c */ /* 0x000fc8000bf05270 */
[----:B------:R-:W-:Y:S02]  /*2f90*/  USEL UR6, URZ, 0x1, UP0 ;  /* 0x00000001ff067887 */ /* 0x000fe40008000000 */
[----:B------:R-:W-:-:S04]  /*2fa0*/  USEL UR4, UR4, URZ, UP0 ;  /* 0x000000ff04047287 */ /* 0x000fc80008000000 */
[----:B------:R-:W-:Y:S01]  /*2fb0*/  ULEA UR5, UR4, UR8, 0x3 ;  /* 0x0000000804057291 */ /* 0x000fe2000f8e18ff */
[----:B------:R-:W-:-:S04]  /*2fc0*/  LOP3.LUT R2, R2, UR6, RZ, 0x3c, !PT ;  /* 0x0000000602027c12 */ /* 0x000fc8000f8e3cff */
[----:B-1----:R-:W-:-:S04]  /*2fd0*/  SHF.L.U32 R3, R2, 0x1f, RZ ;  /* 0x0000001f02037819 */ /* 0x002fc800000006ff */
[----:B------:R-:W1:Y:S02]  /*2fe0*/  SYNCS.PHASECHK.TRANS64.TRYWAIT P0, [UR5], R3 ;  /* 0x00000003ff0075a7 */ /* 0x000e640008001105 */
[----:B-1----:R-:W-:Y:S05]  /*2ff0*/  @!P0 BRA `(.L_x_46) ;  /* 0x0000007800208947 */ /* 0x002fea0003800000 */
.L_x_203:
        /* <DEDUP_REMOVED lines=9> */
.L_x_205:
        /* <DEDUP_REMOVED lines=9> */
.L_x_207:
        /* <DEDUP_REMOVED lines=9> */
.L_x_209:
        /* <DEDUP_REMOVED lines=9> */
.L_x_211:
        /* <DEDUP_REMOVED lines=9> */
.L_x_213:
        /* <DEDUP_REMOVED lines=9> */
.L_x_215:
        /* <DEDUP_REMOVED lines=9> */
.L_x_217:
        /* <DEDUP_REMOVED lines=9> */
.L_x_219:
        /* <DEDUP_REMOVED lines=9> */
.L_x_221:
        /* <DEDUP_REMOVED lines=9> */
.L_x_223:
        /* <DEDUP_REMOVED lines=9> */
.L_x_225:
        /* <DEDUP_REMOVED lines=9> */
.L_x_227:
        /* <DEDUP_REMOVED lines=9> */
.L_x_229:
        /* <DEDUP_REMOVED lines=9> */
.L_x_231:
        /* <DEDUP_REMOVED lines=9> */
.L_x_233:
        /* <DEDUP_REMOVED lines=9> */
.L_x_235:
        /* <DEDUP_REMOVED lines=9> */
.L_x_237:
        /* <DEDUP_REMOVED lines=9> */
.L_x_239:
        /* <DEDUP_REMOVED lines=9> */
.L_x_241:
        /* <DEDUP_REMOVED lines=9> */
.L_x_243:
        /* <DEDUP_REMOVED lines=9> */
.L_x_245:
        /* <DEDUP_REMOVED lines=9> */
.L_x_247:
        /* <DEDUP_REMOVED lines=9> */
.L_x_249:
        /* <DEDUP_REMOVED lines=9> */
.L_x_251:
        /* <DEDUP_REMOVED lines=9> */
.L_x_253:
        /* <DEDUP_REMOVED lines=9> */
.L_x_255:
        /* <DEDUP_REMOVED lines=9> */
.L_x_257:
        /* <DEDUP_REMOVED lines=9> */
.L_x_259:
        /* <DEDUP_REMOVED lines=9> */
.L_x_261:
        /* <DEDUP_REMOVED lines=9> */
.L_x_263:
        /* <DEDUP_REMOVED lines=9> */
.L_x_265:
        /* <DEDUP_REMOVED lines=9> */
.L_x_267:
        /* <DEDUP_REMOVED lines=9> */
.L_x_269:
        /* <DEDUP_REMOVED lines=9> */
.L_x_271:
        /* <DEDUP_REMOVED lines=9> */
.L_x_273:
        /* <DEDUP_REMOVED lines=9> */
.L_x_275:
        /* <DEDUP_REMOVED lines=9> */
.L_x_277:
        /* <DEDUP_REMOVED lines=9> */
.L_x_279:
        /* <DEDUP_REMOVED lines=9> */
.L_x_281:
        /* <DEDUP_REMOVED lines=9> */
.L_x_283:
        /* <DEDUP_REMOVED lines=9> */
.L_x_285:
        /* <DEDUP_REMOVED lines=9> */
.L_x_287:
        /* <DEDUP_REMOVED lines=9> */
.L_x_289:
        /* <DEDUP_REMOVED lines=9> */
.L_x_291:
[----:B------:R-:W-:-:S04]  /*48c0*/  UIADD3 UR4, UPT, UPT, UR4, 0x1, URZ ;  /* 0x0000000104047890 */ /* 0x000fc8000fffe0ff */
[----:B------:R-:W-:-:S04]  /*48d0*/  UISETP.NE.AND UP0, UPT, UR4, 0x30, UPT ;  /* 0x000000300400788c */ /* 0x000fc8000bf05270 */
[----:B------:R-:W-:Y:S02]  /*48e0*/  USEL UR5, URZ, 0x1, UP0 ;  /* 0x00000001ff057887 */ /* 0x000fe40008000000 */
[----:B------:R-:W-:-:S04]  /*48f0*/  USEL UR4, UR4, URZ, UP0 ;  /* 0x000000ff04047287 */ /* 0x000fc80008000000 */
[----:B------:R-:W-:Y:S01]  /*4900*/  ULEA UR4, UR4, UR8, 0x3 ;  /* 0x0000000804047291 */ /* 0x000fe2000f8e18ff */
[----:B------:R-:W-:-:S04]  /*4910*/  LOP3.LUT R2, R2, UR5, RZ, 0x3c, !PT ;  /* 0x0000000502027c12 */ /* 0x000fc8000f8e3cff */
[----:B------:R-:W-:Y:S01]  /*4920*/  SHF.L.U32 R2, R2, 0x1f, RZ ;  /* 0x0000001f02027819 */ /* 0x000fe200000006ff */
[----:B-1----:R-:W-:-:S07]  /*4930*/  IMAD.U32 R0, RZ, RZ, UR4 ;  /* 0x00000004ff007e24 */ /* 0x002fce000f8e00ff */
.L_x_91:
[----:B-1----:R1:W2:Y:S02]  /*4940*/  SYNCS.PHASECHK.TRANS64.TRYWAIT P0, [R0+URZ], R2 ;  /* 0x00000002000075a7 */ /* 0x0022a400080011ff */
[----:B--2---:R-:W-:Y:S05]  /*4950*/  @!P0 NANOSLEEP.SYNCS 0x989680 ;  /* 0x009896800000895d */ /* 0x004fea0003900000 */
[----:B------:R-:W2:Y:S02]  /*4960*/  @!P0 SYNCS.PHASECHK.TRANS64 P0, [R0+URZ], R2 ;  /* 0x00000002000085a7 */ /* 0x000ea400080010ff */
[----:B--2---:R-:W-:Y:S05]  /*4970*/  @P0 EXIT ;  /* 0x000000000000094d */ /* 0x004fea0003800000 */
[----:B------:R-:W-:Y:S05]  /*4980*/  BRA `(.L_x_91) ;  /* 0xfffffffc00ec7947 */ /* 0x000fea000383ffff */
.L_x_23:
[----:B------:R-:W-:-:S04]  /*4990*/  UISETP.NE.AND UP0, UPT, UR47, URZ, UPT ;  /* 0x000000ff2f00728c */ /* 0x000fc8000bf05270 */
[----:B------:R-:W-:-:S09]  /*49a0*/  UISETP.NE.OR UP0, UPT, UR25, 0x1, UP0 ;  /* 0x000000011900788c */ /* 0x000fd20008705670 */
[----:B------:R-:W-:Y:S05]  /*49b0*/  BRA.U UP0, `(.L_x_92) ;  /* 0x0000000500487547 */ /* 0x000fea000b800000 */
[----:B------:R-:W-:Y:S01]  /*49c0*/  ISETP.GE.U32.AND P2, PT, R0, 0x4, PT ;  /* 0x000000040000780c */ /* 0x000fe20003f46070 */
[----:B------:R-:W-:Y:S01]  /*49d0*/  IMAD.MOV.U32 R12, RZ, RZ, 0x1 ;  /* 0x00000001ff0c7424 */ /* 0x000fe200078e00ff */
[----:B------:R-:W-:Y:S02]  /*49e0*/  CS2R R10, SRZ ;  /* 0x00000000000a7805 */ /* 0x000fe4000001ff00 */
[----:B------:R-:W-:Y:S01]  /*49f0*/  CS2R R8, SRZ ;  /* 0x0000000000087805 */ /* 0x000fe2000001ff00 */
[----:B------:R-:W-:Y:S01]  /*4a00*/  UMOV UR6, 0x400 ;  /* 0x0000040000067882 */ /* 0x000fe20000000000 */
[----:B------:R-:W-:Y:S01]  /*4a10*/  UMOV UR5, URZ ;  /* 0x000000ff00057c82 */ /* 0x000fe20008000000 */
[----:B------:R-:W-:-:S12]  /*4a20*/  ULEA UR6, UR47, UR6, 0x18 ;  /* 0x000000062f067291 */ /* 0x000fd8000f8ec0ff */
.L_x_96:
[----:B------:R-:W-:Y:S02]  /*4a30*/  LEA R2, R8, UR6, 0x3 ;  /* 0x0000000608027c11 */ /* 0x000fe4000f8e18ff */
[----:B------:R-:W-:-:S03]  /*4a40*/  SHF.L.U32 R4, R9, 0x1f, RZ ;  /* 0x0000001f09047819 */ /* 0x000fc600000006ff */
[----:B------:R-:W-:Y:S01]  /*4a50*/  VIADD R5, R2, 0x3c0 ;  /* 0x000003c002057836 */ /* 0x000fe20000000000 */
[----:B------:R-:W1:Y:S02]  /*4a60*/  SYNCS.PHASECHK.TRANS64.TRYWAIT P0, [R2+URZ+0x3b0], R4 ;  /* 0x0003b004020075a7 */ /* 0x000e6400080011ff */
[----:B-1----:R-:W-:Y:S05]  /*4a70*/  @!P0 BRA `(.L_x_93) ;  /* 0x0000006c00b88947 */ /* 0x002fea0003800000 */
.L_x_292:
[----:B------:R-:W-:Y:S01]  /*4a80*/  ULEA UR4, UR5, UR6, 0x3 ;  /* 0x0000000605047291 */ /* 0x000fe2000f8e18ff */
[----:B-1----:R-:W-:Y:S01]  /*4a90*/  PRMT R2, RZ, 0x654, R5 ;  /* 0x00000654ff027816 */ /* 0x002fe20000000005 */
[----:B------:R-:W-:Y:S01]  /*4aa0*/  @!P2 IMAD.MOV.U32 R4, RZ, RZ, 0x10 ;  /* 0x00000010ff04a424 */ /* 0x000fe200078e00ff */
[----:B------:R-:W-:Y:S01]  /*4ab0*/  SHF.L.U32 R5, R12, 0x1f, RZ ;  /* 0x0000001f0c057819 */ /* 0x000fe200000006ff */
[----:B------:R-:W-:Y:S01]  /*4ac0*/  UIADD3 UR7, UPT, UPT, UR4, 0x350, URZ ;  /* 0x0000035004077890 */ /* 0x000fe2000fffe0ff */
[----:B------:R1:W-:Y:S05]  /*4ad0*/  SYNCS.ARRIVE.TRANS64.RED.A1T0 RZ, [R2+URZ], RZ ;  /* 0x000000ff02ff79a7 */ /* 0x0003ea00081004ff */
[----:B------:R-:W-:Y:S01]  /*4ae0*/  IMAD.U32 R6, RZ, RZ, UR7 ;  /* 0x00000007ff067e24 */ /* 0x000fe2000f8e00ff */
[----:B------:R-:W2:Y:S04]  /*4af0*/  SYNCS.PHASECHK.TRANS64.TRYWAIT P0, [UR4+0x360], R5 ;  /* 0x00036005ff0075a7 */ /* 0x000ea80008001104 */
[----:B------:R-:W-:Y:S01]  /*4b00*/  PRMT R6, R0, 0x654, R6 ;  /* 0x0000065400067816 */ /* 0x000fe20000000006 */
[----:B-12---:R-:W-:Y:S06]  /*4b10*/  @!P0 BRA `(.L_x_94) ;  /* 0x0000006c00a48947 */ /* 0x006fec0003800000 */
.L_x_294:
[----:B------:R-:W-:Y:S01]  /*4b20*/  ULEA UR8, UR5, UR6, 0x4 ;  /* 0x0000000605087291 */ /* 0x000fe2000f8e20ff */
[----:B------:R-:W-:Y:S01]  /*4b30*/  SEL R3, R6, R3, !P2 ;  /* 0x0000000306037207 */ /* 0x000fe20005000000 */
[----:B------:R-:W-:Y:S01]  /*4b40*/  UIADD3 UR9, UPT, UPT, UR4, 0x350, URZ ;  /* 0x0000035004097890 */ /* 0x000fe2000fffe0ff */
[----:B-1----:R-:W-:Y:S01]  /*4b50*/  LEA R2, R11, UR6, 0x3 ;  /* 0x000000060b027c11 */ /* 0x002fe2000f8e18ff */
[----:B------:R-:W-:Y:S01]  /*4b60*/  UIADD3 UR8, UPT, UPT, UR8, 0x3e0, URZ ;  /* 0x000003e008087890 */ /* 0x000fe2000fffe0ff */
[----:B------:R1:W-:Y:S01]  /*4b70*/  @!P2 SYNCS.ARRIVE.TRANS64.RED RZ, [R3+URZ], R4 ;  /* 0x0000000403ffa9a7 */ /* 0x0003e200080004ff */
[----:B------:R-:W-:Y:S01]  /*4b80*/  UIADD3 UR4, UPT, UPT, UR5, 0x1, URZ ;  /* 0x0000000105047890 */ /* 0x000fe2000fffe0ff */
[----:B------:R-:W-:-:S03]  /*4b90*/  VIADD R8, R8, 0x1 ;  /* 0x0000000108087836 */ /* 0x000fc60000000000 */
[----:B------:R-:W-:Y:S02]  /*4ba0*/  UISETP.NE.AND UP0, UPT, UR4, 0x2, UPT ;  /* 0x000000020400788c */ /* 0x000fe4000bf05270 */
[----:B------:R-:W-:Y:S01]  /*4bb0*/  ISETP.NE.AND P0, PT, R8, 0x2, PT ;  /* 0x000000020800780c */ /* 0x000fe20003f05270 */
[----:B------:R-:W-:Y:S06]  /*4bc0*/  UGETNEXTWORKID.BROADCAST [UR8], [UR9] ;  /* 0x00000000080073ca */ /* 0x000fec0008000100 */
[----:B------:R-:W-:Y:S02]  /*4bd0*/  USEL UR7, URZ, 0x1, UP0 ;  /* 0x00000001ff077887 */ /* 0x000fe40008000000 */
[----:B------:R-:W-:-:S04]  /*4be0*/  USEL UR5, UR4, URZ, UP0 ;  /* 0x000000ff04057287 */ /* 0x000fc80008000000 */
[----:B------:R-:W-:Y:S02]  /*4bf0*/  LOP3.LUT R12, R12, UR7, RZ, 0x3c, !PT ;  /* 0x000000070c0c7c12 */ /* 0x000fe4000f8e3cff */
[----:B-1----:R-:W-:-:S04]  /*4c00*/  SHF.L.U32 R4, R10, 0x1f, RZ ;  /* 0x0000001f0a047819 */ /* 0x002fc800000006ff */
[----:B------:R-:W1:Y:S02]  /*4c10*/  SYNCS.PHASECHK.TRANS64.TRYWAIT P1, [R2+URZ+0x350], R4 ;  /* 0x00035004020075a7 */ /* 0x000e6400080211ff */
[----:B-1----:R-:W-:Y:S05]  /*4c20*/  @!P1 BRA `(.L_x_95) ;  /* 0x0000006c00789947 */ /* 0x002fea0003800000 */
.L_x_295:
[C---:B-1----:R-:W-:Y:S01]  /*4c30*/  LEA R4, R11.reuse, UR6, 0x4 ;  /* 0x000000060b047c11 */ /* 0x042fe2000f8e20ff */
[----:B------:R-:W-:Y:S01]  /*4c40*/  VIADD R2, R2, 0x360 ;  /* 0x0000036002027836 */ /* 0x000fe20000000000 */
[----:B------:R-:W-:Y:S01]  /*4c50*/  SEL R8, R8, RZ, P0 ;  /* 0x000000ff08087207 */ /* 0x000fe20000000000 */
[----:B------:R-:W-:-:S03]  /*4c60*/  VIADD R11, R11, 0x1 ;  /* 0x000000010b0b7836 */ /* 0x000fc60000000000 */
[----:B------:R-:W1:Y:S01]  /*4c70*/  LDS.128 R4, [R4+0x3e0] ;  /* 0x0003e00004047984 */ /* 0x000e620000000c00 */
[----:B------:R-:W-:Y:S02]  /*4c80*/  PRMT R2, RZ, 0x654, R2 ;  /* 0x00000654ff027816 */ /* 0x000fe40000000002 */
[C---:B------:R-:W-:Y:S01]  /*4c90*/  ISETP.NE.AND P1, PT, R11.reuse, 0x2, PT ;  /* 0x000000020b00780c */ /* 0x040fe20003f25270 */
[----:B------:R-:W-:Y:S01]  /*4ca0*/  @!PT LDS RZ, [RZ] ;  /* 0x00000000fffff984 */ /* 0x000fe20000000800 */
[----:B------:R-:W-:Y:S01]  /*4cb0*/  @!PT LDS RZ, [RZ] ;  /* 0x00000000fffff984 */ /* 0x000fe20000000800 */
[----:B------:R-:W-:Y:S01]  /*4cc0*/  @!PT LDS RZ, [RZ] ;  /* 0x00000000fffff984 */ /* 0x000fe20000000800 */
[----:B------:R-:W-:Y:S01]  /*4cd0*/  @!PT LDS RZ, [RZ] ;  /* 0x00000000fffff984 */ /* 0x000fe20000000800 */
[----:B------:R2:W-:Y:S06]  /*4ce0*/  MEMBAR.ALL.CTA ;  /* 0x0000000000007992 */ /* 0x0005ec0000008000 */
[----:B--2---:R-:W2:Y:S01]  /*4cf0*/  FENCE.VIEW.ASYNC.S ;  /* 0x00000000000073c6 */ /* 0x004ea20000000000 */
[----:B------:R-:W-:Y:S01]  /*4d00*/  SEL R11, R11, RZ, P1 ;  /* 0x000000ff0b0b7207 */ /* 0x000fe20000800000 */
[----:B--2---:R2:W-:Y:S01]  /*4d10*/  SYNCS.ARRIVE.TRANS64.RED.A1T0 RZ, [R2+URZ], RZ ;  /* 0x000000ff02ff79a7 */ /* 0x0045e200081004ff */
[----:B-1----:R-:W-:-:S02]  /*4d20*/  LOP3.LUT P3, RZ, R6, 0x1, RZ, 0xc0, !PT ;  /* 0x0000000106ff7812 */ /* 0x002fc4000786c0ff */
[----:B------:R-:W-:-:S04]  /*4d30*/  SEL R4, RZ, 0x1, P1 ;  /* 0x00000001ff047807 */ /* 0x000fc80000800000 */
[----:B------:R-:W-:Y:S02]  /*4d40*/  LOP3.LUT R10, R10, R4, RZ, 0x3c, !PT ;  /* 0x000000040a0a7212 */ /* 0x000fe400078e3cff */
[----:B--2---:R-:W-:-:S04]  /*4d50*/  SEL R2, RZ, 0x1, P0 ;  /* 0x00000001ff027807 */ /* 0x004fc80000000000 */
[----:B------:R-:W-:Y:S01]  /*4d60*/  LOP3.LUT R9, R9, R2, RZ, 0x3c, !PT ;  /* 0x0000000209097212 */ /* 0x000fe200078e3cff */
[----:B------:R-:W-:Y:S06]  /*4d70*/  @P3 BRA `(.L_x_96) ;  /* 0xfffffffc002c3947 */ /* 0x000fec000383ffff */
[----:B------:R-:W-:Y:S01]  /*4d80*/  ULEA UR4, UR5, UR6, 0x3 ;  /* 0x0000000605047291 */ /* 0x000fe2000f8e18ff */
[----:B------:R-:W-:-:S08]  /*4d90*/  SHF.L.U32 R2, R12, 0x1f, RZ ;  /* 0x0000001f0c027819 */ /* 0x000fd000000006ff */
[----:B------:R-:W1:Y:S02]  /*4da0*/  SYNCS.PHASECHK.TRANS64 P0, [UR4+0x360], R2 ;  /* 0x00036002ff0075a7 */ /* 0x000e640008001004 */
[----:B-1----:R-:W-:Y:S05]  /*4db0*/  @P0 BRA `(.L_x_97) ;  /* 0x0000000000080947 */ /* 0x002fea0003800000 */
[----:B------:R-:W1:Y:S02]  /*4dc0*/  SYNCS.PHASECHK.TRANS64.TRYWAIT P0, [UR4+0x360], R2 ;  /* 0x00036002ff0075a7 */ /* 0x000e640008001104 */
[----:B-1----:R-:W-:Y:S05]  /*4dd0*/  @!P0 BRA `(.L_x_98) ;  /* 0x0000006c00208947 */ /* 0x002fea0003800000 */
.L_x_97:
[----:B------:R-:W-:-:S04]  /*4de0*/  UIADD3 UR7, UPT, UPT, UR5, 0x1, URZ ;  /* 0x0000000105077890 */ /* 0x000fc8000fffe0ff */
[----:B------:R-:W-:-:S04]  /*4df0*/  UISETP.NE.AND UP0, UPT, UR7, 0x2, UPT ;  /* 0x000000020700788c */ /* 0x000fc8000bf05270 */
[----:B------:R-:W-:Y:S02]  /*4e00*/  USEL UR8, URZ, 0x1, UP0 ;  /* 0x00000001ff087887 */ /* 0x000fe40008000000 */
[----:B------:R-:W-:-:S04]  /*4e10*/  USEL UR7, UR7, URZ, UP0 ;  /* 0x000000ff07077287 */ /* 0x000fc80008000000 */
[----:B------:R-:W-:Y:S01]  /*4e20*/  ULEA UR7, UR7, UR6, 0x3 ;  /* 0x0000000607077291 */ /* 0x000fe2000f8e18ff */
[----:B-1----:R-:W-:-:S04]  /*4e30*/  LOP3.LUT R2, R12, UR8, RZ, 0x3c, !PT ;  /* 0x000000080c027c12 */ /* 0x002fc8000f8e3cff */
[----:B------:R-:W-:-:S04]  /*4e40*/  SHF.L.U32 R0, R2, 0x1f, RZ ;  /* 0x0000001f02007819 */ /* 0x000fc800000006ff */
[----:B------:R-:W1:Y:S02]  /*4e50*/  SYNCS.PHASECHK.TRANS64 P0, [UR7+0x360], R0 ;  /* 0x00036000ff0075a7 */ /* 0x000e640008001007 */
[----:B-1----:R-:W-:Y:S05]  /*4e60*/  @P0 EXIT ;  /* 0x000000000000094d */ /* 0x002fea0003800000 */
[----:B------:R-:W-:Y:S02]  /*4e70*/  SHF.L.U32 R2, R2, 0x1f, RZ ;  /* 0x0000001f02027819 */ /* 0x000fe400000006ff */
[----:B------:R-:W-:-:S07]  /*4e80*/  MOV R0, UR7 ;  /* 0x0000000700007c02 */ /* 0x000fce0008000f00 */
.L_x_99:
[----:B-1----:R1:W2:Y:S02]  /*4e90*/  SYNCS.PHASECHK.TRANS64.TRYWAIT P0, [R0+URZ+0x360], R2 ;  /* 0x00036002000075a7 */ /* 0x0022a400080011ff */
[----:B--2---:R-:W-:Y:S05]  /*4ea0*/  @!P0 NANOSLEEP.SYNCS 0x989680 ;  /* 0x009896800000895d */ /* 0x004fea0003900000 */
[----:B------:R-:W2:Y:S02]  /*4eb0*/  @!P0 SYNCS.PHASECHK.TRANS64 P0, [R0+URZ+0x360], R2 ;  /* 0x00036002000085a7 */ /* 0x000ea400080010ff */
[----:B--2---:R-:W-:Y:S05]  /*4ec0*/  @P0 EXIT ;  /* 0x000000000000094d */ /* 0x004fea0003800000 */
[----:B------:R-:W-:Y:S05]  /*4ed0*/  BRA `(.L_x_99) ;  /* 0xfffffffc00ec7947 */ /* 0x000fea000383ffff */
.L_x_92:
[----:B------:R-:W-:Y:S05]  /*4ee0*/  BRA.U UP4, `(.L_x_100) ;  /* 0x0000001104847547 */ /* 0x000fea000b800000 */
[----:B------:R-:W-:Y:S01]  /*4ef0*/  UMOV UR4, 0x40 ;  /* 0x0000004000047882 */ /* 0x000fe20000000000 */
[----:B------:R-:W-:Y:S01]  /*4f00*/  NOP ;  /* 0x0000000000007918 */ /* 0x000fe20000000000 */
[----:B------:R-:W-:Y:S01]  /*4f10*/  ULEA UR5, UR47, UR4, 0x18 ;  /* 0x000000042f057291 */ /* 0x000fe2000f8ec0ff */
[----:B------:R-:W-:Y:S02]  /*4f20*/  UMOV UR6, 0x400 ;  /* 0x0000040000067882 */ /* 0x000fe40000000000 */
[----:B------:R-:W-:-:S06]  /*4f30*/  ULEA UR6, UR47, UR6, 0x18 ;  /* 0x000000062f067291 */ /* 0x000fcc000f8ec0ff */
[----:B------:R-:W1:Y:S02]  /*4f40*/  LDS.U8 R0, [UR5+0x1c] ;  /* 0x00001c05ff007984 */ /* 0x000e640008000000 */
[----:B-1----:R-:W-:-:S13]  /*4f50*/  ISETP.NE.AND P0, PT, R0, RZ, PT ;  /* 0x000000ff0000720c */ /* 0x002fda0003f05270 */
[----:B------:R-:W-:Y:S05]  /*4f60*/  @P0 BRA `(.L_x_101) ;  /* 0x0000000400080947 */ /* 0x000fea0003800000 */
[----:B------:R-:W-:Y:S02]  /*4f70*/  UISETP.NE.U32.AND UP1, UPT, UR27, 0x1, UPT ;  /* 0x000000011b00788c */ /* 0x000fe4000bf25070 */
[----:B------:R-:W-:-:S07]  /*4f80*/  UIADD3 UR7, UPT, UPT, UR5, 0x8, URZ ;  /* 0x0000000805077890 */ /* 0x000fce000fffe0ff */
[----:B------:R-:W-:Y:S05]  /*4f90*/  BRA.U !UP1, `(.L_x_102) ;  /* 0x00000001099c7547 */ /* 0x000fea000b800000 */
[----:B------:R-:W-:Y:S01]  /*4fa0*/  ELECT P0, URZ, PT ;  /* 0x0000000000ff782f */ /* 0x000fe20003800000 */
[----:B------:R-:W-:-:S12]  /*4fb0*/  BSSY B0, `(.L_x_102) ;  /* 0x0000025000007945 */ /* 0x000fd80003800000 */
[----:B------:R-:W-:Y:S05]  /*4fc0*/  @!P0 BRA `(.L_x_103) ;  /* 0x00000000008c8947 */ /* 0x000fea0003800000 */
[----:B------:R-:W-:-:S05]  /*4fd0*/  UMOV UR4, 0x10 ;  /* 0x0000001000047882 */ /* 0x000fca0000000000 */
[----:B------:R-:W-:Y:S04]  /*4fe0*/  DEPBAR.LE SB1, 0x36 ;  /* 0x00009d800000791a */ /* 0x000fe80000000000 */
[----:B------:R-:W1:Y:S02]  /*4ff0*/  UTCATOMSWS.2CTA.FIND_AND_SET.ALIGN UP0, UR4, UR4 ;  /* 0x00000004000475e3 */ /* 0x000e640008200800 */
[----:B-1----:R-:W-:Y:S01]  /*5000*/  MOV R10, UR4 ;  /* 0x00000004000a7c02 */ /* 0x002fe20008000f00 */
[----:B------:R-:W-:Y:S06]  /*5010*/  BRA.U UP0, `(.L_x_104) ;  /* 0x0000000100187547 */ /* 0x000fec000b800000 */
.L_x_105:
[----:B------:R-:W-:Y:S05]  /*5020*/  NANOSLEEP 0x64 ;  /* 0x000000640000795d */ /* 0x000fea0003800000 */
[----:B------:R-:W-:-:S05]  /*5030*/  UMOV UR4, 0x10 ;  /* 0x0000001000047882 */ /* 0x000fca0000000000 */
[----:B------:R-:W-:Y:S04]  /*5040*/  DEPBAR.LE SB1, 0x36 ;  /* 0x00009d800000791a */ /* 0x000fe80000000000 */
[----:B------:R-:W1:Y:S02]  /*5050*/  UTCATOMSWS.2CTA.FIND_AND_SET.ALIGN UP0, UR4, UR4 ;  /* 0x00000004000475e3 */ /* 0x000e640008200800 */
[----:B-1----:R-:W-:Y:S01]  /*5060*/  MOV R10, UR4 ;  /* 0x00000004000a7c02 */ /* 0x002fe20008000f00 */
[----:B------:R-:W-:Y:S05]  /*5070*/  BRA.U !UP0, `(.L_x_105) ;  /* 0xfffffffd08e87547 */ /* 0x000fea000b83ffff */
.L_x_104:
[----:B------:R-:W1:Y:S01]  /*5080*/  LDS R6, [UR5+0x10] ;  /* 0x00001005ff067984 */ /* 0x000e620008000800 */
[----:B------:R-:W-:Y:S01]  /*5090*/  IMAD.U32 R0, RZ, RZ, UR6 ;  /* 0x00000006ff007e24 */ /* 0x000fe2000f8e00ff */
[----:B------:R-:W-:-:S03]  /*50a0*/  MOV R4, UR28 ;  /* 0x0000001c00047c02 */ /* 0x000fc60008000f00 */
[----:B------:R-:W-:Y:S01]  /*50b0*/  VIADD R0, R0, 0x400 ;  /* 0x0000040000007836 */ /* 0x000fe20000000000 */
[----:B-1----:R-:W-:-:S04]  /*50c0*/  SHF.L.U32 R6, R6, 0x1f, RZ ;  /* 0x0000001f06067819 */ /* 0x002fc800000006ff */
[----:B------:R-:W1:Y:S02]  /*50d0*/  SYNCS.PHASECHK.TRANS64.TRYWAIT P0, [UR5+0x8], R6 ;  /* 0x00000806ff0075a7 */ /* 0x000e640008001105 */
[----:B-1----:R-:W-:Y:S05]  /*50e0*/  @P0 BRA `(.L_x_106) ;  /* 0x0000000000080947 */ /* 0x002fea0003800000 */
[----:B------:R-:W1:Y:S02]  /*50f0*/  SYNCS.PHASECHK.TRANS64.TRYWAIT P0, [UR5+0x8], R6 ;  /* 0x00000806ff0075a7 */ /* 0x000e640008001105 */
[----:B-1----:R-:W-:Y:S05]  /*5100*/  @!P0 BRA `(.L_x_107) ;  /* 0x00000068006c8947 */ /* 0x002fea0003800000 */
.L_x_106:
[----:B------:R-:W-:Y:S01]  /*5110*/  PRMT R4, R4, 0x654, R0 ;  /* 0x0000065404047816 */ /* 0x000fe20000000000 */
[----:B------:R-:W-:Y:S01]  /*5120*/  HFMA2 R0, -RZ, RZ, 0, 5.9604644775390625e-08 ;  /* 0x00000001ff007431 */ /* 0x000fe200000001ff */
[----:B------:R-:W-:Y:S01]  /*5130*/  UPRMT UR4, UR28, 0x654, UR7 ;  /* 0x000006541c047896 */ /* 0x000fe20008000007 */
[----:B------:R-:W-:Y:S02]  /*5140*/  IMAD.MOV.U32 R8, RZ, RZ, 0xffff ;  /* 0x0000ffffff087424 */ /* 0x000fe400078e00ff */
[----:B-1----:R-:W-:Y:S02]  /*5150*/  IMAD.MOV.U32 R6, RZ, RZ, 0x4 ;  /* 0x00000004ff067424 */ /* 0x002fe400078e00ff */
[----:B------:R-:W-:Y:S01]  /*5160*/  IMAD.SHL.U32 R9, R10, 0x20, RZ ;  /* 0x000000200a097824 */ /* 0x000fe200078e00ff */
[----:B------:R-:W-:Y:S02]  /*5170*/  MOV R5, UR4 ;  /* 0x0000000400057c02 */ /* 0x000fe40008000f00 */
[-C--:B------:R-:W-:Y:S01]  /*5180*/  SHF.L.U32 R8, R8, R10.reuse, RZ ;  /* 0x0000000a08087219 */ /* 0x080fe200000006ff */
[----:B------:R1:W-:Y:S01]  /*5190*/  SYNCS.ARRIVE.TRANS64.RED RZ, [UR4], R6 ;  /* 0x00000006ffff79a7 */ /* 0x0003e20008000404 */
[----:B------:R-:W-:Y:S01]  /*51a0*/  SHF.L.U32 R7, R0, R10, RZ ;  /* 0x0000000a00077219 */ /* 0x000fe200000006ff */
[----:B------:R1:W-:Y:S04]  /*51b0*/  STS [UR6+0x400], R9 ;  /* 0x00040009ff007988 */ /* 0x0003e80008000806 */
[----:B------:R1:W-:Y:S04]  /*51c0*/  STAS [R4.64], R10 ;  /* 0x0000000a04007dbd */ /* 0x0003e8000c0008ff */
[----:B------:R1:W-:Y:S04]  /*51d0*/  ATOMS.OR RZ, [UR5+0x14], R8 ;  /* 0x00001408ffff798c */ /* 0x0003e8000b000005 */
[----:B------:R1:W-:Y:S04]  /*51e0*/  ATOMS.OR RZ, [UR5+0x18], R7 ;  /* 0x00001807ffff798c */ /* 0x0003e8000b000005 */
[----:B------:R1:W-:Y:S02]  /*51f0*/  ATOMS.XOR RZ, [UR5+0x10], R0 ;  /* 0x00001000ffff798c */ /* 0x0003e4000b800005 */
.L_x_103:
[----:B------:R-:W-:Y:S05]  /*5200*/  BSYNC B0 ;  /* 0x0000000000007941 */ /* 0x000fea0003800000 */
.L_x_102:
[----:B------:R-:W-:Y:S05]  /*5210*/  BRA.U UP1, `(.L_x_108) ;  /* 0x00000001016c7547 */ /* 0x000fea000b800000 */
[----:B------:R-:W-:-:S03]  /*5220*/  UMOV UR4, 0xffffffff ;  /* 0xffffffff00047882 */ /* 0x000fc60000000000 */
[----:B------:R-:W-:Y:S05]  /*5230*/  BRA.DIV UR4, `(.L_x_109) ;  /* 0x0000006a04387947 */ /* 0x000fea000b800000 */
[----:B------:R-:W-:-:S13]  /*5240*/  ELECT P0, URZ, PT ;  /* 0x0000000000ff782f */ /* 0x000fda0003800000 */
.L_x_299:
[----:B------:R-:W-:Y:S05]  /*5250*/  @!P0 BRA `(.L_x_108) ;  /* 0x00000000005c8947 */ /* 0x000fea0003800000 */
[----:B-1----:R-:W1:Y:S02]  /*5260*/  LDS R4, [UR5+0x10] ;  /* 0x00001005ff047984 */ /* 0x002e640008000800 */
[----:B-1----:R-:W-:-:S04]  /*5270*/  SHF.L.U32 R4, R4, 0x1f, RZ ;  /* 0x0000001f04047819 */ /* 0x002fc800000006ff */
[----:B------:R-:W1:Y:S02]  /*5280*/  SYNCS.PHASECHK.TRANS64.TRYWAIT P0, [UR5+0x8], R4 ;  /* 0x00000804ff0075a7 */ /* 0x000e640008001105 */
[----:B-1----:R-:W-:Y:S05]  /*5290*/  @P0 BRA `(.L_x_110) ;  /* 0x0000000000080947 */ /* 0x002fea0003800000 */
[----:B------:R-:W1:Y:S02]  /*52a0*/  SYNCS.PHASECHK.TRANS64.TRYWAIT P0, [UR5+0x8], R4 ;  /* 0x00000804ff0075a7 */ /* 0x000e640008001105 */
[----:B-1----:R-:W-:Y:S05]  /*52b0*/  @!P0 BRA `(.L_x_111) ;  /* 0x00000068003c8947 */ /* 0x002fea0003800000 */
.L_x_110:
[----:B------:R-:W2:Y:S01]  /*52c0*/  LDS R6, [UR6+0x400] ;  /* 0x00040006ff067984 */ /* 0x000ea20008000800 */
[----:B-1----:R-:W-:Y:S02]  /*52d0*/  HFMA2 R0, -RZ, RZ, 0, 5.9604644775390625e-08 ;  /* 0x00000001ff007431 */ /* 0x002fe400000001ff */
[----:B------:R-:W-:Y:S01]  /*52e0*/  IMAD.MOV.U32 R4, RZ, RZ, 0xffff ;  /* 0x0000ffffff047424 */ /* 0x000fe200078e00ff */
[----:B------:R-:W-:Y:S01]  /*52f0*/  UPRMT UR4, UR28, 0x654, UR7 ;  /* 0x000006541c047896 */ /* 0x000fe20008000007 */
[----:B--2---:R-:W-:-:S03]  /*5300*/  IMAD.SHL.U32 R5, R6, 0x20, RZ ;  /* 0x0000002006057824 */ /* 0x004fc600078e00ff */
[-C--:B------:R-:W-:Y:S02]  /*5310*/  SHF.L.U32 R4, R4, R6.reuse, RZ ;  /* 0x0000000604047219 */ /* 0x080fe400000006ff */
[----:B------:R-:W-:Y:S01]  /*5320*/  SHF.L.U32 R6, R0, R6, RZ ;  /* 0x0000000600067219 */ /* 0x000fe200000006ff */
[----:B------:R2:W-:Y:S04]  /*5330*/  STS [UR6+0x400], R5 ;  /* 0x00040005ff007988 */ /* 0x0005e80008000806 */
[----:B------:R2:W-:Y:S04]  /*5340*/  ATOMS.OR RZ, [UR5+0x14], R4 ;  /* 0x00001404ffff798c */ /* 0x0005e8000b000005 */
[----:B------:R2:W-:Y:S01]  /*5350*/  ATOMS.OR RZ, [UR5+0x18], R6 ;  /* 0x00001806ffff798c */ /* 0x0005e2000b000005 */
[----:B------:R-:W-:Y:S03]  /*5360*/  SYNCS.ARRIVE.TRANS64.RED.A1T0 RZ, [UR4], RZ ;  /* 0x000000ffffff79a7 */ /* 0x000fe60008100404 */
[----:B------:R2:W-:Y:S01]  /*5370*/  ATOMS.XOR RZ, [UR5+0x10], R0 ;  /* 0x00001000ffff798c */ /* 0x0005e2000b800005 */
[----:B------:R-:W-:Y:S05]  /*5380*/  BRA `(.L_x_108) ;  /* 0x0000000000107947 */ /* 0x000fea0003800000 */
.L_x_101:
[----:B------:R-:W-:Y:S02]  /*5390*/  MOV R0, 0xffffffff ;  /* 0xffffffff00007802 */ /* 0x000fe40000000f00 */
[----:B------:R-:W-:-:S03]  /*53a0*/  MOV R4, 0x53d0 ;  /* 0x000053d000047802 */ /* 0x000fc60000000f00 */
[----:B------:R1:W-:Y:S04]  /*53b0*/  STS [UR6+0x400], R0 ;  /* 0x00040000ff007988 */ /* 0x0003e80008000806 */
[----:B-1---5:R-:W-:Y:S05]  /*53c0*/  CALL.REL.NOINC `($__internal_1_$__cuda_sm10x_tcgen05_guardrail_trap_phase_invalid_during_alloc) ;  /* 0x0000007000107944 */ /* 0x022fea0003c00000 */
.L_x_108:
[----:B------:R-:W-:Y:S05]  /*53d0*/  WARPSYNC.ALL ;  /* 0x0000000000007948 */ /* 0x000fea0003800000 */
[----:B------:R-:W3:Y:S01]  /*53e0*/  S2UR UR4, SR_CgaCtaId ;  /* 0x00000000000479c3 */ /* 0x000ee20000008800 */
[----:B------:R-:W-:Y:S01]  /*53f0*/  UMOV UR13, 0x400 ;  /* 0x00000400000d7882 */ /* 0x000fe20000000000 */
[----:B------:R-:W-:-:S06]  /*5400*/  NOP ;  /* 0x0000000000007918 */ /* 0x000fcc0000000000 */
[----:B------:R-:W-:Y:S06]  /*5410*/  BAR.ARV 0x6, 0xa0 ;  /* 0x0182800000007b1d */ /* 0x000fec0000002000 */
[----:B------:R-:W4:Y:S01]  /*5420*/  LDCU UR6, c[0x0][0x38c] ;  /* 0x00007180ff0677ac */ /* 0x000f220008000800 */
[----:B------:R-:W-:Y:S01]  /*5430*/  LOP3.LUT R3, R3, 0xffff, RZ, 0xc0, !PT ;  /* 0x0000ffff03037812 */ /* 0x000fe200078ec0ff */
[----:B-1----:R-:W-:Y:S01]  /*5440*/  IMAD.MOV.U32 R9, RZ, RZ, 0x1 ;  /* 0x00000001ff097424 */ /* 0x002fe200078e00ff */
[----:B------:R-:W-:Y:S01]  /*5450*/  LOP3.LUT R2, R2, 0xffff, RZ, 0xc0, !PT ;  /* 0x0000ffff02027812 */ /* 0x000fe200078ec0ff */
[----:B------:R-:W-:Y:S01]  /*5460*/  IMAD.MOV.U32 R8, RZ, RZ, RZ ;  /* 0x000000ffff087224 */ /* 0x000fe200078e00ff */
[----:B------:R-:W-:Y:S01]  /*5470*/  R2UR UR16, R3 ;  /* 0x00000000031072ca */ /* 0x000fe200000e0000 */
[----:B------:R-:W-:Y:S01]  /*5480*/  UMOV UR20, URZ ;  /* 0x000000ff00147c82 */ /* 0x000fe20008000000 */
[----:B------:R-:W-:-:S02]  /*5490*/  R2UR UR24, R2 ;  /* 0x00000000021872ca */ /* 0x000fc400000e0000 */
[----:B------:R-:W-:Y:S01]  /*54a0*/  CS2R R2, SRZ ;  /* 0x0000000000027805 */ /* 0x000fe2000001ff00 */
[----:B------:R-:W-:Y:S01]  /*54b0*/  UMOV UR10, URZ ;  /* 0x000000ff000a7c82 */ /* 0x000fe20008000000 */
[----:B---3--:R-:W-:Y:S02]  /*54c0*/  ULEA UR13, UR4, UR13, 0x18 ;  /* 0x0000000d040d7291 */ /* 0x008fe4000f8ec0ff */
[----:B------:R-:W-:Y:S02]  /*54d0*/  UISETP.NE.AND UP3, UPT, UR27, URZ, UPT ;  /* 0x000000ff1b00728c */ /* 0x000fe4000bf65270 */
[----:B------:R-:W-:Y:S02]  /*54e0*/  UIADD3 UR5, UPT, UPT, UR13, 0x8800, URZ ;  /* 0x000088000d057890 */ /* 0x000fe4000fffe0ff */
[----:B------:R-:W-:Y:S02]  /*54f0*/  UIADD3 UR4, UPT, UPT, UR13, 0x20800, URZ ;  /* 0x000208000d047890 */ /* 0x000fe4000fffe0ff */
[----:B----4-:R-:W-:Y:S01]  /*5500*/  UIADD3 UR6, UPT, UPT, UR6, 0x7, URZ ;  /* 0x0000000706067890 */ /* 0x010fe2000fffe0ff */
[----:B--2---:R-:W1:Y:S01]  /*5510*/  LDS R0, [UR13+0x400] ;  /* 0x0004000dff007984 */ /* 0x004e620008000800 */
[----:B------:R-:W-:-:S02]  /*5520*/  USHF.R.U32.HI UR5, URZ, 0x4, UR5 ;  /* 0x00000004ff057899 */ /* 0x000fc40008011605 */
[----:B------:R-:W-:Y:S02]  /*5530*/  USHF.R.S32.HI UR21, URZ, 0x1f, UR6 ;  /* 0x0000001fff157899 */ /* 0x000fe40008011406 */
[----:B------:R-:W-:Y:S02]  /*5540*/  USHF.R.U32.HI UR4, URZ, 0x4, UR4 ;  /* 0x00000004ff047899 */ /* 0x000fe40008011604 */
[----:B------:R-:W-:Y:S02]  /*5550*/  ULEA.HI UR21, UR21, UR6, URZ, 0x3 ;  /* 0x0000000615157291 */ /* 0x000fe4000f8f18ff */
[----:B------:R-:W-:Y:S02]  /*5560*/  ULOP3.LUT UR5, UR5, 0x3fff, URZ, 0xc0, !UPT ;  /* 0x00003fff05057892 */ /* 0x000fe4000f8ec0ff */
[----:B------:R-:W-:Y:S02]  /*5570*/  USHF.R.S32.HI UR21, URZ, 0x3, UR21 ;  /* 0x00000003ff157899 */ /* 0x000fe40008011415 */
[----:B------:R-:W-:-:S02]  /*5580*/  ULOP3.LUT UR18, UR4, 0x3fff, URZ, 0xc0, !UPT ;  /* 0x00003fff04127892 */ /* 0x000fc4000f8ec0ff */
[----:B------:R-:W-:Y:S02]  /*5590*/  UISETP.LT.AND UP0, UPT, UR21, 0x1, UPT ;  /* 0x000000011500788c */ /* 0x000fe4000bf01270 */
[----:B------:R-:W-:Y:S02]  /*55a0*/  ULOP3.LUT UR17, UR5, 0x10000, URZ, 0xfc, !UPT ;  /* 0x0001000005117892 */ /* 0x000fe4000f8efcff */
[----:B------:R-:W-:Y:S02]  /*55b0*/  ULOP3.LUT UR18, UR18, 0x10000, URZ, 0xfc, !UPT ;  /* 0x0001000012127892 */ /* 0x000fe4000f8efcff */
[----:B------:R-:W-:Y:S01]  /*55c0*/  USEL UR25, UR21, 0x1, !UP0 ;  /* 0x0000000115197887 */ /* 0x000fe2000c000000 */
[----:B------:R-:W-:Y:S01]  /*55d0*/  UMOV UR11, URZ ;  /* 0x000000ff000b7c82 */ /* 0x000fe20008000000 */
[----:B------:R-:W-:Y:S01]  /*55e0*/  UMOV UR22, 0x0 ;  /* 0x0000000000167882 */ /* 0x000fe20000000000 */
[----:B------:R-:W-:Y:S01]  /*55f0*/  UMOV UR23, 0x8200910 ;  /* 0x0820091000177882 */ /* 0x000fe20000000000 */
[----:B-1----:R-:W-:-:S15]  /*5600*/  R2UR UR26, R0 ;  /* 0x00000000001a72ca */ /* 0x002fde00000e0000 */
.L_x_119:
[C---:B------:R-:W-:Y:S02]  /*5610*/  LEA R0, R8.reuse, UR13, 0x3 ;  /* 0x0000000d08007c11 */ /* 0x040fe4000f8e18ff */
[----:B------:R-:W-:Y:S02]  /*5620*/  SHF.L.U32 R4, R3, 0x1f, RZ ;  /* 0x0000001f03047819 */ /* 0x000fe400000006ff */
[----:B------:R-:W-:Y:S02]  /*5630*/  LEA R5, R8, UR13, 0x4 ;  /* 0x0000000d08057c11 */ /* 0x000fe4000f8e20ff */
[----:B------:R-:W1:Y:S02]  /*5640*/  SYNCS.PHASECHK.TRANS64.TRYWAIT P0, [R0+URZ+0x350], R4 ;  /* 0x00035004000075a7 */ /* 0x000e6400080011ff */
[----:B-1-3--:R-:W-:Y:S05]  /*5650*/  @!P0 BRA `(.L_x_112) ;  /* 0x00000064006c8947 */ /* 0x00afea0003800000 */
.L_x_300:
[----:B-1----:R-:W1:Y:S01]  /*5660*/  LDS.128 R4, [R5+0x3e0] ;  /* 0x0003e00005047984 */ /* 0x002e620000000c00 */
[----:B------:R-:W-:Y:S02]  /*5670*/  VIADD R0, R0, 0x360 ;  /* 0x0000036000007836 */ /* 0x000fe40000000000 */
[----:B------:R-:W-:Y:S01]  /*5680*/  VIADD R8, R8, 0x1 ;  /* 0x0000000108087836 */ /* 0x000fe20000000000 */
[----:B------:R-:W-:Y:S01]  /*5690*/  @!PT LDS RZ, [RZ] ;  /* 0x00000000fffff984 */ /* 0x000fe20000000800 */
[----:B------:R-:W-:Y:S01]  /*56a0*/  @!PT LDS RZ, [RZ] ;  /* 0x00000000fffff984 */ /* 0x000fe20000000800 */
[----:B------:R-:W-:Y:S01]  /*56b0*/  @!PT LDS RZ, [RZ] ;  /* 0x00000000fffff984 */ /* 0x000fe20000000800 */
[----:B------:R-:W-:Y:S01]  /*56c0*/  @!PT LDS RZ, [RZ] ;  /* 0x00000000fffff984 */ /* 0x000fe20000000800 */
[----:B------:R2:W-:Y:S06]  /*56d0*/  MEMBAR.ALL.CTA ;  /* 0x0000000000007992 */ /* 0x0005ec0000008000 */
[----:B--2---:R-:W2:Y:S01]  /*56e0*/  FENCE.VIEW.ASYNC.S ;  /* 0x00000000000073c6 */ /* 0x004ea20000000000 */
[----:B------:R-:W-:-:S04]  /*56f0*/  PRMT R0, RZ, 0x654, R0 ;  /* 0x00000654ff007816 */ /* 0x000fc80000000000 */
[----:B--2---:R2:W-:Y:S01]  /*5700*/  SYNCS.ARRIVE.TRANS64.RED.A1T0 RZ, [R0+URZ], RZ ;  /* 0x000000ff00ff79a7 */ /* 0x0045e200081004ff */
[----:B-1----:R-:W-:Y:S01]  /*5710*/  LOP3.LUT P1, RZ, R6, 0x1, RZ, 0xc0, !PT ;  /* 0x0000000106ff7812 */ /* 0x002fe2000782c0ff */
[----:B--2---:R-:W-:-:S12]  /*5720*/  BRA.U UP3, `(.L_x_113) ;  /* 0x0000000103cc7547 */ /* 0x004fd8000b800000 */
[----:B------:R-:W1:Y:S01]  /*5730*/  LDCU UR4, c[0x0][0x38c] ;  /* 0x00007180ff0477ac */ /* 0x000e620008000800 */
[----:B------:R-:W-:Y:S02]  /*5740*/  PLOP3.LUT P2, PT, PT, PT, PT, 0x80, 0x8 ;  /* 0x000000000008781c */ /* 0x000fe40003f4f070 */
[----:B------:R-:W-:Y:S01]  /*5750*/  SHF.L.U32 R4, R9, 0x1f, RZ ;  /* 0x0000001f09047819 */ /* 0x000fe200000006ff */
[----:B------:R-:W-:Y:S02]  /*5760*/  ULEA UR19, UR20, UR13, 0x3 ;  /* 0x0000000d14137291 */ /* 0x000fe4000f8e18ff */
[----:B-1----:R-:W-:-:S06]  /*5770*/  UISETP.GE.AND UP0, UPT, UR4, 0x1, UPT ;  /* 0x000000010400788c */ /* 0x002fcc000bf06270 */
[----:B------:R-:W-:-:S05]  /*5780*/  PLOP3.LUT P0, PT, PT, PT, UP0, 0x80, 0x8 ;  /* 0x000000000008781c */ /* 0x000fca0003f0f008 */
[----:B------:R-:W-:-:S08]  /*5790*/  @UP0 ULEA UR4, UR10, UR13, 0x3 ;  /* 0x0000000d0a040291 */ /* 0x000fd0000f8e18ff */
[----:B------:R-:W-:-:S04]  /*57a0*/  @P0 SHF.L.U32 R0, R2, 0x1f, RZ ;  /* 0x0000001f02000819 */ /* 0x000fc800000006ff */
[----:B------:R1:W2:Y:S01]  /*57b0*/  @P0 SYNCS.PHASECHK.TRANS64.TRYWAIT P2, [UR4], R0 ;  /* 0x00000000ff0005a7 */ /* 0x0002a20008041104 */
[----:B------:R-:W3:Y:S02]  /*57c0*/  SYNCS.PHASECHK.TRANS64.TRYWAIT P0, [UR19+0x390], R4 ;  /* 0x00039004ff0075a7 */ /* 0x000ee40008001113 */
[----:B-123--:R-:W-:Y:S05]  /*57d0*/  @!P0 BRA `(.L_x_114) ;  /* 0x0000006400208947 */ /* 0x00efea0003800000 */
.L_x_302:
[----:B------:R-:W-:Y:S01]  /*57e0*/  UMOV UR14, UR11 ;  /* 0x0000000b000e7c82 */ /* 0x000fe20008000000 */
[----:B------:R-:W-:Y:S05]  /*57f0*/  BRA.U !UP0, `(.L_x_115) ;  /* 0x0000000108887547 */ /* 0x000fea000b800000 */
[----:B------:R-:W-:Y:S02]  /*5800*/  UIADD3 UR14, UPT, UPT, UR25, UR11, URZ ;  /* 0x0000000b190e7290 */ /* 0x000fe4000fffe0ff */
[----:B------:R-:W-:Y:S02]  /*5810*/  ULEA UR15, UR20, UR26, 0x6 ;  /* 0x0000001a140f7291 */ /* 0x000fe4000f8e30ff */
[----:B------:R-:W-:Y:S01]  /*5820*/  UPLOP3.LUT UP2, UPT, UPT, UPT, UPT, 0x40, 0x4 ;  /* 0x000000000004789c */ /* 0x000fe20003f4e870 */
[----:B------:R-:W-:Y:S01]  /*5830*/  UMOV UR12, UR21 ;  /* 0x00000015000c7c82 */ /* 0x000fe20008000000 */
[----:B------:R-:W-:-:S09]  /*5840*/  UMOV UR5, UR10 ;  /* 0x0000000a00057c82 */ /* 0x000fd20008000000 */
.L_x_118:
[----:B--2---:R-:W-:Y:S01]  /*5850*/  ULEA UR6, UR5, UR13, 0x3 ;  /* 0x0000000d05067291 */ /* 0x004fe2000f8e18ff */
[----:B---3--:R-:W-:Y:S11]  /*5860*/  @P2 BRA `(.L_x_116) ;  /* 0x00000000000c2947 */ /* 0x008ff60003800000 */
[----:B-1----:R-:W-:Y:S04]  /*5870*/  SHF.L.U32 R4, R2, 0x1f, RZ ;  /* 0x0000001f02047819 */ /* 0x002fe800000006ff */
[----:B------:R-:W1:Y:S02]  /*5880*/  SYNCS.PHASECHK.TRANS64.TRYWAIT P0, [UR6], R4 ;  /* 0x00000004ff0075a7 */ /* 0x000e640008001106 */
[----:B-1----:R-:W-:Y:S05]  /*5890*/  @!P0 BRA `(.L_x_117) ;  /* 0x0000006400088947 */ /* 0x002fea0003800000 */
.L_x_116:
[----:B------:R-:W-:Y:S01]  /*58a0*/  UISETP.NE.AND UP0, UPT, UR12, 0x1, UPT ;  /* 0x000000010c00788c */ /* 0x000fe2000bf05270 */
[----:B------:R-:W-:Y:S01]  /*58b0*/  PLOP3.LUT P2, PT, PT, PT, PT, 0x80, 0x8 ;  /* 0x000000000008781c */ /* 0x000fe20003f4f070 */
[----:B------:R-:W-:Y:S02]  /*58c0*/  UIADD3 UR4, UPT, UPT, UR5, 0x1, URZ ;  /* 0x0000000105047890 */ /* 0x000fe4000fffe0ff */
[----:B------:R-:W-:Y:S02]  /*58d0*/  ULEA UR8, UR5, UR18, 0x7 ;  /* 0x0000001205087291 */ /* 0x000fe4000f8e38ff */
[----:B------:R-:W-:Y:S01]  /*58e0*/  UISETP.NE.AND UP1, UPT, UR4, 0x30, UPT ;  /* 0x000000300400788c */ /* 0x000fe2000bf25270 */
[----:B------:R-:W-:Y:S01]  /*58f0*/  PLOP3.LUT P0, PT, PT, PT, UP0, 0x80, 0x8 ;  /* 0x000000000008781c */ /* 0x000fe20003f0f008 */
[----:B------:R-:W-:Y:S02]  /*5900*/  UIADD3 UR11, UPT, UPT, UR11, 0x1, URZ ;  /* 0x000000010b0b7890 */ /* 0x000fe4000fffe0ff */
[----:B------:R-:W-:Y:S02]  /*5910*/  USEL UR7, URZ, 0x1, UP1 ;  /* 0x00000001ff077887 */ /* 0x000fe40008800000 */
[----:B------:R-:W-:Y:S01]  /*5920*/  USEL UR10, UR4, URZ, UP1 ;  /* 0x000000ff040a7287 */ /* 0x000fe20008800000 */
[----:B------:R-:W-:Y:S01]  /*5930*/  UMOV UR9, 0xc0004010 ;  /* 0xc000401000097882 */ /* 0x000fe20000000000 */
[----:B------:R-:W-:Y:S02]  /*5940*/  UIADD3 UR12, UPT, UPT, UR12, -0x1, URZ ;  /* 0xffffffff0c0c7890 */ /* 0x000fe4000fffe0ff */
[----:B------:R-:W-:Y:S01]  /*5950*/  LOP3.LUT R2, R2, UR7, RZ, 0x3c, !PT ;  /* 0x0000000702027c12 */ /* 0x000fe2000f8e3cff */
[----:B------:R-:W-:Y:S01]  /*5960*/  @UP0 ULEA UR4, UR10, UR13, 0x3 ;  /* 0x0000000d0a040291 */ /* 0x000fe2000f8e18ff */
[----:B------:R-:W-:Y:S02]  /*5970*/  UMOV UR7, 0xc0004010 ;  /* 0xc000401000077882 */ /* 0x000fe40000000000 */
[----:B-1----:R-:W-:Y:S01]  /*5980*/  @P0 SHF.L.U32 R0, R2, 0x1f, RZ ;  /* 0x0000001f02000819 */ /* 0x002fe200000006ff */
[----:B------:R-:W-:Y:S05]  /*5990*/  UISETP.NE.AND UP0, UPT, UR11, UR14, UPT ;  /* 0x0000000e0b00728c */ /* 0x000fea000bf05270 */
[----:B------:R2:W3:Y:S01]  /*59a0*/  @P0 SYNCS.PHASECHK.TRANS64.TRYWAIT P2, [UR4], R0 ;  /* 0x00000000ff0005a7 */ /* 0x0004e20008041104 */
[----:B------:R-:W-:Y:S02]  /*59b0*/  UIADD3 UR4, UPT, UPT, UR6, 0x180, URZ ;  /* 0x0000018006047890 */ /* 0x000fe4000fffe0ff */
[----:B------:R-:W-:Y:S03]  /*59c0*/  ULEA UR6, UR5, UR17, 0x7 ;  /* 0x0000001105067291 */ /* 0x000fe6000f8e38ff */
[----:B------:R-:W-:Y:S06]  /*59d0*/  UMOV UR5, UR10 ;  /* 0x0000000a00057c82 */ /* 0x000fec0008000000 */
[----:B------:R2:W-:Y:S01]  /*59e0*/  UTCHMMA.2CTA gdesc[UR6], gdesc[UR8], tmem[UR15], tmem[UR22], idesc[UR23], UP2 ;  /* 0x00ff1608060075ea */ /* 0x0005e2000920000f */
[----:B------:R-:W-:Y:S01]  /*59f0*/  UPLOP3.LUT UP2, UPT, UPT, UPT, UPT, 0x80, 0x8 ;  /* 0x000000000008789c */ /* 0x000fe20003f4f070 */
[----:B------:R2:W-:Y:S01]  /*5a00*/  UTCBAR.2CTA.MULTICAST [UR4], URZ, UR16 ;  /* 0x000000ff040073e9 */ /* 0x0005e20008200810 */
[----:B------:R-:W-:Y:S09]  /*5a10*/  BRA.U UP0, `(.L_x_118) ;  /* 0xfffffffd008c7547 */ /* 0x000ff2000b83ffff */
.L_x_115:
[----:B--2---:R-:W-:Y:S01]  /*5a20*/  UIADD3 UR4, UPT, UPT, UR19, 0x370, URZ ;  /* 0x0000037013047890 */ /* 0x004fe2000fffe0ff */
[----:B------:R-:W-:-:S08]  /*5a30*/  UMOV UR11, UR14 ;  /* 0x0000000e000b7c82 */ /* 0x000fd00008000000 */
[----:B------:R2:W-:Y:S01]  /*5a40*/  UTCBAR.2CTA.MULTICAST [UR4], URZ, UR24 ;  /* 0x000000ff040073e9 */ /* 0x0005e20008200818 */
[----:B------:R-:W-:Y:S02]  /*5a50*/  NOP ;  /* 0x0000000000007918 */ /* 0x000fe40000000000 */
.L_x_113:
[----:B--2---:R-:W-:Y:S01]  /*5a60*/  UIADD3 UR4, UPT, UPT, UR20, 0x1, URZ ;  /* 0x0000000114047890 */ /* 0x004fe2000fffe0ff */
[----:B------:R-:W-:-:S03]  /*5a70*/  ISETP.NE.AND P0, PT, R8, 0x2, PT ;  /* 0x000000020800780c */ /* 0x000fc60003f05270 */
[----:B------:R-:W-:Y:S01]  /*5a80*/  UISETP.NE.AND UP0, UPT, UR4, 0x4, UPT ;  /* 0x000000040400788c */ /* 0x000fe2000bf05270 */
[----:B-1----:R-:W-:Y:S02]  /*5a90*/  SEL R0, RZ, 0x1, P0 ;  /* 0x00000001ff007807 */ /* 0x002fe40000000000 */
[----:B------:R-:W-:Y:S01]  /*5aa0*/  SEL R8, R8, RZ, P0 ;  /* 0x000000ff08087207 */ /* 0x000fe20000000000 */
[----:B------:R-:W-:Y:S01]  /*5ab0*/  USEL UR5, URZ, 0x1, UP0 ;  /* 0x00000001ff057887 */ /* 0x000fe20008000000 */
[----:B------:R-:W-:Y:S01]  /*5ac0*/  LOP3.LUT R3, R3, R0, RZ, 0x3c, !PT ;  /* 0x0000000003037212 */ /* 0x000fe200078e3cff */
[----:B------:R-:W-:-:S04]  /*5ad0*/  USEL UR20, UR4, URZ, UP0 ;  /* 0x000000ff04147287 */ /* 0x000fc80008000000 */
[----:B------:R-:W-:Y:S01]  /*5ae0*/  LOP3.LUT R9, R9, UR5, RZ, 0x3c, !PT ;  /* 0x0000000509097c12 */ /* 0x000fe2000f8e3cff */
[----:B------:R-:W-:Y:S07]  /*5af0*/  @P1 BRA `(.L_x_119) ;  /* 0xfffffff800c41947 */ /* 0x000fee000383ffff */
[----:B------:R-:W1:Y:S01]  /*5b00*/  S2UR UR8, SR_CgaCtaId ;  /* 0x00000000000879c3 */ /* 0x000e620000008800 */
[----:B------:R-:W-:Y:S01]  /*5b10*/  ELECT P0, URZ, PT ;  /* 0x0000000000ff782f */ /* 0x000fe20003800000 */
[----:B------:R-:W-:Y:S01]  /*5b20*/  HFMA2 R0, -RZ, RZ, 0, 5.9604644775390625e-08 ;  /* 0x00000001ff007431 */ /* 0x000fe200000001ff */
[----:B------:R-:W-:-:S05]  /*5b30*/  UMOV UR4, 0x40 ;  /* 0x0000004000047882 */ /* 0x000fca0000000000 */
[----:B------:R-:W-:Y:S01]  /*5b40*/  UVIRTCOUNT.DEALLOC.SMPOOL 0x80 ;  /* 0x000000800000784c */ /* 0x000fe20000000000 */
[----:B------:R-:W-:Y:S02]  /*5b50*/  UISETP.NE.AND UP1, UPT, UR27, URZ, UPT ;  /* 0x000000ff1b00728c */ /* 0x000fe4000bf25270 */
[----:B-1----:R-:W-:-:S09]  /*5b60*/  ULEA UR8, UR8, UR4, 0x18 ;  /* 0x0000000408087291 */ /* 0x002fd2000f8ec0ff */
[----:B------:R1:W-:Y:S01]  /*5b70*/  @P0 STS.U8 [UR8+0x1c], R0 ;  /* 0x00001c00ff000988 */ /* 0x0003e20008000008 */
[----:B------:R-:W-:Y:S05]  /*5b80*/  BRA.U UP1, `(.L_x_120) ;  /* 0x0000000101a07547 */ /* 0x000fea000b800000 */
[----:B------:R-:W-:Y:S01]  /*5b90*/  UIADD3 UR7, UPT, UPT, UR13, 0x390, URZ ;  /* 0x000003900d077890 */ /* 0x000fe2000fffe0ff */
[----:B------:R-:W-:-:S03]  /*5ba0*/  SHF.L.U32 R2, R9, 0x1f, RZ ;  /* 0x0000001f09027819 */ /* 0x000fc600000006ff */
[----:B------:R-:W-:-:S09]  /*5bb0*/  ULEA UR4, UR20, UR7, 0x3 ;  /* 0x0000000714047291 */ /* 0x000fd2000f8e18ff */
[----:B------:R-:W2:Y:S02]  /*5bc0*/  SYNCS.PHASECHK.TRANS64.TRYWAIT P0, [UR4], R2 ;  /* 0x00000002ff0075a7 */ /* 0x000ea40008001104 */
[----:B--2---:R-:W-:Y:S05]  /*5bd0*/  @!P0 BRA `(.L_x_121) ;  /* 0x0000006000508947 */ /* 0x004fea0003800000 */
.L_x_305:
        /* <DEDUP_REMOVED lines=9> */
.L_x_307:
        /* <DEDUP_REMOVED lines=9> */
.L_x_309:
[----:B------:R-:W-:-:S04]  /*5d00*/  UIADD3 UR4, UPT, UPT, UR4, 0x1, URZ ;  /* 0x0000000104047890 */ /* 0x000fc8000fffe0ff */
[----:B------:R-:W-:-:S04]  /*5d10*/  UISETP.NE.AND UP0, UPT, UR4, 0x4, UPT ;  /* 0x000000040400788c */ /* 0x000fc8000bf05270 */
[----:B------:R-:W-:Y:S02]  /*5d20*/  USEL UR5, URZ, 0x1, UP0 ;  /* 0x00000001ff057887 */ /* 0x000fe40008000000 */
[----:B------:R-:W-:-:S04]  /*5d30*/  USEL UR4, UR4, URZ, UP0 ;  /* 0x000000ff04047287 */ /* 0x000fc80008000000 */
[----:B------:R-:W-:Y:S01]  /*5d40*/  ULEA UR4, UR4, UR7, 0x3 ;  /* 0x0000000704047291 */ /* 0x000fe2000f8e18ff */
[----:B------:R-:W-:-:S04]  /*5d50*/  LOP3.LUT R2, R2, UR5, RZ, 0x3c, !PT ;  /* 0x0000000502027c12 */ /* 0x000fc8000f8e3cff */
[----:B------:R-:W-:Y:S01]  /*5d60*/  SHF.L.U32 R2, R2, 0x1f, RZ ;  /* 0x0000001f02027819 */ /* 0x000fe200000006ff */
[----:B-1----:R-:W-:-:S04]  /*5d70*/  IMAD.U32 R0, RZ, RZ, UR4 ;  /* 0x00000004ff007e24 */ /* 0x002fc8000f8e00ff */
[----:B------:R1:W2:Y:S03]  /*5d80*/  SYNCS.PHASECHK.TRANS64.TRYWAIT P0, [R0+URZ], R2 ;  /* 0x00000002000075a7 */ /* 0x0002a600080011ff */
[----:B--2---:R-:W-:Y:S05]  /*5d90*/  @!P0 NANOSLEEP.SYNCS 0x989680 ;  /* 0x009896800000895d */ /* 0x004fea0003900000 */
[----:B------:R-:W2:Y:S02]  /*5da0*/  @!P0 SYNCS.PHASECHK.TRANS64 P0, [R0+URZ], R2 ;  /* 0x00000002000085a7 */ /* 0x000ea400080010ff */
[----:B--2---:R-:W-:Y:S05]  /*5db0*/  @P0 BRA `(.L_x_124) ;  /* 0x0000000000200947 */ /* 0x004fea0003800000 */
.L_x_125:
[----:B--2---:R2:W4:Y:S02]  /*5dc0*/  SYNCS.PHASECHK.TRANS64.TRYWAIT P0, [R0+URZ], R2 ;  /* 0x00000002000075a7 */ /* 0x00452400080011ff */
[----:B----4-:R-:W-:Y:S05]  /*5dd0*/  @!P0 NANOSLEEP.SYNCS 0x989680 ;  /* 0x009896800000895d */ /* 0x010fea0003900000 */
[----:B------:R-:W4:Y:S02]  /*5de0*/  @!P0 SYNCS.PHASECHK.TRANS64 P0, [R0+URZ], R2 ;  /* 0x00000002000085a7 */ /* 0x000f2400080010ff */
[----:B----4-:R-:W-:Y:S05]  /*5df0*/  @!P0 BRA `(.L_x_125) ;  /* 0xfffffffc00f08947 */ /* 0x010fea000383ffff */
[----:B------:R-:W-:Y:S05]  /*5e00*/  BRA `(.L_x_124) ;  /* 0x00000000000c7947 */ /* 0x000fea0003800000 */
.L_x_120:
[----:B------:R-:W-:-:S04]  /*5e10*/  UIADD3 UR4, UPT, UPT, UR13, 0x3d0, URZ ;  /* 0x000003d00d047890 */ /* 0x000fc8000fffe0ff */
[----:B------:R-:W-:-:S09]  /*5e20*/  UPRMT UR4, UR28, 0x654, UR4 ;  /* 0x000006541c047896 */ /* 0x000fd20008000004 */
[----:B------:R-:W-:Y:S03]  /*5e30*/  SYNCS.ARRIVE.TRANS64.RED.A1T0 RZ, [UR4], RZ ;  /* 0x000000ffffff79a7 */ /* 0x000fe60008100404 */
.L_x_124:
[----:B-12---:R-:W-:Y:S01]  /*5e40*/  SHF.L.U32 R2, RZ, 0x1f, RZ ;  /* 0x0000001fff027819 */ /* 0x006fe200000006ff */
[----:B------:R-:W-:Y:S01]  /*5e50*/  UIADD3 UR4, UPT, UPT, UR13, 0x3d0, URZ ;  /* 0x000003d00d047890 */ /* 0x000fe2000fffe0ff */
[----:B------:R-:W-:Y:S02]  /*5e60*/  PLOP3.LUT P0, PT, PT, PT, UP1, 0x80, 0x8 ;  /* 0x000000000008781c */ /* 0x000fe40003f0f018 */
[----:B------:R-:W1:Y:S02]  /*5e70*/  SYNCS.PHASECHK.TRANS64.TRYWAIT P1, [UR13+0x3d0], R2 ;  /* 0x0003d002ff0075a7 */ /* 0x000e64000802110d */
[----:B-1----:R-:W-:Y:S09]  /*5e80*/  @!P1 BRA `(.L_x_126) ;  /* 0x0000005c00ec9947 */ /* 0x002ff20003800000 */
.L_x_311:
[----:B------:R-:W-:Y:S01]  /*5e90*/  @!UP1 UPRMT UR4, UR28, 0x654, UR4 ;  /* 0x000006541c049896 */ /* 0x000fe20008000004 */
[----:B------:R-:W-:Y:S01]  /*5ea0*/  UMOV UR5, 0xffff ;  /* 0x0000ffff00057882 */ /* 0x000fe20000000000 */
[----:B------:R-:W-:-:S07]  /*5eb0*/  UMOV UR6, 0x1 ;  /* 0x0000000100067882 */ /* 0x000fce0000000000 */
[----:B------:R-:W-:Y:S01]  /*5ec0*/  @!P0 SYNCS.ARRIVE.TRANS64.RED.A1T0 RZ, [UR4], RZ ;  /* 0x000000ffffff89a7 */ /* 0x000fe20008100404 */
[----:B------:R-:W-:Y:S01]  /*5ed0*/  NOP ;  /* 0x0000000000007918 */ /* 0x000fe20000000000 */
[----:B-1----:R-:W1:Y:S01]  /*5ee0*/  LDS R0, [UR8+0x14] ;  /* 0x00001408ff007984 */ /* 0x002e620008000800 */
[----:B------:R-:W-:-:S04]  /*5ef0*/  ULOP3.LUT UR4, UR26, 0xffff, URZ, 0xc0, !UPT ;  /* 0x0000ffff1a047892 */ /* 0x000fc8000f8ec0ff */
[----:B------:R-:W-:-:S04]  /*5f00*/  USHF.R.U32.HI UR4, URZ, 0x5, UR4 ;  /* 0x00000005ff047899 */ /* 0x000fc80008011604 */
[----:B------:R-:W-:Y:S02]  /*5f10*/  USHF.L.U32 UR5, UR5, UR4, URZ ;  /* 0x0000000405057299 */ /* 0x000fe400080006ff */
[----:B------:R-:W-:-:S04]  /*5f20*/  USHF.L.U32 UR4, UR6, UR4, URZ ;  /* 0x0000000406047299 */ /* 0x000fc800080006ff */
[----:B-1----:R-:W-:-:S04]  /*5f30*/  LOP3.LUT R0, R0, UR5, RZ, 0xc0, !PT ;  /* 0x0000000500007c12 */ /* 0x002fc8000f8ec0ff */
[----:B------:R-:W-:-:S13]  /*5f40*/  ISETP.NE.AND P0, PT, R0, UR5, PT ;  /* 0x0000000500007c0c */ /* 0x000fda000bf05270 */
[----:B------:R-:W-:Y:S05]  /*5f50*/  @P0 BRA `(.L_x_127) ;  /* 0x0000000000580947 */ /* 0x000fea0003800000 */
[----:B------:R-:W1:Y:S02]  /*5f60*/  LDS R0, [UR8+0x18] ;  /* 0x00001808ff007984 */ /* 0x000e640008000800 */
[----:B-1----:R-:W-:-:S04]  /*5f70*/  LOP3.LUT R0, R0, UR4, RZ, 0xc0, !PT ;  /* 0x0000000400007c12 */ /* 0x002fc8000f8ec0ff */
[----:B------:R-:W-:-:S13]  /*5f80*/  ISETP.NE.AND P0, PT, R0, UR4, PT ;  /* 0x0000000400007c0c */ /* 0x000fda000bf05270 */
[----:B------:R-:W-:Y:S05]  /*5f90*/  @P0 BRA `(.L_x_128) ;  /* 0x00000000003c0947 */ /* 0x000fea0003800000 */
[----:B------:R-:W1:Y:S01]  /*5fa0*/  S2R R2, SR_LANEID ;  /* 0x0000000000027919 */ /* 0x000e620000000000 */
[----:B------:R-:W-:-:S06]  /*5fb0*/  ULOP3.LUT UR5, URZ, UR5, URZ, 0x33, !UPT ;  /* 0x00000005ff057292 */ /* 0x000fcc000f8e33ff */
[----:B------:R-:W-:-:S04]  /*5fc0*/  IMAD.U32 R0, RZ, RZ, UR5 ;  /* 0x00000005ff007e24 */ /* 0x000fc8000f8e00ff */
[----:B------:R2:W4:Y:S02]  /*5fd0*/  REDUX UR7, R0 ;  /* 0x00000000000773c4 */ /* 0x0005240000000000 */
[----:B------:R1:W-:Y:S01]  /*5fe0*/  UTCATOMSWS.AND URZ, UR5 ;  /* 0x0000000500ff79e3 */ /* 0x0003e20008000000 */
[----:B--2---:R-:W-:Y:S01]  /*5ff0*/  LOP3.LUT R0, RZ, UR4, RZ, 0x33, !PT ;  /* 0x00000004ff007c12 */ /* 0x004fe2000f8e33ff */
[----:B------:R-:W-:Y:S02]  /*6000*/  VOTEU.ANY UR4, UPT, PT ;  /* 0x0000000000047886 */ /* 0x000fe400038e0100 */
[----:B------:R-:W-:Y:S02]  /*6010*/  UFLO.U32 UR4, UR4 ;  /* 0x00000004000472bd */ /* 0x000fe400080e0000 */
[----:B------:R-:W2:Y:S04]  /*6020*/  REDUX UR6, R0 ;  /* 0x00000000000673c4 */ /* 0x000ea80000000000 */
[----:B-1----:R-:W-:-:S02]  /*6030*/  ISETP.EQ.U32.AND P0, PT, R2, UR4, PT ;  /* 0x0000000402007c0c */ /* 0x002fc4000bf02070 */
[----:B----4-:R-:W-:-:S11]  /*6040*/  MOV R2, UR7 ;  /* 0x0000000700027c02 */ /* 0x010fd60008000f00 */
[----:B------:R1:W-:Y:S01]  /*6050*/  @P0 ATOMS.AND RZ, [UR8+0x14], R2 ;  /* 0x00001402ffff098c */ /* 0x0003e2000a800008 */
[----:B--2---:R-:W-:-:S05]  /*6060*/  IMAD.U32 R0, RZ, RZ, UR6 ;  /* 0x00000006ff007e24 */ /* 0x004fca000f8e00ff */
[----:B------:R1:W-:Y:S01]  /*6070*/  @P0 ATOMS.AND RZ, [UR8+0x18], R0 ;  /* 0x00001800ffff098c */ /* 0x0003e2000a800008 */
[----:B------:R-:W-:Y:S05]  /*6080*/  BRA `(.L_x_129) ;  /* 0x0000000000147947 */ /* 0x000fea0003800000 */
.L_x_128:
[----:B------:R-:W-:Y:S02]  /*6090*/  MOV R2, 0x60b0 ;  /* 0x000060b000027802 */ /* 0x000fe40000000f00 */
[----:B---3-5:R-:W-:Y:S05]  /*60a0*/  CALL.REL.NOINC `($__internal_0_$__cuda_sm10x_tcgen05_guardrail_trap_col_being_dealloced_not_returned_by_alloc) ;  /* 0x0000006000cc7944 */ /* 0x028fea0003c00000 */
[----:B------:R-:W-:Y:S05]  /*60b0*/  BRA `(.L_x_129) ;  /* 0x0000000000087947 */ /* 0x000fea0003800000 */
.L_x_127:
[----:B------:R-:W-:Y:S02]  /*60c0*/  MOV R2, 0x60e0 ;  /* 0x000060e000027802 */ /* 0x000fe40000000f00 */
[----:B---3-5:R-:W-:Y:S05]  /*60d0*/  CALL.REL.NOINC `($__internal_2_$__cuda_sm10x_tcgen05_guardrail_trap_unallocated_columns_being_dealloced) ;  /* 0x0000006000d87944 */ /* 0x028fea0003c00000 */
.L_x_129:
[----:B------:R-:W-:Y:S01]  /*60e0*/  NOP ;  /* 0x0000000000007918 */ /* 0x000fe20000000000 */
[----:B------:R-:W-:Y:S05]  /*60f0*/  EXIT ;  /* 0x000000000000794d */ /* 0x000fea0003800000 */
.L_x_100:
[----:B------:R-:W-:-:S09]  /*6100*/  UISETP.NE.OR UP0, UPT, UR25, 0x3, !UP3 ;  /* 0x000000031900788c */ /* 0x000fd2000df05670 */
[----:B------:R-:W-:Y:S05]  /*6110*/  BRA.U UP0, `(.L_x_130) ;  /* 0x0000001100b87547 */ /* 0x000fea000b800000 */
[----:B------:R-:W1:Y:S01]  /*6120*/  LDCU UR31, c[0x0][0x370] ;  /* 0x00006e00ff1f77ac */ /* 0x000e620008000800 */
[----:B------:R-:W2:Y:S01]  /*6130*/  LDC.64 R16, c[0x0][0x348] ;  /* 0x0000d200ff107b82 */ /* 0x000ea20000000a00 */
[----:B------:R-:W-:Y:S02]  /*6140*/  HFMA2 R13, -RZ, RZ, 0, 0 ;  /* 0x00000000ff0d7431 */ /* 0x000fe400000001ff */
[----:B------:R-:W-:Y:S01]  /*6150*/  IMAD.MOV.U32 R15, RZ, RZ, 0x1 ;  /* 0x00000001ff0f7424 */ /* 0x000fe200078e00ff */
[----:B------:R-:W1:Y:S01]  /*6160*/  LDCU.128 UR48, c[0x0][0xb10] ;  /* 0x00016200ff3077ac */ /* 0x000e620008000c00 */
[----:B------:R-:W-:Y:S01]  /*6170*/  IMAD.MOV.U32 R14, RZ, RZ, RZ ;  /* 0x000000ffff0e7224 */ /* 0x000fe200078e00ff */
[----:B------:R-:W-:Y:S01]  /*6180*/  MOV R7, 0x2000 ;  /* 0x0000200000077802 */ /* 0x000fe20000000f00 */
[----:B------:R-:W3:Y:S01]  /*6190*/  LDCU UR30, c[0x0][0x374] ;  /* 0x00006e80ff1e77ac */ /* 0x000ee20008000800 */
[----:B------:R-:W4:Y:S01]  /*61a0*/  LDC.64 R2, c[0x0][0x888] ;  /* 0x00022200ff027b82 */ /* 0x000f220000000a00 */
[----:B------:R-:W3:Y:S01]  /*61b0*/  LDCU UR15, c[0x0][0xb0c] ;  /* 0x00016180ff0f77ac */ /* 0x000ee20008000800 */
[----:B------:R-:W2:Y:S06]  /*61c0*/  LDCU UR52, c[0x0][0xb20] ;  /* 0x00016400ff3477ac */ /* 0x000eac0008000800 */
[----:B------:R-:W4:Y:S01]  /*61d0*/  LDC.64 R4, c[0x0][0x890] ;  /* 0x00022400ff047b82 */ /* 0x000f220000000a00 */
[----:B------:R-:W2:Y:S01]  /*61e0*/  LDCU UR4, c[0x0][0xb30] ;  /* 0x00016600ff0477ac */ /* 0x000ea20008000800 */
[----:B------:R-:W-:Y:S01]  /*61f0*/  UMOV UR21, 0x400 ;  /* 0x0000040000157882 */ /* 0x000fe20000000000 */
[----:B-1----:R-:W-:-:S02]  /*6200*/  UIMAD.WIDE.U32 UR6, UR31, UR48, URZ ;  /* 0x000000301f0672a5 */ /* 0x002fc4000f8e00ff */
[----:B---3--:R-:W-:Y:S02]  /*6210*/  UIMAD.WIDE.U32 UR8, UR30, UR51, URZ ;  /* 0x000000331e0872a5 */ /* 0x008fe4000f8e00ff */
[----:B------:R-:W-:Y:S02]  /*6220*/  ULEA UR21, UR47, UR21, 0x18 ;  /* 0x000000152f157291 */ /* 0x000fe4000f8ec0ff */
[----:B------:R-:W-:Y:S02]  /*6230*/  UPLOP3.LUT UP2, UPT, UPT, UPT, UPT, 0x40, 0x4 ;  /* 0x000000000004789c */ /* 0x000fe40003f4e870 */
[----:B------:R-:W-:Y:S01]  /*6240*/  UIADD3 UR37, UPT, UPT, UR21, 0x318, URZ ;  /* 0x0000031815257890 */ /* 0x000fe2000fffe0ff */
[----:B------:R-:W-:Y:S01]  /*6250*/  UMOV UR6, UR7 ;  /* 0x0000000700067c82 */ /* 0x000fe20008000000 */
[----:B------:R-:W-:Y:S01]  /*6260*/  UMOV UR38, UR9 ;  /* 0x0000000900267c82 */ /* 0x000fe20008000000 */
[----:B------:R-:W-:Y:S02]  /*6270*/  UISETP.GE.AND UP0, UPT, UR45, 0x1, UPT ;  /* 0x000000012d00788c */ /* 0x000fe4000bf06270 */
[----:B------:R-:W-:Y:S01]  /*6280*/  UISETP.NE.AND UP4, UPT, UR45, 0x1, UPT ;  /* 0x000000012d00788c */ /* 0x000fe2000bf85270 */
[----:B------:R-:W1:Y:S01]  /*6290*/  LDCU.64 UR22, c[0x0][0xb28] ;  /* 0x00016500ff1677ac */ /* 0x000e620008000a00 */
[----:B------:R-:W-:-:S02]  /*62a0*/  UISETP.NE.AND UP6, UPT, UR15, 0x1, UPT ;  /* 0x000000010f00788c */ /* 0x000fc4000bfc5270 */
[----:B------:R-:W-:Y:S02]  /*62b0*/  UISETP.NE.AND UP5, UPT, UR50, 0x1, UPT ;  /* 0x000000013200788c */ /* 0x000fe4000bfa5270 */
[----:B------:R-:W-:Y:S02]  /*62c0*/  UIADD3 UR41, UPT, UPT, UR21, 0x300, URZ ;  /* 0x0000030015297890 */ /* 0x000fe4000fffe0ff */
[----:B------:R-:W-:Y:S02]  /*62d0*/  UIADD3 UR33, UPT, UPT, UR21, 0x308, URZ ;  /* 0x0000030815217890 */ /* 0x000fe4000fffe0ff */
[----:B------:R-:W-:Y:S02]  /*62e0*/  UIADD3 UR25, UPT, UPT, UR21, 0x310, URZ ;  /* 0x0000031015197890 */ /* 0x000fe4000fffe0ff */
[----:B------:R-:W-:Y:S02]  /*62f0*/  UPRMT UR37, UR47, 0x654, UR37 ;  /* 0x000006542f257896 */ /* 0x000fe40008000025 */
[----:B------:R-:W-:-:S02]  /*6300*/  USHF.R.U32.HI UR39, URZ, UR49, UR6 ;  /* 0x00000031ff277299 */ /* 0x000fc40008011606 */
[----:B--2---:R-:W-:Y:S02]  /*6310*/  USHF.R.U32.HI UR38, URZ, UR52, UR38 ;  /* 0x00000034ff267299 */ /* 0x004fe40008011626 */
[----:B------:R-:W-:-:S11]  /*6320*/  UISETP.NE.AND UP3, UPT, UR4, 0x1, UPT ;  /* 0x000000010400788c */ /* 0x000fd6000bf65270 */
.L_x_141:
[C---:B------:R-:W-:Y:S02]  /*6330*/  LEA R12, R14.reuse, UR21, 0x3 ;  /* 0x000000150e0c7c11 */ /* 0x040fe4000f8e18ff */
[----:B------:R-:W-:Y:S02]  /*6340*/  SHF.L.U32 R0, R13, 0x1f, RZ ;  /* 0x0000001f0d007819 */ /* 0x000fe400000006ff */
[----:B------:R-:W-:Y:S02]  /*6350*/  LEA R8, R14, UR21, 0x4 ;  /* 0x000000150e087c11 */ /* 0x000fe4000f8e20ff */
[----:B--2---:R-:W2:Y:S02]  /*6360*/  SYNCS.PHASECHK.TRANS64.TRYWAIT P0, [R12+URZ+0x350], R0 ;  /* 0x000350000c0075a7 */ /* 0x004ea400080011ff */
[----:B--2---:R-:W-:Y:S05]  /*6370*/  @!P0 BRA `(.L_x_131) ;  /* 0x0000005800c88947 */ /* 0x004fea0003800000 */
.L_x_312:
[----:B------:R-:W3:Y:S01]  /*6380*/  LDS.128 R8, [R8+0x3e0] ;  /* 0x0003e00008087984 */ /* 0x000ee20000000c00 */
[----:B------:R-:W-:Y:S01]  /*6390*/  UISETP.GE.AND UP0, UPT, UR45, 0x1, UPT ;  /* 0x000000012d00788c */ /* 0x000fe2000bf06270 */
[----:B------:R-:W-:Y:S01]  /*63a0*/  @!PT LDS RZ, [RZ] ;  /* 0x00000000fffff984 */ /* 0x000fe20000000800 */
[----:B------:R-:W-:Y:S01]  /*63b0*/  @!PT LDS RZ, [RZ] ;  /* 0x00000000fffff984 */ /* 0x000fe20000000800 */
[----:B------:R-:W-:Y:S01]  /*63c0*/  @!PT LDS RZ, [RZ] ;  /* 0x00000000fffff984 */ /* 0x000fe20000000800 */
[----:B------:R-:W-:Y:S01]  /*63d0*/  @!PT LDS RZ, [RZ] ;  /* 0x00000000fffff984 */ /* 0x000fe20000000800 */
[----:B------:R1:W-:Y:S06]  /*63e0*/  MEMBAR.ALL.CTA ;  /* 0x0000000000007992 */ /* 0x0003ec0000008000 */
[----:B-1----:R-:W1:Y:S01]  /*63f0*/  FENCE.VIEW.ASYNC.S ;  /* 0x00000000000073c6 */ /* 0x002e620000000000 */
[----:B---3--:R-:W-:Y:S11]  /*6400*/  LOP3.LUT P0, RZ, R10, 0x1, RZ, 0xc0, !PT ;  /* 0x000000010aff7812 */ /* 0x008ff6000780c0ff */
[----:B------:R-:W-:Y:S02]  /*6410*/  @!UPT UIADD3 URZ, UPT, UPT, URZ, URZ, URZ ;  /* 0x000000fffffff290 */ /* 0x000fe4000fffe0ff */
[----:B-1----:R-:W-:Y:S01]  /*6420*/  VOTEU.ANY UP1, P0 ;  /* 0x0000000000ff7886 */ /* 0x002fe20000020100 */
[----:B------:R-:W-:Y:S11]  /*6430*/  PLOP3.LUT P0, PT, PT, PT, UP1, 0x80, 0x8 ;  /* 0x000000000008781c */ /* 0x000ff60003f0f018 */
[----:B------:R-:W-:Y:S02]  /*6440*/  @!UPT UIADD3 URZ, UPT, UPT, URZ, URZ, URZ ;  /* 0x000000fffffff290 */ /* 0x000fe4000fffe0ff */
[----:B--2---:R-:W-:Y:S02]  /*6450*/  @P0 SHF.R.U32.HI R0, RZ, 0x10, R9 ;  /* 0x00000010ff000819 */ /* 0x004fe40000011609 */
[----:B------:R-:W-:Y:S02]  /*6460*/  @P0 MOV R6, R8 ;  /* 0x0000000800060202 */ /* 0x000fe40000000f00 */
[----:B------:R-:W-:Y:S01]  /*6470*/  @P0 R2UR UR4, R0 ;  /* 0x00000000000402ca */ /* 0x000fe200000e0000 */
[----:B------:R-:W-:Y:S01]  /*6480*/  VIADD R0, R12, 0x360 ;  /* 0x000003600c007836 */ /* 0x000fe20000000000 */
[----:B------:R-:W-:Y:S02]  /*6490*/  @P0 LOP3.LUT R8, R9, 0xffff, RZ, 0xc0, !PT ;  /* 0x0000ffff09080812 */ /* 0x000fe400078ec0ff */
[----:B------:R-:W-:Y:S02]  /*64a0*/  @P0 R2UR UR6, R6 ;  /* 0x00000000060602ca */ /* 0x000fe400000e0000 */
[----:B------:R-:W-:Y:S02]  /*64b0*/  PRMT R0, RZ, 0x654, R0 ;  /* 0x00000654ff007816 */ /* 0x000fe40000000000 */
[----:B------:R-:W-:Y:S02]  /*64c0*/  @P0 R2UR UR5, R8 ;  /* 0x00000000080502ca */ /* 0x000fe400000e0000 */
[----:B------:R1:W-:Y:S03]  /*64d0*/  SYNCS.ARRIVE.TRANS64.RED.A1T0 RZ, [R0+URZ], RZ ;  /* 0x000000ff00ff79a7 */ /* 0x0003e600081004ff */
[----:B------:R-:W-:Y:S04]  /*64e0*/  @UP1 UMOV UR29, UR4 ;  /* 0x00000004001d1c82 */ /* 0x000fe80008000000 */
[----:B------:R-:W-:Y:S04]  /*64f0*/  @UP1 UMOV UR14, UR6 ;  /* 0x00000006000e1c82 */ /* 0x000fe80008000000 */
[----:B------:R-:W-:Y:S01]  /*6500*/  @UP1 UMOV UR13, UR5 ;  /* 0x00000005000d1c82 */ /* 0x000fe20008000000 */
[----:B------:R-:W-:Y:S05]  /*6510*/  BRA.U !UP0, `(.L_x_132) ;  /* 0x0000000108a47547 */ /* 0x000fea000b800000 */
[----:B------:R-:W-:Y:S02]  /*6520*/  UIMAD.WIDE.U32 UR16, UR13, UR51, URZ ;  /* 0x000000330d1072a5 */ /* 0x000fe4000f8e00ff */
[----:B------:R-:W-:Y:S02]  /*6530*/  UIMAD.WIDE.U32 UR18, UR14, UR48, URZ ;  /* 0x000000300e1272a5 */ /* 0x000fe4000f8e00ff */
[----:B------:R-:W-:Y:S02]  /*6540*/  USEL UR4, UR30, UR38, !UP5 ;  /* 0x000000261e047287 */ /* 0x000fe4000e800000 */
[----:B------:R-:W-:Y:S02]  /*6550*/  USEL UR7, UR31, UR39, !UP6 ;  /* 0x000000271f077287 */ /* 0x000fe4000f000000 */
[----:B------:R-:W-:Y:S02]  /*6560*/  UIMAD.WIDE.U32 UR8, UR4, UR22, URZ ;  /* 0x00000016040872a5 */ /* 0x000fe4000f8e00ff */
[----:B------:R-:W-:Y:S01]  /*6570*/  UIMAD.WIDE.U32 UR10, UR7, UR22, URZ ;  /* 0x00000016070a72a5 */ /* 0x000fe2000f8e00ff */
[----:B------:R-:W-:Y:S02]  /*6580*/  UMOV UR5, UR17 ;  /* 0x0000001100057c82 */ /* 0x000fe40008000000 */
[----:B------:R-:W-:Y:S03]  /*6590*/  USHF.R.U32.HI UR6, URZ, UR52, UR5 ;  /* 0x00000034ff067299 */ /* 0x000fe60008011605 */
[----:B------:R-:W-:Y:S01]  /*65a0*/  UMOV UR5, UR19 ;  /* 0x0000001300057c82 */ /* 0x000fe20008000000 */
[----:B------:R-:W-:Y:S02]  /*65b0*/  USEL UR6, UR13, UR6, !UP5 ;  /* 0x000000060d067287 */ /* 0x000fe4000e800000 */
[----:B------:R-:W-:Y:S03]  /*65c0*/  USHF.R.U32.HI UR12, URZ, UR49, UR5 ;  /* 0x00000031ff0c7299 */ /* 0x000fe60008011605 */
[----:B------:R-:W-:Y:S02]  /*65d0*/  UMOV UR5, UR9 ;  /* 0x0000000900057c82 */ /* 0x000fe40008000000 */
[----:B------:R-:W-:Y:S03]  /*65e0*/  @UP4 USHF.R.U32.HI UR4, URZ, UR23, UR5 ;  /* 0x00000017ff044299 */ /* 0x000fe60008011605 */
[----:B------:R-:W-:Y:S01]  /*65f0*/  UMOV UR5, UR11 ;  /* 0x0000000b00057c82 */ /* 0x000fe20008000000 */
[----:B------:R-:W-:Y:S02]  /*6600*/  UIMAD UR4, UR45, UR4, URZ ;  /* 0x000000042d0472a4 */ /* 0x000fe4000f8e02ff */
[----:B------:R-:W-:Y:S02]  /*6610*/  @UP4 USHF.R.U32.HI UR7, URZ, UR23, UR5 ;  /* 0x00000017ff074299 */ /* 0x000fe40008011605 */
[----:B------:R-:W-:Y:S02]  /*6620*/  UIMAD.WIDE.U32 UR10, UR6, UR22, URZ ;  /* 0x00000016060a72a5 */ /* 0x000fe4000f8e00ff */
[----:B------:R-:W-:Y:S02]  /*6630*/  USEL UR5, UR14, UR12, !UP6 ;  /* 0x0000000c0e057287 */ /* 0x000fe4000f000000 */
[----:B------:R-:W-:Y:S02]  /*6640*/  UIMAD UR8, UR45, UR7, URZ ;  /* 0x000000072d0872a4 */ /* 0x000fe4000f8e02ff */
[----:B------:R-:W-:Y:S03]  /*6650*/  UISETP.GE.AND UP0, UPT, UR6, UR4, UPT ;  /* 0x000000040600728c */ /* 0x000fe6000bf06270 */
[----:B------:R-:W-:Y:S01]  /*6660*/  UMOV UR4, UR11 ;  /* 0x0000000b00047c82 */ /* 0x000fe20008000000 */
[----:B------:R-:W-:Y:S02]  /*6670*/  UISETP.GE.OR UP0, UPT, UR5, UR8, UP0 ;  /* 0x000000080500728c */ /* 0x000fe40008706670 */
[----:B------:R-:W-:Y:S02]  /*6680*/  USHF.R.U32.HI UR4, URZ, UR23, UR4 ;  /* 0x00000017ff047299 */ /* 0x000fe40008011604 */
[----:B------:R-:W-:Y:S02]  /*6690*/  UIMAD.WIDE.U32 UR8, UR5, UR22, URZ ;  /* 0x00000016050872a5 */ /* 0x000fe4000f8e00ff */
[----:B------:R-:W-:Y:S04]  /*66a0*/  USEL UR10, UR6, UR4, !UP4 ;  /* 0x00000004060a7287 */ /* 0x000fe8000e000000 */
[----:B------:R-:W-:Y:S01]  /*66b0*/  UIADD3 UR11, UPT, UPT, -UR10, URZ, URZ ;  /* 0x000000ff0a0b7290 */ /* 0x000fe2000fffe1ff */
[----:B------:R-:W-:Y:S02]  /*66c0*/  @!UP0 UMOV UR4, UR9 ;  /* 0x0000000900048c82 */ /* 0x000fe40008000000 */
[----:B------:R-:W-:Y:S02]  /*66d0*/  @!UP0 USHF.R.U32.HI UR4, URZ, UR23, UR4 ;  /* 0x00000017ff048299 */ /* 0x000fe40008011604 */
[----:B------:R-:W-:Y:S02]  /*66e0*/  UIMAD UR8, UR45, UR11, UR6 ;  /* 0x0000000b2d0872a4 */ /* 0x000fe4000f8e0206 */
[----:B------:R-:W-:Y:S04]  /*66f0*/  @!UP0 USEL UR4, UR5, UR4, !UP4 ;  /* 0x0000000405048287 */ /* 0x000fe8000e000000 */
[----:B------:R-:W-:Y:S02]  /*6700*/  @!UP0 UIMAD UR7, UR7, UR8, UR4 ;  /* 0x00000008070782a4 */ /* 0x000fe4000f8e0204 */
[----:B------:R-:W-:Y:S02]  /*6710*/  @!UP0 UIADD3 UR9, UPT, UPT, UR10, -UR4, URZ ;  /* 0x800000040a098290 */ /* 0x000fe4000fffe0ff */
[----:B------:R-:W-:Y:S02]  /*6720*/  UIADD3 UR8, UPT, UPT, -UR6, URZ, URZ ;  /* 0x000000ff06087290 */ /* 0x000fe4000fffe1ff */
[----:B------:R-:W-:Y:S02]  /*6730*/  UIADD3 UR4, UPT, UPT, -UR5, URZ, URZ ;  /* 0x000000ff05047290 */ /* 0x000fe4000fffe1ff */
[----:B------:R-:W-:Y:S03]  /*6740*/  @!UP0 UIMAD UR6, UR9, UR45, UR5 ;  /* 0x0000002d090682a4 */ /* 0x000fe6000f8e0205 */
[----:B------:R-:W-:Y:S01]  /*6750*/  @!UP0 UMOV UR5, UR7 ;  /* 0x0000000700058c82 */ /* 0x000fe20008000000 */
[----:B------:R-:W-:Y:S02]  /*6760*/  UIMAD UR7, UR15, UR4, UR14 ;  /* 0x000000040f0772a4 */ /* 0x000fe4000f8e020e */
[----:B------:R-:W-:Y:S02]  /*6770*/  UIMAD UR4, UR50, UR8, UR13 ;  /* 0x00000008320472a4 */ /* 0x000fe4000f8e020d */
[----:B------:R-:W-:Y:S02]  /*6780*/  UIMAD UR14, UR5, UR15, UR7 ;  /* 0x0000000f050e72a4 */ /* 0x000fe4000f8e0207 */
[----:B------:R-:W-:Y:S11]  /*6790*/  UIMAD UR13, UR6, UR50, UR4 ;  /* 0x00000032060d72a4 */ /* 0x000ff6000f8e0204 */
[----:B------:R-:W-:Y:S01]  /*67a0*/  @!UPT UIADD3 URZ, UPT, UPT, URZ, URZ, URZ ;  /* 0x000000fffffff290 */ /* 0x000fe2000fffe0ff */
.L_x_132:
[----:B------:R-:W2:Y:S01]  /*67b0*/  @!UP3 LDCU.128 UR8, c[0x0][0xb10] ;  /* 0x00016200ff08b7ac */ /* 0x000ea20008000c00 */
[C---:B----4-:R-:W-:Y:S02]  /*67c0*/  ISETP.NE.U32.AND P1, PT, R4.reuse, RZ, PT ;  /* 0x000000ff0400720c */ /* 0x050fe40003f25070 */
[----:B------:R-:W-:Y:S02]  /*67d0*/  ISETP.NE.U32.AND P0, PT, R4, RZ, PT ;  /* 0x000000ff0400720c */ /* 0x000fe40003f05070 */
[C---:B------:R-:W-:Y:S02]  /*67e0*/  ISETP.NE.AND.EX P1, PT, R5.reuse, RZ, PT, P1 ;  /* 0x000000ff0500720c */ /* 0x040fe40003f25310 */
[----:B------:R-:W-:Y:S01]  /*67f0*/  ISETP.NE.AND.EX P0, PT, R5, RZ, PT, P0 ;  /* 0x000000ff0500720c */ /* 0x000fe20003f05300 */
[----:B------:R-:W3:Y:S01]  /*6800*/  @!UP3 LDCU UR5, c[0x0][0xb0c] ;  /* 0x00016180ff05b7ac */ /* 0x000ee20008000800 */
[----:B------:R-:W-:Y:S01]  /*6810*/  SHF.L.U32 R9, R15, 0x1f, RZ ;  /* 0x0000001f0f097819 */ /* 0x000fe200000006ff */
[----:B------:R-:W-:Y:S02]  /*6820*/  USHF.L.U32 UR42, UR24, 0x7, URZ ;  /* 0x00000007182a7899 */ /* 0x000fe400080006ff */
[----:B------:R-:W-:Y:S02]  /*6830*/  USHF.L.U32 UR43, UR20, 0x6, URZ ;  /* 0x00000006142b7899 */ /* 0x000fe400080006ff */
[----:B--2---:R-:W-:Y:S07]  /*6840*/  UIMAD.WIDE.U32 UR6, UR14, UR8, URZ ;  /* 0x000000080e0672a5 */ /* 0x004fee000f8e00ff */
[----:B------:R-:W-:Y:S01]  /*6850*/  @!UP3 UMOV UR4, UR7 ;  /* 0x000000070004bc82 */ /* 0x000fe20008000000 */
[----:B---3--:R-:W-:Y:S02]  /*6860*/  @!UP3 UISETP.NE.AND UP0, UPT, UR5, 0x1, UPT ;  /* 0x000000010500b88c */ /* 0x008fe4000bf05270 */
[----:B------:R-:W-:Y:S02]  /*6870*/  @!UP3 USHF.R.U32.HI UR4, URZ, UR9, UR4 ;  /* 0x00000009ff04b299 */ /* 0x000fe40008011604 */
[----:B------:R-:W-:Y:S02]  /*6880*/  UIMAD.WIDE.U32 UR6, UR13, UR11, URZ ;  /* 0x0000000b0d0672a5 */ /* 0x000fe4000f8e00ff */
[----:B------:R-:W-:Y:S02]  /*6890*/  @!UP3 USEL UR8, UR14, UR4, !UP0 ;  /* 0x000000040e08b287 */ /* 0x000fe4000c000000 */
[----:B------:R-:W-:Y:S03]  /*68a0*/  @!UP3 UISETP.NE.AND UP0, UPT, UR10, 0x1, UPT ;  /* 0x000000010a00b88c */ /* 0x000fe6000bf05270 */
[----:B------:R-:W-:Y:S02]  /*68b0*/  @!UP3 UMOV UR6, UR7 ;  /* 0x000000070006bc82 */ /* 0x000fe40008000000 */
[----:B------:R-:W2:Y:S02]  /*68c0*/  @!UP3 LDCU UR4, c[0x0][0xb20] ;  /* 0x00016400ff04b7ac */ /* 0x000ea40008000800 */
[----:B--2---:R-:W-:Y:S04]  /*68d0*/  @!UP3 USHF.R.U32.HI UR6, URZ, UR4, UR6 ;  /* 0x00000004ff06b299 */ /* 0x004fe80008011606 */
[----:B------:R-:W-:Y:S04]  /*68e0*/  @!UP3 USEL UR6, UR13, UR6, !UP0 ;  /* 0x000000060d06b287 */ /* 0x000fe8000c000000 */
[----:B------:R-:W-:Y:S02]  /*68f0*/  @!UP3 UIADD3 UR4, UPT, UPT, -UR8, UR6, URZ ;  /* 0x000000060804b290 */ /* 0x000fe4000fffe1ff */
[----:B------:R-:W-:Y:S02]  /*6900*/  @!UP3 UIADD3 UR6, UPT, UPT, UR8, -UR6, URZ ;  /* 0x800000060806b290 */ /* 0x000fe4000fffe0ff */
[----:B------:R-:W-:Y:S02]  /*6910*/  @!UP3 UIMAD UR14, UR4, UR5, UR14 ;  /* 0x00000005040eb2a4 */ /* 0x000fe4000f8e020e */
[----:B------:R-:W-:Y:S01]  /*6920*/  @!UP3 UIMAD UR13, UR6, UR10, UR13 ;  /* 0x0000000a060db2a4 */ /* 0x000fe2000f8e020d */
[----:B------:R-:W-:Y:S11]  /*6930*/  BRA.U UP2, `(.L_x_133) ;  /* 0x0000000102107547 */ /* 0x000ff6000b800000 */
[----:B------:R-:W-:Y:S04]  /*6940*/  MOV R6, UR46 ;  /* 0x0000002e00067c02 */ /* 0x000fe80008000f00 */
[----:B------:R-:W-:Y:S04]  /*6950*/  SHF.L.U32 R6, R6, 0x1f, RZ ;  /* 0x0000001f06067819 */ /* 0x000fe800000006ff */
[----:B------:R-:W2:Y:S02]  /*6960*/  SYNCS.PHASECHK.TRANS64.TRYWAIT P2, [UR21+0x348], R6 ;  /* 0x00034806ff0075a7 */ /* 0x000ea40008041115 */
[----:B--2---:R-:W-:Y:S05]  /*6970*/  @!P2 BRA `(.L_x_134) ;  /* 0x00000054005ca947 */ /* 0x004fea0003800000 */
.L_x_133:
[----:B------:R-:W-:Y:S05]  /*6980*/  @!P1 BRA `(.L_x_135) ;  /* 0x0000000000309947 */ /* 0x000fea0003800000 */
[----:B------:R-:W-:Y:S01]  /*6990*/  ISETP.NE.U32.AND P1, PT, R2, RZ, PT ;  /* 0x000000ff0200720c */ /* 0x000fe20003f25070 */
[----:B------:R-:W2:Y:S01]  /*69a0*/  LDCU.64 UR4, c[0x0][0x358] ;  /* 0x00006b00ff0477ac */ /* 0x000ea20008000a00 */
[----:B------:R-:W-:Y:S02]  /*69b0*/  IMAD.MOV.U32 R26, RZ, RZ, 0x1 ;  /* 0x00000001ff1a7424 */ /* 0x000fe400078e00ff */
[----:B------:R-:W-:Y:S11]  /*69c0*/  ISETP.NE.AND.EX P1, PT, R3, RZ, PT, P1 ;  /* 0x000000ff0300720c */ /* 0x000ff60003f25310 */
[----:B------:R-:W-:Y:S02]  /*69d0*/  @!UPT UIADD3 URZ, UPT, UPT, URZ, URZ, URZ ;  /* 0x000000fffffff290 */ /* 0x000fe4000fffe0ff */
[----:B------:R-:W3:Y:S01]  /*69e0*/  @P1 LDC.64 R10, c[0x0][0x888] ;  /* 0x00022200ff0a1b82 */ /* 0x000ee20000000a00 */
[----:B-1----:R-:W-:Y:S04]  /*69f0*/  @P1 IMAD R0, R4, UR36, RZ ;  /* 0x0000002404001c24 */ /* 0x002fe8000f8e02ff */
[----:B---3--:R-:W-:Y:S04]  /*6a00*/  @P1 IMAD.WIDE R10, R0, 0x4, R10 ;  /* 0x00000004000a1825 */ /* 0x008fe800078e020a */
[----:B------:R-:W-:Y:S01]  /*6a10*/  HFMA2 R0, -RZ, RZ, 0, 5.9604644775390625e-08 ;  /* 0x00000001ff007431 */ /* 0x000fe200000001ff */
[----:B--2--5:R2:W5:Y:S04]  /*6a20*/  @P1 LDG.E R27, desc[UR4][R10.64] ;  /* 0x000000040a1b1981 */ /* 0x024568000c1e1900 */
[----:B------:R-:W-:Y:S01]  /*6a30*/  @!P1 PRMT R26, R0, 0x7610, R26 ;  /* 0x00007610001a9816 */ /* 0x000fe2000000001a */
[----:B--2---:R-:W3:Y:S06]  /*6a40*/  @!P1 LDC R27, c[0x0][0x880] ;  /* 0x00022000ff1b9b82 */ /* 0x004eec0000000800 */
.L_x_135:
[----:B---3-5:R-:W-:Y:S01]  /*6a50*/  @!P0 FSETP.EQ.AND P1, PT, R27, RZ, PT ;  /* 0x000000ff1b00820b */ /* 0x028fe20003f22000 */
[----:B------:R-:W-:Y:S01]  /*6a60*/  @!UPT UIADD3 URZ, UPT, UPT, URZ, URZ, URZ ;  /* 0x000000fffffff290 */ /* 0x000fe2000fffe0ff */
[----:B------:R-:W-:Y:S11]  /*6a70*/  @!P0 BRA `(.L_x_136) ;  /* 0x0000000000188947 */ /* 0x000ff60003800000 */
[----:B------:R-:W-:Y:S02]  /*6a80*/  LOP3.LUT P0, RZ, R26, 0xff, RZ, 0xc0, !PT ;  /* 0x000000ff1aff7812 */ /* 0x000fe4000780c0ff */
[----:B------:R-:W-:Y:S04]  /*6a90*/  ISETP.NE.U32.AND P1, PT, R2, RZ, PT ;  /* 0x000000ff0200720c */ /* 0x000fe80003f25070 */
[----:B------:R-:W-:Y:S04]  /*6aa0*/  ISETP.NE.AND.EX P1, PT, R3, RZ, PT, P1 ;  /* 0x000000ff0300720c */ /* 0x000fe80003f25310 */
[----:B------:R-:W-:Y:S03]  /*6ab0*/  PLOP3.LUT P1, PT, P1, PT, PT, 0x8, 0x80 ;  /* 0x000000000080781c */ /* 0x000fe60000f2e170 */
[----:B------:R-:W-:Y:S11]  /*6ac0*/  @P0 FSETP.EQ.AND P1, PT, R27, RZ, PT ;  /* 0x000000ff1b00020b */ /* 0x000ff60003f22000 */
[----:B------:R-:W-:Y:S02]  /*6ad0*/  @!UPT UIADD3 URZ, UPT, UPT, URZ, URZ, URZ ;  /* 0x000000fffffff290 */ /* 0x000fe4000fffe0ff */
.L_x_136:
[----:B------:R-:W2:Y:S01]  /*6ae0*/  SYNCS.PHASECHK.TRANS64.TRYWAIT P2, [UR21+0x320], R9 ;  /* 0x00032009ff0075a7 */ /* 0x000ea20008041115 */
[----:B------:R-:W-:Y:S04]  /*6af0*/  ELECT P0, URZ, PT ;  /* 0x0000000000ff782f */ /* 0x000fe80003800000 */
[----:B------:R-:W-:Y:S11]  /*6b00*/  PLOP3.LUT P1, PT, P1, P0, PT, 0xf2, 0x2f ;  /* 0x00000000002f781c */ /* 0x000ff60000f21e72 */
[----:B------:R-:W-:Y:S02]  /*6b10*/  @!UPT UIADD3 URZ, UPT, UPT, URZ, URZ, URZ ;  /* 0x000000fffffff290 */ /* 0x000fe4000fffe0ff */
[----:B------:R-:W-:Y:S05]  /*6b20*/  @!P1 IADD3 R8, P0, PT, R16, 0x580, RZ ;  /* 0x0000058010089810 */ /* 0x000fea0007f1e0ff */
[----:B-1----:R-:W-:Y:S01]  /*6b30*/  @!P1 IMAD.X R6, RZ, RZ, R17, P0 ;  /* 0x000000ffff069224 */ /* 0x002fe200000e0611 */
[----:B--2---:R-:W-:Y:S07]  /*6b40*/  @!P2 BRA `(.L_x_137) ;  /* 0x000000540000a947 */ /* 0x004fee0003800000 */
.L_x_315:
[----:B------:R-:W-:Y:S01]  /*6b50*/  @!P1 R2UR UR5, R8 ;  /* 0x00000000080592ca */ /* 0x000fe200000e0000 */
[----:B------:R-:W-:Y:S01]  /*6b60*/  VOTEU.ALL UP0, P1 ;  /* 0x0000000000ff7886 */ /* 0x000fe20000800000 */
[----:B------:R-:W-:Y:S01]  /*6b70*/  @!P1 R2UR UR4, R6 ;  /* 0x00000000060492ca */ /* 0x000fe200000e0000 */
[----:B------:R-:W-:Y:S01]  /*6b80*/  UMOV UR16, 0x0 ;  /* 0x0000000000107882 */ /* 0x000fe20000000000 */
[----:B------:R-:W-:Y:S01]  /*6b90*/  UMOV UR17, 0x10000000 ;  /* 0x1000000000117882 */ /* 0x000fe20000000000 */
[----:B------:R-:W-:Y:S01]  /*6ba0*/  UMOV UR44, UR36 ;  /* 0x00000024002c7c82 */ /* 0x000fe20008000000 */
[----:B------:R-:W-:Y:S01]  /*6bb0*/  @!UP0 UIADD3 UR40, UPT, UPT, UR21, 0x600, URZ ;  /* 0x0000060015288890 */ /* 0x000fe2000fffe0ff */
[----:B-1----:R-:W-:Y:S01]  /*6bc0*/  @!P1 IMAD.MOV.U32 R0, RZ, RZ, 0x2000 ;  /* 0x00002000ff009424 */ /* 0x002fe200078e00ff */
[----:B------:R-:W-:Y:S01]  /*6bd0*/  @!UP0 UIADD3 UR10, UPT, UPT, UR42, 0x40, URZ ;  /* 0x000000402a0a8890 */ /* 0x000fe2000fffe0ff */
[----:B------:R-:W-:Y:S01]  /*6be0*/  @!P1 IADD3 R8, P0, PT, R16, 0x580, RZ ;  /* 0x0000058010089810 */ /* 0x000fe20007f1e0ff */
[----:B------:R-:W-:Y:S01]  /*6bf0*/  @!UP0 UIADD3 UR8, UPT, UPT, UR21, 0x1600, URZ ;  /* 0x0000160015088890 */ /* 0x000fe2000fffe0ff */
[----:B------:R-:W-:Y:S02]  /*6c00*/  VOTEU.ALL UP0, P1 ;  /* 0x0000000000ff7886 */ /* 0x000fe40000800000 */
[----:B------:R-:W-:Y:S01]  /*6c10*/  IMAD.U32 R10, RZ, RZ, UR5 ;  /* 0x00000005ff0a7e24 */ /* 0x000fe2000f8e00ff */
[----:B------:R-:W-:Y:S01]  /*6c20*/  UMOV UR9, UR41 ;  /* 0x0000002900097c82 */ /* 0x000fe20008000000 */
[----:B------:R-:W-:Y:S01]  /*6c30*/  IMAD.U32 R11, RZ, RZ, UR4 ;  /* 0x00000004ff0b7e24 */ /* 0x000fe2000f8e00ff */
[----:B------:R-:W-:Y:S01]  /*6c40*/  UMOV UR11, UR43 ;  /* 0x0000002b000b7c82 */ /* 0x000fe20008000000 */
[----:B------:R-:W-:Y:S01]  /*6c50*/  UMOV UR12, UR36 ;  /* 0x00000024000c7c82 */ /* 0x000fe20008000000 */
[----:B------:R-:W-:Y:S01]  /*6c60*/  @!P1 R2UR UR4, R10 ;  /* 0x000000000a0492ca */ /* 0x000fe200000e0000 */
[----:B------:R-:W-:Y:S01]  /*6c70*/  UPRMT UR6, UR47, 0x654, UR41 ;  /* 0x000006542f067896 */ /* 0x000fe20008000029 */
[----:B------:R-:W-:Y:S01]  /*6c80*/  @!P1 R2UR UR5, R11 ;  /* 0x000000000b0592ca */ /* 0x000fe200000e0000 */
[----:B------:R-:W-:Y:S11]  /*6c90*/  @!P1 IMAD.X R6, RZ, RZ, R17, P0 ;  /* 0x000000ffff069224 */ /* 0x000ff600000e0611 */
[----:B------:R-:W-:Y:S01]  /*6ca0*/  @!UPT UIADD3 URZ, UPT, UPT, URZ, URZ, URZ ;  /* 0x000000fffffff290 */ /* 0x000fe2000fffe0ff */
[----:B------:R1:W-:Y:S01]  /*6cb0*/  @!UP0 UTMALDG.3D [UR40], [UR4], desc[UR16] ;  /* 0x00001028040085b4 */ /* 0x0003e20008011000 */
[----:B------:R-:W-:Y:S05]  /*6cc0*/  VOTEU.ALL UP0, P1 ;  /* 0x0000000000ff7886 */ /* 0x000fea0000800000 */
[----:B------:R1:W-:Y:S01]  /*6cd0*/  @!UP0 UTMALDG.3D [UR8], [UR4], desc[UR16] ;  /* 0x00001008040085b4 */ /* 0x0003e20008011000 */
[----:B------:R1:W-:Y:S01]  /*6ce0*/  @!P1 SYNCS.ARRIVE.TRANS64.RED.A0TR RZ, [UR21+0x300], R0 ;  /* 0x00030000ffff99a7 */ /* 0x0003e20008300415 */
[----:B------:R-:W-:Y:S01]  /*6cf0*/  SYNCS.ARRIVE.TRANS64.RED.A1T0 RZ, [UR6], RZ ;  /* 0x000000ffffff79a7 */ /* 0x000fe20008100406 */
[----:B------:R-:W2:Y:S02]  /*6d00*/  SYNCS.PHASECHK.TRANS64.TRYWAIT P2, [UR21+0x328], R9 ;  /* 0x00032809ff0075a7 */ /* 0x000ea40008041115 */
[----:B-12---:R-:W-:Y:S05]  /*6d10*/  @!P2 BRA `(.L_x_138) ;  /* 0x0000005000a4a947 */ /* 0x006fea0003800000 */
.L_x_317:
        /* <DEDUP_REMOVED lines=10> */
[----:B------:R-:W-:Y:S02]  /*6dc0*/  @!UP0 UIADD3 UR10, UPT, UPT, UR42, 0x50, URZ ;  /* 0x000000502a0a8890 */ /* 0x000fe4000fffe0ff */
[----:B------:R-:W-:Y:S01]  /*6dd0*/  @!UP0 UIADD3 UR8, UPT, UPT, UR21, 0x3600, URZ ;  /* 0x0000360015088890 */ /* 0x000fe2000fffe0ff */
[----:B------:R-:W-:Y:S01]  /*6de0*/  IMAD.U32 R10, RZ, RZ, UR5 ;  /* 0x00000005ff0a7e24 */ /* 0x000fe2000f8e00ff */
[----:B------:R-:W-:Y:S01]  /*6df0*/  VOTEU.ALL UP0, P1 ;  /* 0x0000000000ff7886 */ /* 0x000fe20000800000 */
[----:B------:R-:W-:Y:S01]  /*6e00*/  IMAD.U32 R11, RZ, RZ, UR4 ;  /* 0x00000004ff0b7e24 */ /* 0x000fe2000f8e00ff */
[----:B------:R-:W-:Y:S01]  /*6e10*/  UMOV UR9, UR33 ;  /* 0x0000002100097c82 */ /* 0x000fe20008000000 */
[----:B------:R-:W-:Y:S01]  /*6e20*/  UMOV UR11, UR43 ;  /* 0x0000002b000b7c82 */ /* 0x000fe20008000000 */
[----:B------:R-:W-:Y:S01]  /*6e30*/  @!P1 R2UR UR4, R10 ;  /* 0x000000000a0492ca */ /* 0x000fe200000e0000 */
[----:B------:R-:W-:Y:S01]  /*6e40*/  UMOV UR12, UR36 ;  /* 0x00000024000c7c82 */ /* 0x000fe20008000000 */
[----:B------:R-:W-:Y:S01]  /*6e50*/  @!P1 R2UR UR5, R11 ;  /* 0x000000000b0592ca */ /* 0x000fe200000e0000 */
[----:B------:R-:W-:Y:S01]  /*6e60*/  UPRMT UR6, UR47, 0x654, UR33 ;  /* 0x000006542f067896 */ /* 0x000fe20008000021 */
[----:B------:R-:W-:Y:S11]  /*6e70*/  @!P1 IMAD.X R6, RZ, RZ, R17, P0 ;  /* 0x000000ffff069224 */ /* 0x000ff600000e0611 */
[----:B------:R1:W-:Y:S01]  /*6e80*/  @!UP0 UTMALDG.3D [UR32], [UR4], desc[UR16] ;  /* 0x00001020040085b4 */ /* 0x0003e20008011000 */
[----:B------:R-:W-:Y:S05]  /*6e90*/  VOTEU.ALL UP0, P1 ;  /* 0x0000000000ff7886 */ /* 0x000fea0000800000 */
[----:B------:R1:W-:Y:S01]  /*6ea0*/  @!UP0 UTMALDG.3D [UR8], [UR4], desc[UR16] ;  /* 0x00001008040085b4 */ /* 0x0003e20008011000 */
[----:B------:R1:W-:Y:S01]  /*6eb0*/  @!P1 SYNCS.ARRIVE.TRANS64.RED.A0TR RZ, [UR21+0x308], R0 ;  /* 0x00030800ffff99a7 */ /* 0x0003e20008300415 */
[----:B------:R-:W-:Y:S01]  /*6ec0*/  SYNCS.ARRIVE.TRANS64.RED.A1T0 RZ, [UR6], RZ ;  /* 0x000000ffffff79a7 */ /* 0x000fe20008100406 */
[----:B------:R-:W2:Y:S02]  /*6ed0*/  SYNCS.PHASECHK.TRANS64.TRYWAIT P2, [UR21+0x330], R9 ;  /* 0x00033009ff0075a7 */ /* 0x000ea40008041115 */
[----:B-12---:R-:W-:Y:S05]  /*6ee0*/  @!P2 BRA `(.L_x_139) ;  /* 0x000000500048a947 */ /* 0x006fea0003800000 */
.L_x_319:
        /* <DEDUP_REMOVED lines=9> */
[----:B------:R-:W-:Y:S01]  /*6f80*/  VIADD R14, R14, 0x1 ;  /* 0x000000010e0e7836 */ /* 0x000fe20000000000 */
        /* <DEDUP_REMOVED lines=10> */
[----:B------:R-:W-:Y:S01]  /*7030*/  UMOV UR12, UR36 ;  /* 0x00000024000c7c82 */ /* 0x000fe20008000000 */
[----:B------:R-:W-:Y:S11]  /*7040*/  UPRMT UR6, UR47, 0x654, UR25 ;  /* 0x000006542f067896 */ /* 0x000ff60008000019 */
[----:B------:R1:W-:Y:S01]  /*7050*/  @!UP0 UTMALDG.3D [UR24], [UR4], desc[UR16] ;  /* 0x00001018040085b4 */ /* 0x0003e20008011000 */
[----:B------:R-:W-:Y:S05]  /*7060*/  VOTEU.ALL UP0, P1 ;  /* 0x0000000000ff7886 */ /* 0x000fea0000800000 */
[----:B------:R1:W-:Y:S01]  /*7070*/  @!UP0 UTMALDG.3D [UR8], [UR4], desc[UR16] ;  /* 0x00001008040085b4 */ /* 0x0003e20008011000 */
[----:B------:R1:W-:Y:S01]  /*7080*/  @!P1 SYNCS.ARRIVE.TRANS64.RED.A0TR RZ, [UR21+0x310], R0 ;  /* 0x00031000ffff99a7 */ /* 0x0003e20008300415 */
[----:B------:R-:W-:Y:S01]  /*7090*/  SYNCS.ARRIVE.TRANS64.RED.A1T0 RZ, [UR6], RZ ;  /* 0x000000ffffff79a7 */ /* 0x000fe20008100406 */
[----:B------:R-:W2:Y:S02]  /*70a0*/  SYNCS.PHASECHK.TRANS64.TRYWAIT P0, [UR21+0x338], R9 ;  /* 0x00033809ff0075a7 */ /* 0x000ea40008001115 */
[----:B-12---:R-:W-:Y:S05]  /*70b0*/  @!P0 BRA `(.L_x_140) ;  /* 0x0000004c00ec8947 */ /* 0x006fea0003800000 */
.L_x_321:
[----:B------:R-:W-:Y:S01]  /*70c0*/  UIADD3 UR24, UPT, UPT, UR13, UR63, URZ ;  /* 0x0000003f0d187290 */ /* 0x000fe2000fffe0ff */
[----:B------:R-:W-:Y:S01]  /*70d0*/  @!P1 IADD3 R6, P0, PT, R16, 0x580, RZ ;  /* 0x0000058010069810 */ /* 0x000fe20007f1e0ff */
[----:B------:R-:W-:Y:S01]  /*70e0*/  UPLOP3.LUT UP2, UPT, UPT, UPT, UPT, 0x80, 0x8 ;  /* 0x000000000008789c */ /* 0x000fe20003f4f070 */
[----:B------:R-:W-:Y:S01]  /*70f0*/  R2UR UR26, R53 ;  /* 0x00000000351a72ca */ /* 0x000fe200000e0000 */
[----:B------:R-:W-:Y:S01]  /*7100*/  VOTEU.ALL UP0, P1 ;  /* 0x0000000000ff7886 */ /* 0x000fe20000800000 */
[----:B------:R-:W-:Y:S01]  /*7110*/  @!P1 R2UR UR5, R6 ;  /* 0x00000000060592ca */ /* 0x000fe200000e0000 */
[----:B-1----:R-:W-:Y:S01]  /*7120*/  @!P1 IMAD.X R0, RZ, RZ, R17, P0 ;  /* 0x000000ffff009224 */ /* 0x002fe200000e0611 */
[----:B------:R-:W-:Y:S01]  /*7130*/  UMOV UR6, 0x0 ;  /* 0x0000000000067882 */ /* 0x000fe20000000000 */
[----:B------:R-:W-:Y:S01]  /*7140*/  UMOV UR7, 0x10000000 ;  /* 0x1000000000077882 */ /* 0x000fe20000000000 */
[----:B------:R-:W-:Y:S01]  /*7150*/  @!UP0 UIADD3 UR18, UPT, UPT, UR42, 0x30, URZ ;  /* 0x000000302a128890 */ /* 0x000fe2000fffe0ff */
[----:B------:R-:W-:Y:S01]  /*7160*/  ISETP.NE.AND P0, PT, R14, 0x2, PT ;  /* 0x000000020e00780c */ /* 0x000fe20003f05270 */
[----:B------:R-:W-:Y:S01]  /*7170*/  @!UP0 UIADD3 UR16, UPT, UPT, UR21, 0x6600, URZ ;  /* 0x0000660015108890 */ /* 0x000fe2000fffe0ff */
[----:B------:R-:W-:Y:S01]  /*7180*/  @!P1 R2UR UR4, R0 ;  /* 0x00000000000492ca */ /* 0x000fe200000e0000 */
[----:B------:R-:W-:Y:S01]  /*7190*/  @!UP0 UIADD3 UR17, UPT, UPT, UR21, 0x318, URZ ;  /* 0x0000031815118890 */ /* 0x000fe2000fffe0ff */
[----:B------:R-:W-:Y:S01]  /*71a0*/  SEL R0, RZ, 0x1, P0 ;  /* 0x00000001ff007807 */ /* 0x000fe20000000000 */
[----:B------:R-:W-:Y:S01]  /*71b0*/  @!UP0 UIADD3 UR10, UPT, UPT, UR42, 0x70, URZ ;  /* 0x000000702a0a8890 */ /* 0x000fe2000fffe0ff */
[----:B------:R-:W-:Y:S01]  /*71c0*/  LOP3.LUT R15, R15, 0x1, RZ, 0x3c, !PT ;  /* 0x000000010f0f7812 */ /* 0x000fe200078e3cff */
[----:B------:R-:W-:Y:S01]  /*71d0*/  @!UP0 UIADD3 UR8, UPT, UPT, UR21, 0x7600, URZ ;  /* 0x0000760015088890 */ /* 0x000fe2000fffe0ff */
[----:B------:R-:W-:Y:S01]  /*71e0*/  IMAD.U32 R8, RZ, RZ, UR5 ;  /* 0x00000005ff087e24 */ /* 0x000fe2000f8e00ff */
[----:B------:R-:W-:Y:S01]  /*71f0*/  VOTEU.ALL UP0, P1 ;  /* 0x0000000000ff7886 */ /* 0x000fe20000800000 */
[----:B------:R-:W-:Y:S01]  /*7200*/  UMOV UR19, UR43 ;  /* 0x0000002b00137c82 */ /* 0x000fe20008000000 */
[----:B------:R-:W-:Y:S01]  /*7210*/  UMOV UR20, UR36 ;  /* 0x0000002400147c82 */ /* 0x000fe20008000000 */
[----:B------:R-:W-:Y:S01]  /*7220*/  UMOV UR11, UR43 ;  /* 0x0000002b000b7c82 */ /* 0x000fe20008000000 */
[----:B------:R-:W-:Y:S01]  /*7230*/  UMOV UR12, UR36 ;  /* 0x00000024000c7c82 */ /* 0x000fe20008000000 */
[----:B------:R-:W-:Y:S01]  /*7240*/  UMOV UR9, UR17 ;  /* 0x0000001100097c82 */ /* 0x000fe20008000000 */
[----:B------:R-:W-:Y:S01]  /*7250*/  IMAD.U32 R9, RZ, RZ, UR4 ;  /* 0x00000004ff097e24 */ /* 0x000fe2000f8e00ff */
[----:B------:R-:W-:Y:S01]  /*7260*/  @!P1 R2UR UR4, R8 ;  /* 0x00000000080492ca */ /* 0x000fe200000e0000 */
[----:B------:R-:W-:Y:S01]  /*7270*/  UMOV UR36, UR29 ;  /* 0x0000001d00247c82 */ /* 0x000fe20008000000 */
[----:B------:R-:W-:Y:S02]  /*7280*/  LOP3.LUT R13, R13, R0, RZ, 0x3c, !PT ;  /* 0x000000000d0d7212 */ /* 0x000fe400078e3cff */
[----:B------:R-:W-:Y:S02]  /*7290*/  @!P1 R2UR UR5, R9 ;  /* 0x00000000090592ca */ /* 0x000fe400000e0000 */
[----:B------:R-:W-:Y:S11]  /*72a0*/  SEL R14, R14, RZ, P0 ;  /* 0x000000ff0e0e7207 */ /* 0x000ff60000000000 */
[----:B------:R1:W-:Y:S01]  /*72b0*/  @!UP0 UTMALDG.3D [UR16], [UR4], desc[UR6] ;  /* 0x00000610040085b4 */ /* 0x0003e20008011000 */
[----:B------:R-:W-:Y:S05]  /*72c0*/  VOTEU.ALL UP0, P1 ;  /* 0x0000000000ff7886 */ /* 0x000fea0000800000 */
[----:B------:R2:W-:Y:S01]  /*72d0*/  @!UP0 UTMALDG.3D [UR8], [UR4], desc[UR6] ;  /* 0x00000608040085b4 */ /* 0x0005e20008011000 */
[----:B------:R2:W-:Y:S01]  /*72e0*/  @!P1 SYNCS.ARRIVE.TRANS64.RED.A0TR RZ, [UR21+0x318], R7 ;  /* 0x00031807ffff99a7 */ /* 0x0005e20008300415 */
[----:B------:R-:W-:Y:S01]  /*72f0*/  SYNCS.ARRIVE.TRANS64.RED.A1T0 RZ, [UR37], RZ ;  /* 0x000000ffffff79a7 */ /* 0x000fe20008100425 */
[----:B-1----:R-:W-:Y:S01]  /*7300*/  UIADD3 UR20, UPT, UPT, UR14, UR26, URZ ;  /* 0x0000001a0e147290 */ /* 0x002fe2000fffe0ff */
[----:B------:R-:W-:Y:S11]  /*7310*/  BRA.U UP1, `(.L_x_141) ;  /* 0xfffffff101047547 */ /* 0x000ff6000b83ffff */
[----:B------:R-:W-:-:S04]  /*7320*/  SHF.L.U32 R2, R15, 0x1f, RZ ;  /* 0x0000001f0f027819 */ /* 0x000fc800000006ff */
[----:B------:R-:W1:Y:S02]  /*7330*/  SYNCS.PHASECHK.TRANS64.TRYWAIT P0, [UR21+0x320], R2 ;  /* 0x00032002ff0075a7 */ /* 0x000e640008001115 */
[----:B-1----:R-:W-:Y:S05]  /*7340*/  @!P0 BRA `(.L_x_142) ;  /* 0x0000004c00608947 */ /* 0x002fea0003800000 */
.L_x_323:
[----:B------:R-:W3:Y:S02]  /*7350*/  SYNCS.PHASECHK.TRANS64.TRYWAIT P0, [UR21+0x328], R2 ;  /* 0x00032802ff0075a7 */ /* 0x000ee40008001115 */
[----:B---3--:R-:W-:Y:S05]  /*7360*/  @!P0 BRA `(.L_x_143) ;  /* 0x0000004c00708947 */ /* 0x008fea0003800000 */
.L_x_325:
[----:B------:R-:W3:Y:S02]  /*7370*/  SYNCS.PHASECHK.TRANS64.TRYWAIT P0, [UR21+0x330], R2 ;  /* 0x00033002ff0075a7 */ /* 0x000ee40008001115 */
[----:B---3--:R-:W-:Y:S05]  /*7380*/  @!P0 BRA `(.L_x_144) ;  /* 0x0000004c00808947 */ /* 0x008fea0003800000 */
.L_x_327:
[----:B-1----:R-:W-:-:S07]  /*7390*/  MOV R0, UR21 ;  /* 0x0000001500007c02 */ /* 0x002fce0008000f00 */
.L_x_145:
[----:B-1----:R-:W-:-:S04]  /*73a0*/  SHF.L.U32 R2, R15, 0x1f, RZ ;  /* 0x0000001f0f027819 */ /* 0x002fc800000006ff */
[----:B------:R1:W3:Y:S03]  /*73b0*/  SYNCS.PHASECHK.TRANS64.TRYWAIT P0, [R0+URZ+0x338], R2 ;  /* 0x00033802000075a7 */ /* 0x0002e600080011ff */
[----:B---3--:R-:W-:Y:S05]  /*73c0*/  @!P0 NANOSLEEP.SYNCS 0x989680 ;  /* 0x009896800000895d */ /* 0x008fea0003900000 */
[----:B------:R-:W3:Y:S02]  /*73d0*/  @!P0 SYNCS.PHASECHK.TRANS64 P0, [R0+URZ+0x338], R2 ;  /* 0x00033802000085a7 */ /* 0x000ee400080010ff */
[----:B--23--:R-:W-:Y:S05]  /*73e0*/  @P0 EXIT ;  /* 0x000000000000094d */ /* 0x00cfea0003800000 */
[----:B------:R-:W-:Y:S05]  /*73f0*/  BRA `(.L_x_145) ;  /* 0xfffffffc00e87947 */ /* 0x000fea000383ffff */
.L_x_130:
[----:B------:R-:W-:-:S06]  /*7400*/  UISETP.GE.AND UP0, UPT, UR25, 0x4, UPT ;  /* 0x000000041900788c */ /* 0x000fcc000bf06270 */
[----:B------:R-:W-:-:S13]  /*7410*/  PLOP3.LUT P0, PT, PT, PT, UP0, 0x80, 0x8 ;  /* 0x000000000008781c */ /* 0x000fda0003f0f008 */
[----:B------:R-:W-:Y:S05]  /*7420*/  @!P0 EXIT ;  /* 0x000000000000894d */ /* 0x000fea0003800000 */
[----:B------:R-:W-:Y:S01]  /*7430*/  BAR.SYNC.DEFER_BLOCKING 0x6, 0xa0 ;  /* 0x0182800000007b1d */ /* 0x000fe20000010000 */
[C---:B------:R-:W-:Y:S01]  /*7440*/  IMAD.SHL.U32 R3, R65.reuse, 0x10, RZ ;  /* 0x0000001041037824 */ /* 0x040fe200078e00ff */
[C---:B------:R-:W-:Y:S01]  /*7450*/  SHF.L.U32 R4, R52.reuse, 0x15, RZ ;  /* 0x0000001534047819 */ /* 0x040fe200000006ff */
[----:B------:R-:W-:Y:S01]  /*7460*/  IMAD.SHL.U32 R5, R52, 0x200, RZ ;  /* 0x0000020034057824 */ /* 0x000fe200078e00ff */
[C---:B------:R-:W-:Y:S01]  /*7470*/  LOP3.LUT R66, R65.reuse, 0x60, RZ, 0xc0, !PT ;  /* 0x0000006041427812 */ /* 0x040fe200078ec0ff */
[----:B------:R-:W-:Y:S01]  /*7480*/  IMAD.SHL.U32 R2, R65, 0x2, RZ ;  /* 0x0000000241027824 */ /* 0x000fe200078e00ff */
[----:B------:R-:W-:Y:S02]  /*7490*/  UMOV UR43, 0x400 ;  /* 0x00000400002b7882 */ /* 0x000fe40000000000 */
[----:B------:R-:W1:Y:S01]  /*74a0*/  LDC.64 R50, c[0x0][0x8b0] ;  /* 0x00022c00ff327b82 */ /* 0x000e620000000a00 */
[----:B------:R-:W-:Y:S01]  /*74b0*/  ULEA UR43, UR47, UR43, 0x18 ;  /* 0x0000002b2f2b7291 */ /* 0x000fe2000f8ec0ff */
[C---:B------:R-:W-:Y:S01]  /*74c0*/  LOP3.LUT R64, R3.reuse, 0x590, RZ, 0xc0, !PT ;  /* 0x0000059003407812 */ /* 0x040fe200078ec0ff */
[----:B------:R-:W2:Y:S01]  /*74d0*/  LDCU.64 UR6, c[0x0][0x890] ;  /* 0x00011200ff0677ac */ /* 0x000ea20008000a00 */
[----:B------:R-:W-:Y:S01]  /*74e0*/  LOP3.LUT R3, R3, 0x60, RZ, 0xc0, !PT ;  /* 0x0000006003037812 */ /* 0x000fe200078ec0ff */
[----:B------:R-:W-:Y:S01]  /*74f0*/  IMAD.U32 R23, R65, 0x10000, RZ ;  /* 0x0001000041177824 */ /* 0x000fe200078e00ff */
[----:B------:R-:W-:Y:S01]  /*7500*/  LOP3.LUT R64, R64, 0x200, R5, 0xf8, !PT ;  /* 0x0000020040407812 */ /* 0x000fe200078ef805 */
[----:B------:R-:W-:Y:S01]  /*7510*/  UIADD3 UR4, UPT, UPT, UR43, 0x600, URZ ;  /* 0x000006002b047890 */ /* 0x000fe2000fffe0ff */
[----:B------:R-:W3:Y:S01]  /*7520*/  LDC.64 R48, c[0x0][0x8a8] ;  /* 0x00022a00ff307b82 */ /* 0x000ee20000000a00 */
[----:B------:R-:W-:Y:S01]  /*7530*/  LOP3.LUT R2, R3, 0xc, R2, 0xf8, !PT ;  /* 0x0000000c03027812 */ /* 0x000fe200078ef802 */
[----:B------:R-:W-:Y:S01]  /*7540*/  HFMA2 R61, -RZ, RZ, 0, 5.9604644775390625e-08 ;  /* 0x00000001ff3d7431 */ /* 0x000fe200000001ff */
[----:B------:R-:W-:Y:S01]  /*7550*/  LOP3.LUT R4, R4, 0x200000, RZ, 0xc0, !PT ;  /* 0x0020000004047812 */ /* 0x000fe200078ec0ff */
[----:B------:R-:W-:Y:S01]  /*7560*/  HFMA2 R59, -RZ, RZ, 0, 0 ;  /* 0x00000000ff3b7431 */ /* 0x000fe200000001ff */
[----:B------:R-:W-:Y:S01]  /*7570*/  LOP3.LUT R64, R64, R2, RZ, 0xfc, !PT ;  /* 0x0000000240407212 */ /* 0x000fe200078efcff */
[----:B------:R-:W-:Y:S01]  /*7580*/  IMAD.U32 R55, RZ, RZ, UR4 ;  /* 0x00000004ff377e24 */ /* 0x000fe2000f8e00ff */
[C---:B------:R-:W-:Y:S01]  /*7590*/  LOP3.LUT R63, R65.reuse, 0x2, RZ, 0xc0, !PT ;  /* 0x00000002413f7812 */ /* 0x040fe200078ec0ff */
[----:B------:R-:W-:Y:S01]  /*75a0*/  IMAD.MOV.U32 R22, RZ, RZ, RZ ;  /* 0x000000ffff167224 */ /* 0x000fe200078e00ff */
[----:B------:R-:W4:Y:S01]  /*75b0*/  LDS R0, [UR43+0x400] ;  /* 0x0004002bff007984 */ /* 0x000f220008000800 */
[----:B------:R-:W-:Y:S01]  /*75c0*/  LOP3.LUT R23, R4, 0x400000, R23, 0xf8, !PT ;  /* 0x0040000004177812 */ /* 0x000fe200078ef817 */
[----:B------:R-:W-:Y:S01]  /*75d0*/  IMAD R64, R64, 0x4, R55 ;  /* 0x0000000440407824 */ /* 0x000fe200078e0237 */
[----:B------:R-:W-:Y:S01]  /*75e0*/  LOP3.LUT R65, R65, 0x4, RZ, 0xc0, !PT ;  /* 0x0000000441417812 */ /* 0x000fe200078ec0ff */
[----:B--2---:R-:W-:Y:S01]  /*75f0*/  IMAD.U32 R67, RZ, RZ, UR7 ;  /* 0x00000007ff437e24 */ /* 0x004fe2000f8e00ff */
[----:B------:R-:W-:Y:S01]  /*7600*/  MOV R68, UR6 ;  /* 0x0000000600447c02 */ /* 0x000fe20008000f00 */
[----:B------:R-:W-:Y:S01]  /*7610*/  IMAD.MOV.U32 R57, RZ, RZ, RZ ;  /* 0x000000ffff397224 */ /* 0x000fe200078e00ff */
[----:B------:R-:W-:Y:S01]  /*7620*/  MOV R60, RZ ;  /* 0x000000ff003c7202 */ /* 0x000fe20000000f00 */
[--C-:B------:R-:W-:Y:S01]  /*7630*/  IMAD R63, R63, -0x10, R64.reuse ;  /* 0xfffffff03f3f7824 */ /* 0x100fe200078e0240 */
[----:B------:R-:W2:Y:S01]  /*7640*/  LDCU UR60, c[0x0][0x370] ;  /* 0x00006e00ff3c77ac */ /* 0x000ea20008000800 */
[----:B------:R-:W-:Y:S01]  /*7650*/  IMAD R62, R65, -0x10, R64 ;  /* 0xfffffff0413e7824 */ /* 0x000fe200078e0240 */
[----:B------:R-:W1:Y:S01]  /*7660*/  LDCU UR42, c[0x0][0xb0c] ;  /* 0x00016180ff2a77ac */ /* 0x000e620008000800 */
[----:B------:R-:W1:Y:S01]  /*7670*/  LDCU UR39, c[0x0][0xb30] ;  /* 0x00016600ff2777ac */ /* 0x000e620008000800 */
[----:B------:R-:W1:Y:S01]  /*7680*/  LDCU.64 UR54, c[0x0][0x888] ;  /* 0x00011100ff3677ac */ /* 0x000e620008000a00 */
[----:B------:R-:W1:Y:S01]  /*7690*/  LDCU.64 UR40, c[0x0][0xb28] ;  /* 0x00016500ff2877ac */ /* 0x000e620008000a00 */
[----:B------:R-:W1:Y:S01]  /*76a0*/  LDCU.128 UR56, c[0x0][0xb10] ;  /* 0x00016200ff3877ac */ /* 0x000e620008000c00 */
[----:B------:R-:W1:Y:S01]  /*76b0*/  LDCU UR53, c[0x0][0x374] ;  /* 0x00006e80ff3577ac */ /* 0x000e620008000800 */
[----:B------:R-:W-:Y:S01]  /*76c0*/  UMOV UR52, URZ ;  /* 0x000000ff00347c82 */ /* 0x000fe20008000000 */
[----:B------:R-:W-:Y:S01]  /*76d0*/  UMOV UR46, URZ ;  /* 0x000000ff002e7c82 */ /* 0x000fe20008000000 */
[----:B-1234-:R-:W-:-:S07]  /*76e0*/  IMAD.IADD R23, R0, 0x1, R23 ;  /* 0x0000000100177824 */ /* 0x01efce00078e0217 */
.L_x_189:
[----:B------:R-:W-:Y:S02]  /*76f0*/  LEA R3, R57, UR43, 0x3 ;  /* 0x0000002b39037c11 */ /* 0x000fe4000f8e18ff */
[----:B------:R-:W-:Y:S02]  /*7700*/  SHF.L.U32 R0, R59, 0x1f, RZ ;  /* 0x0000001f3b007819 */ /* 0x000fe400000006ff */
[----:B-1----:R-:W-:Y:S02]  /*7710*/  LEA R4, R57, UR43, 0x4 ;  /* 0x0000002b39047c11 */ /* 0x002fe4000f8e20ff */
[----:B------:R-:W1:Y:S02]  /*7720*/  SYNCS.PHASECHK.TRANS64.TRYWAIT P0, [R3+URZ+0x350], R0 ;  /* 0x00035000030075a7 */ /* 0x000e6400080011ff */
[----:B-12---:R-:W-:Y:S05]  /*7730*/  @!P0 BRA `(.L_x_146) ;  /* 0x0000004800ac8947 */ /* 0x006fea0003800000 */
.L_x_328:
        /* <DEDUP_REMOVED lines=8> */
[----:B--2---:R-:W-:Y:S11]  /*77c0*/  LOP3.LUT P0, RZ, R6, 0x1, RZ, 0xc0, !PT ;  /* 0x0000000106ff7812 */ /* 0x004ff6000780c0ff */
[----:B------:R-:W-:Y:S02]  /*77d0*/  @!UPT UIADD3 URZ, UPT, UPT, URZ, URZ, URZ ;  /* 0x000000fffffff290 */ /* 0x000fe4000fffe0ff */
[----:B---3--:R-:W-:Y:S01]  /*77e0*/  VOTEU.ANY UP1, P0 ;  /* 0x0000000000ff7886 */ /* 0x008fe20000020100 */
[----:B------:R-:W-:Y:S01]  /*77f0*/  PLOP3.LUT P0, PT, PT, PT, UP1, 0x80, 0x8 ;  /* 0x000000000008781c */ /* 0x000fe20003f0f018 */
[----:B------:R-:W-:Y:S11]  /*7800*/  UP2UR UR62, UPR, URZ, 0x2 ;  /* 0x00000002ff3e7883 */ /* 0x000ff60008000000 */
[----:B------:R-:W-:Y:S01]  /*7810*/  @!UPT UIADD3 URZ, UPT, UPT, URZ, URZ, URZ ;  /* 0x000000fffffff290 */ /* 0x000fe2000fffe0ff */
[----:B-1----:R-:W-:Y:S02]  /*7820*/  @P0 SHF.R.U32.HI R0, RZ, 0x10, R5 ;  /* 0x00000010ff000819 */ /* 0x002fe40000011605 */
        /* <DEDUP_REMOVED lines=12> */
[----:B------:R-:W2:Y:S01]  /*78f0*/  LDCU UR12, c[0x0][0xb20] ;  /* 0x00016400ff0c77ac */ /* 0x000ea20008000800 */
[----:B------:R-:W-:Y:S02]  /*7900*/  UIMAD.WIDE.U32 UR4, UR53, UR59, URZ ;  /* 0x0000003b350472a5 */ /* 0x000fe4000f8e00ff */
[----:B------:R-:W-:Y:S02]  /*7910*/  UIMAD.WIDE.U32 UR6, UR60, UR56, URZ ;  /* 0x000000383c0672a5 */ /* 0x000fe4000f8e00ff */
[----:B------:R-:W-:Y:S02]  /*7920*/  UISETP.NE.AND UP0, UPT, UR58, 0x1, UPT ;  /* 0x000000013a00788c */ /* 0x000fe4000bf05270 */
[----:B------:R-:W-:Y:S02]  /*7930*/  UIMAD.WIDE.U32 UR8, UR37, UR59, URZ ;  /* 0x0000003b250872a5 */ /* 0x000fe4000f8e00ff */
[----:B------:R-:W-:Y:S02]  /*7940*/  UIMAD.WIDE.U32 UR10, UR38, UR56, URZ ;  /* 0x00000038260a72a5 */ /* 0x000fe4000f8e00ff */
[----:B------:R-:W-:Y:S02]  /*7950*/  UISETP.NE.AND UP1, UPT, UR42, 0x1, UPT ;  /* 0x000000012a00788c */ /* 0x000fe4000bf25270 */
[----:B------:R-:W-:Y:S01]  /*7960*/  UISETP.NE.AND UP2, UPT, UR45, 0x1, UPT ;  /* 0x000000012d00788c */ /* 0x000fe2000bf45270 */
[----:B------:R-:W-:Y:S02]  /*7970*/  UMOV UR4, UR5 ;  /* 0x0000000500047c82 */ /* 0x000fe40008000000 */
[----:B--2---:R-:W-:Y:S03]  /*7980*/  USHF.R.U32.HI UR5, URZ, UR12, UR4 ;  /* 0x0000000cff057299 */ /* 0x004fe60008011604 */
[----:B------:R-:W-:Y:S02]  /*7990*/  UMOV UR4, UR7 ;  /* 0x0000000700047c82 */ /* 0x000fe40008000000 */
[----:B------:R-:W-:Y:S02]  /*79a0*/  USHF.R.U32.HI UR7, URZ, UR57, UR4 ;  /* 0x00000039ff077299 */ /* 0x000fe40008011604 */
[----:B------:R-:W-:Y:S02]  /*79b0*/  USEL UR4, UR53, UR5, !UP0 ;  /* 0x0000000535047287 */ /* 0x000fe4000c000000 */
[----:B------:R-:W-:Y:S01]  /*79c0*/  USEL UR7, UR60, UR7, !UP1 ;  /* 0x000000073c077287 */ /* 0x000fe2000c800000 */
[----:B------:R-:W-:Y:S01]  /*79d0*/  UMOV UR5, UR9 ;  /* 0x0000000900057c82 */ /* 0x000fe20008000000 */
[----:B------:R-:W-:Y:S02]  /*79e0*/  UIMAD.WIDE.U32 UR8, UR4, UR40, URZ ;  /* 0x00000028040872a5 */ /* 0x000fe4000f8e00ff */
[----:B------:R-:W-:Y:S03]  /*79f0*/  USHF.R.U32.HI UR6, URZ, UR12, UR5 ;  /* 0x0000000cff067299 */ /* 0x000fe60008011605 */
[----:B------:R-:W-:Y:S01]  /*7a00*/  UMOV UR5, UR11 ;  /* 0x0000000b00057c82 */ /* 0x000fe20008000000 */
[----:B------:R-:W-:Y:S02]  /*7a10*/  UIMAD.WIDE.U32 UR10, UR7, UR40, URZ ;  /* 0x00000028070a72a5 */ /* 0x000fe4000f8e00ff */
[----:B------:R-:W-:Y:S02]  /*7a20*/  USHF.R.U32.HI UR12, URZ, UR57, UR5 ;  /* 0x00000039ff0c7299 */ /* 0x000fe40008011605 */
[----:B------:R-:W-:Y:S01]  /*7a30*/  USEL UR6, UR37, UR6, !UP0 ;  /* 0x0000000625067287 */ /* 0x000fe2000c000000 */
[----:B------:R-:W-:Y:S02]  /*7a40*/  UMOV UR5, UR9 ;  /* 0x0000000900057c82 */ /* 0x000fe40008000000 */
[----:B------:R-:W-:Y:S01]  /*7a50*/  UMOV UR10, UR11 ;  /* 0x0000000b000a7c82 */ /* 0x000fe20008000000 */
[----:B------:R-:W-:Y:S02]  /*7a60*/  @UP2 USHF.R.U32.HI UR4, URZ, UR41, UR5 ;  /* 0x00000029ff042299 */ /* 0x000fe40008011605 */
[----:B------:R-:W-:Y:S02]  /*7a70*/  @UP2 USHF.R.U32.HI UR7, URZ, UR41, UR10 ;  /* 0x00000029ff072299 */ /* 0x000fe4000801160a */
[----:B------:R-:W-:Y:S02]  /*7a80*/  UIMAD UR4, UR45, UR4, URZ ;  /* 0x000000042d0472a4 */ /* 0x000fe4000f8e02ff */
        /* <DEDUP_REMOVED lines=8> */
[----:B------:R-:W-:Y:S02]  /*7b10*/  USEL UR11, UR6, UR4, !UP2 ;  /* 0x00000004060b7287 */ /* 0x000fe4000d000000 */
[----:B------:R-:W-:Y:S02]  /*7b20*/  UIADD3 UR8, UPT, UPT, -UR5, URZ, URZ ;  /* 0x000000ff05087290 */ /* 0x000fe4000fffe1ff */
[----:B------:R-:W-:Y:S01]  /*7b30*/  UIADD3 UR10, UPT, UPT, -UR11, URZ, URZ ;  /* 0x000000ff0b0a7290 */ /* 0x000fe2000fffe1ff */
[----:B------:R-:W-:Y:S01]  /*7b40*/  @!UP0 UMOV UR4, UR9 ;  /* 0x0000000900048c82 */ /* 0x000fe20008000000 */
[----:B------:R-:W-:Y:S02]  /*7b50*/  UIADD3 UR9, UPT, UPT, -UR6, URZ, URZ ;  /* 0x000000ff06097290 */ /* 0x000fe4000fffe1ff */
[----:B------:R-:W-:Y:S02]  /*7b60*/  @!UP0 USHF.R.U32.HI UR4, URZ, UR41, UR4 ;  /* 0x00000029ff048299 */ /* 0x000fe40008011604 */
[----:B------:R-:W-:Y:S02]  /*7b70*/  UIMAD UR10, UR45, UR10, UR6 ;  /* 0x0000000a2d0a72a4 */ /* 0x000fe4000f8e0206 */
[----:B------:R-:W-:Y:S04]  /*7b80*/  @!UP0 USEL UR4, UR5, UR4, !UP2 ;  /* 0x0000000405048287 */ /* 0x000fe8000d000000 */
[----:B------:R-:W-:Y:S02]  /*7b90*/  @!UP0 UIMAD UR10, UR7, UR10, UR4 ;  /* 0x0000000a070a82a4 */ /* 0x000fe4000f8e0204 */
[----:B------:R-:W-:Y:S02]  /*7ba0*/  @!UP0 UIADD3 UR11, UPT, UPT, UR11, -UR4, URZ ;  /* 0x800000040b0b8290 */ /* 0x000fe4000fffe0ff */
[----:B------:R-:W-:Y:S02]  /*7bb0*/  UIMAD UR7, UR42, UR8, UR38 ;  /* 0x000000082a0772a4 */ /* 0x000fe4000f8e0226 */
[----:B------:R-:W-:Y:S02]  /*7bc0*/  @!UP0 UIMAD UR6, UR11, UR45, UR5 ;  /* 0x0000002d0b0682a4 */ /* 0x000fe4000f8e0205 */
[----:B------:R-:W-:Y:S01]  /*7bd0*/  UIMAD UR4, UR58, UR9, UR37 ;  /* 0x000000093a0472a4 */ /* 0x000fe2000f8e0225 */
[----:B------:R-:W-:Y:S02]  /*7be0*/  @!UP0 UMOV UR5, UR10 ;  /* 0x0000000a00058c82 */ /* 0x000fe40008000000 */
[----:B------:R-:W-:Y:S02]  /*7bf0*/  UIMAD UR38, UR5, UR42, UR7 ;  /* 0x0000002a052672a4 */ /* 0x000fe4000f8e0207 */
[----:B------:R-:W-:Y:S11]  /*7c00*/  UIMAD UR37, UR6, UR58, UR4 ;  /* 0x0000003a062572a4 */ /* 0x000ff6000f8e0204 */
[----:B------:R-:W-:Y:S01]  /*7c10*/  @!UPT UIADD3 URZ, UPT, UPT, URZ, URZ, URZ ;  /* 0x000000fffffff290 */ /* 0x000fe2000fffe0ff */
.L_x_147:
[----:B------:R-:W-:Y:S01]  /*7c20*/  UISETP.NE.AND UP0, UPT, UR39, 0x1, UPT ;  /* 0x000000012700788c */ /* 0x000fe2000bf05270 */
[----:B------:R-:W-:Y:S01]  /*7c30*/  LOP3.LUT P0, RZ, R55, 0x1b0, RZ, 0xc0, !PT ;  /* 0x000001b037ff7812 */ /* 0x000fe2000780c0ff */
[----:B------:R-:W-:Y:S01]  /*7c40*/  USHF.L.U32 UR50, UR20, 0x6, URZ ;  /* 0x0000000614327899 */ /* 0x000fe200080006ff */
[----:B------:R-:W-:Y:S01]  /*7c50*/  BSSY.RECONVERGENT B6, `(.L_x_148) ;  /* 0x0000034000067945 */ /* 0x000fe20003800200 */
[----:B------:R-:W-:Y:S01]  /*7c60*/  USHF.L.U32 UR49, UR24, 0x7, URZ ;  /* 0x0000000718317899 */ /* 0x000fe200080006ff */
[----:B------:R-:W-:Y:S06]  /*7c70*/  IADD3 R57, PT, PT, R57, 0x1, RZ ;  /* 0x0000000139397810 */ /* 0x000fec0007ffe0ff */
[----:B------:R-:W2:Y:S01]  /*7c80*/  @!UP0 LDCU.128 UR12, c[0x0][0xb10] ;  /* 0x00016200ff0c87ac */ /* 0x000ea20008000c00 */
[----:B------:R-:W3:Y:S01]  /*7c90*/  @!UP0 LDCU UR5, c[0x0][0xb0c] ;  /* 0x00016180ff0587ac */ /* 0x000ee20008000800 */
[----:B------:R-:W4:Y:S01]  /*7ca0*/  @!UP0 LDCU UR10, c[0x0][0xb20] ;  /* 0x00016400ff0a87ac */ /* 0x000f220008000800 */
[----:B--2---:R-:W-:Y:S02]  /*7cb0*/  UIMAD.WIDE.U32 UR8, UR38, UR12, URZ ;  /* 0x0000000c260872a5 */ /* 0x004fe4000f8e00ff */
[----:B------:R-:W-:Y:S02]  /*7cc0*/  UIMAD.WIDE.U32 UR6, UR37, UR15, URZ ;  /* 0x0000000f250672a5 */ /* 0x000fe4000f8e00ff */
[----:B------:R-:W-:Y:S03]  /*7cd0*/  @!UP0 UISETP.NE.AND UP1, UPT, UR14, 0x1, UPT ;  /* 0x000000010e00888c */ /* 0x000fe6000bf25270 */
[----:B------:R-:W-:Y:S01]  /*7ce0*/  @!UP0 UMOV UR4, UR9 ;  /* 0x0000000900048c82 */ /* 0x000fe20008000000 */
[----:B---3--:R-:W-:Y:S02]  /*7cf0*/  @!UP0 UISETP.NE.AND UP2, UPT, UR5, 0x1, UPT ;  /* 0x000000010500888c */ /* 0x008fe4000bf45270 */
[----:B------:R-:W-:Y:S01]  /*7d00*/  @!UP0 USHF.R.U32.HI UR4, URZ, UR13, UR4 ;  /* 0x0000000dff048299 */ /* 0x000fe20008011604 */
[----:B------:R-:W-:Y:S02]  /*7d10*/  @!UP0 UMOV UR6, UR7 ;  /* 0x0000000700068c82 */ /* 0x000fe40008000000 */
[----:B----4-:R-:W-:Y:S02]  /*7d20*/  @!UP0 USHF.R.U32.HI UR6, URZ, UR10, UR6 ;  /* 0x0000000aff068299 */ /* 0x010fe40008011606 */
[----:B------:R-:W-:Y:S02]  /*7d30*/  @!UP0 USEL UR7, UR38, UR4, !UP2 ;  /* 0x0000000426078287 */ /* 0x000fe4000d000000 */
[----:B------:R-:W-:Y:S04]  /*7d40*/  @!UP0 USEL UR6, UR37, UR6, !UP1 ;  /* 0x0000000625068287 */ /* 0x000fe8000c800000 */
[----:B------:R-:W-:Y:S02]  /*7d50*/  @!UP0 UIADD3 UR4, UPT, UPT, -UR7, UR6, URZ ;  /* 0x0000000607048290 */ /* 0x000fe4000fffe1ff */
[----:B------:R-:W-:Y:S02]  /*7d60*/  @!UP0 UIADD3 UR6, UPT, UPT, UR7, -UR6, URZ ;  /* 0x8000000607068290 */ /* 0x000fe4000fffe0ff */
[----:B------:R-:W-:Y:S02]  /*7d70*/  @!UP0 UIMAD UR38, UR4, UR5, UR38 ;  /* 0x00000005042682a4 */ /* 0x000fe4000f8e0226 */
[----:B------:R-:W-:Y:S01]  /*7d80*/  @!UP0 UIMAD UR37, UR6, UR14, UR37 ;  /* 0x0000000e062582a4 */ /* 0x000fe2000f8e0225 */
[----:B------:R-:W-:Y:S11]  /*7d90*/  @!P0 BRA `(.L_x_149) ;  /* 0x00000000007c8947 */ /* 0x000ff60003800000 */
[----:B------:R-:W2:Y:S01]  /*7da0*/  LDCU.64 UR8, c[0x4][0x80] ;  /* 0x01001000ff0877ac */ /* 0x000ea20008000a00 */
[----:B------:R-:W-:Y:S01]  /*7db0*/  MOV R2, 0x0 ;  /* 0x0000000000027802 */ /* 0x000fe20000000f00 */
[----:B------:R-:W-:Y:S02]  /*7dc0*/  HFMA2 R12, -RZ, RZ, 0, 5.9604644775390625e-08 ;  /* 0x00000001ff0c7431 */ /* 0x000fe400000001ff */
[----:B------:R-:W-:Y:S01]  /*7dd0*/  IMAD.MOV.U32 R8, RZ, RZ, 0x70 ;  /* 0x00000070ff087424 */ /* 0x000fe200078e00ff */
[----:B------:R3:W4:Y:S01]  /*7de0*/  LDC.64 R14, c[0x4][R2] ;  /* 0x01000000020e7b82 */ /* 0x0007220000000a00 */
[----:B------:R-:W1:Y:S01]  /*7df0*/  LDCU.64 UR6, c[0x4][0x88] ;  /* 0x01001100ff0677ac */ /* 0x000e620008000a00 */
[----:B------:R-:W-:Y:S01]  /*7e00*/  IMAD.MOV.U32 R13, RZ, RZ, RZ ;  /* 0x000000ffff0d7224 */ /* 0x000fe200078e00ff */
[----:B------:R-:W1:Y:S01]  /*7e10*/  LDCU.64 UR4, c[0x4][0x8] ;  /* 0x01000100ff0477ac */ /* 0x000e620008000a00 */
[----:B--2---:R-:W-:Y:S01]  /*7e20*/  MOV R5, UR9 ;  /* 0x0000000900057c02 */ /* 0x004fe20008000f00 */
[----:B------:R-:W-:Y:S01]  /*7e30*/  IMAD.U32 R4, RZ, RZ, UR8 ;  /* 0x00000008ff047e24 */ /* 0x000fe2000f8e00ff */
[----:B-1----:R-:W-:Y:S01]  /*7e40*/  MOV R7, UR7 ;  /* 0x0000000700077c02 */ /* 0x002fe20008000f00 */
[----:B------:R-:W-:Y:S01]  /*7e50*/  IMAD.U32 R6, RZ, RZ, UR6 ;  /* 0x00000006ff067e24 */ /* 0x000fe2000f8e00ff */
[----:B------:R-:W-:Y:S01]  /*7e60*/  MOV R11, UR5 ;  /* 0x00000005000b7c02 */ /* 0x000fe20008000f00 */
[----:B------:R-:W-:Y:S02]  /*7e70*/  IMAD.U32 R10, RZ, RZ, UR4 ;  /* 0x00000004ff0a7e24 */ /* 0x000fe4000f8e00ff */
[----:B------:R-:W-:Y:S07]  /*7e80*/  LEPC R20, `(.L_x_150) ;  /* 0x000000001014794e */ /* 0x000fee0000000000 */
[----:B---345:R-:W-:Y:S05]  /*7e90*/  CALL.ABS.NOINC R14 ;  /* 0x000000000e007343 */ /* 0x038fea0003c00000 */
.L_x_150:
[----:B------:R-:W1:Y:S01]  /*7ea0*/  LDCU.64 UR8, c[0x4][0x80] ;  /* 0x01001000ff0877ac */ /* 0x000e620008000a00 */
[----:B------:R-:W2:Y:S01]  /*7eb0*/  LDC.64 R2, c[0x4][R2] ;  /* 0x0100000002027b82 */ /* 0x000ea20000000a00 */
[----:B------:R-:W-:Y:S02]  /*7ec0*/  HFMA2 R12, -RZ, RZ, 0, 5.9604644775390625e-08 ;  /* 0x00000001ff0c7431 */ /* 0x000fe400000001ff */
[----:B------:R-:W-:Y:S02]  /*7ed0*/  IMAD.MOV.U32 R8, RZ, RZ, 0x70 ;  /* 0x00000070ff087424 */ /* 0x000fe400078e00ff */
[----:B------:R-:W-:Y:S01]  /*7ee0*/  IMAD.MOV.U32 R13, RZ, RZ, RZ ;  /* 0x000000ffff0d7224 */ /* 0x000fe200078e00ff */
[----:B------:R-:W3:Y:S01]  /*7ef0*/  LDCU.64 UR6, c[0x4][0x88] ;  /* 0x01001100ff0677ac */ /* 0x000ee20008000a00 */
[----:B------:R-:W4:Y:S01]  /*7f00*/  LDCU.64 UR4, c[0x4][0x8] ;  /* 0x01000100ff0477ac */ /* 0x000f220008000a00 */
[----:B-1----:R-:W-:Y:S02]  /*7f10*/  MOV R4, UR8 ;  /* 0x0000000800047c02 */ /* 0x002fe40008000f00 */
[----:B------:R-:W-:Y:S02]  /*7f20*/  MOV R5, UR9 ;  /* 0x0000000900057c02 */ /* 0x000fe40008000f00 */
[----:B---3--:R-:W-:Y:S01]  /*7f30*/  MOV R7, UR7 ;  /* 0x0000000700077c02 */ /* 0x008fe20008000f00 */
[----:B------:R-:W-:Y:S01]  /*7f40*/  IMAD.U32 R6, RZ, RZ, UR6 ;  /* 0x00000006ff067e24 */ /* 0x000fe2000f8e00ff */
[----:B----4-:R-:W-:Y:S01]  /*7f50*/  MOV R11, UR5 ;  /* 0x00000005000b7c02 */ /* 0x010fe20008000f00 */
[----:B------:R-:W-:Y:S02]  /*7f60*/  IMAD.U32 R10, RZ, RZ, UR4 ;  /* 0x00000004ff0a7e24 */ /* 0x000fe4000f8e00ff */
[----:B------:R-:W-:Y:S07]  /*7f70*/  LEPC R20, `(.L_x_149) ;  /* 0x000000001014794e */ /* 0x000fee0000000000 */
[----:B--2---:R-:W-:Y:S05]  /*7f80*/  CALL.ABS.NOINC R2 ;  /* 0x0000000002007343 */ /* 0x004fea0003c00000 */
.L_x_149:
[----:B------:R-:W-:Y:S05]  /*7f90*/  BSYNC.RECONVERGENT B6 ;  /* 0x0000000000067941 */ /* 0x000fea0003800200 */
.L_x_148:
[----:B------:R-:W-:Y:S02]  /*7fa0*/  R2UR UR6, R54 ;  /* 0x00000000360672ca */ /* 0x000fe400000e0000 */
[----:B------:R-:W-:Y:S02]  /*7fb0*/  R2UR UR5, R68 ;  /* 0x00000000440572ca */ /* 0x000fe400000e0000 */
[----:B------:R-:W-:Y:S02]  /*7fc0*/  R2UR UR4, R67 ;  /* 0x00000000430472ca */ /* 0x000fe400000e0000 */
[----:B------:R-:W-:Y:S02]  /*7fd0*/  ISETP.NE.U32.AND P4, PT, R50, RZ, PT ;  /* 0x000000ff3200720c */ /* 0x000fe40003f85070 */
[----:B------:R-:W-:Y:S02]  /*7fe0*/  ISETP.NE.U32.AND P2, PT, RZ, UR54, PT ;  /* 0x00000036ff007c0c */ /* 0x000fe4000bf45070 */
[----:B------:R-:W-:Y:S02]  /*7ff0*/  ISETP.NE.AND.EX P4, PT, R51, RZ, PT, P4 ;  /* 0x000000ff3300720c */ /* 0x000fe40003f85340 */
[----:B------:R-:W-:Y:S01]  /*8000*/  ISETP.NE.AND.EX P2, PT, RZ, UR55, PT, P2 ;  /* 0x00000037ff007c0c */ /* 0x000fe2000bf45320 */
[----:B------:R-:W-:Y:S02]  /*8010*/  UISETP.NE.AND UP2, UPT, UR6, URZ, UPT ;  /* 0x000000ff0600728c */ /* 0x000fe4000bf45270 */
[----:B------:R-:W-:Y:S04]  /*8020*/  UISETP.NE.U32.AND UP0, UPT, UR5, URZ, UPT ;  /* 0x000000ff0500728c */ /* 0x000fe8000bf05070 */
[----:B------:R-:W-:Y:S01]  /*8030*/  UISETP.NE.AND.EX UP1, UPT, UR4, URZ, UPT, UP0 ;  /* 0x000000ff0400728c */ /* 0x000fe2000bf25300 */
[----:B------:R-:W-:Y:S01]  /*8040*/  PLOP3.LUT P1, PT, PT, PT, UP2, 0x80, 0x8 ;  /* 0x000000000008781c */ /* 0x000fe20003f2f028 */
[----:B------:R-:W-:Y:S03]  /*8050*/  UPLOP3.LUT UP0, UPT, UPT, UPT, UPT, 0x40, 0x4 ;  /* 0x000000000004789c */ /* 0x000fe60003f0e870 */
[----:B------:R-:W-:Y:S06]  /*8060*/  @UP2 UPLOP3.LUT UP0, UPT, UPT, UPT, UP1, 0x80, 0x8 ;  /* 0x000000000008289c */ /* 0x000fec0003f0f010 */
[----:B------:R-:W-:Y:S01]  /*8070*/  PLOP3.LUT P0, PT, PT, PT, UP0, 0x80, 0x8 ;  /* 0x000000000008781c */ /* 0x000fe20003f0f008 */
[----:B------:R-:W-:Y:S01]  /*8080*/  @!UPT UIADD3 URZ, UPT, UPT, URZ, URZ, URZ ;  /* 0x000000fffffff290 */ /* 0x000fe2000fffe0ff */
[----:B------:R-:W-:Y:S11]  /*8090*/  BRA.U !UP1, `(.L_x_151) ;  /* 0x0000000109407547 */ /* 0x000ff6000b800000 */
[----:B------:R-:W-:Y:S01]  /*80a0*/  UISETP.NE.U32.AND UP0, UPT, UR54, URZ, UPT ;  /* 0x000000ff3600728c */ /* 0x000fe2000bf05070 */
[----:B------:R-:W-:Y:S01]  /*80b0*/  R2UR UR6, R68 ;  /* 0x00000000440672ca */ /* 0x000fe200000e0000 */
[----:B------:R-:W2:Y:S01]  /*80c0*/  LDCU.64 UR8, c[0x0][0x358] ;  /* 0x00006b00ff0877ac */ /* 0x000ea20008000a00 */
[----:B------:R-:W-:Y:S02]  /*80d0*/  HFMA2 R26, -RZ, RZ, 0, 5.9604644775390625e-08 ;  /* 0x00000001ff1a7431 */ /* 0x000fe400000001ff */
[----:B-1----:R-:W-:Y:S01]  /*80e0*/  IMAD.MOV.U32 R0, RZ, RZ, 0x1 ;  /* 0x00000001ff007424 */ /* 0x002fe200078e00ff */
[----:B------:R-:W-:Y:S06]  /*80f0*/  UISETP.NE.AND.EX UP0, UPT, UR55, URZ, UPT, UP0 ;  /* 0x000000ff3700728c */ /* 0x000fec000bf05300 */
[----:B------:R-:W-:Y:S05]  /*8100*/  PLOP3.LUT P3, PT, PT, PT, UP0, 0x80, 0x8 ;  /* 0x000000000008781c */ /* 0x000fea0003f6f008 */
[----:B------:R-:W1:Y:S01]  /*8110*/  @UP0 LDCU.64 UR4, c[0x0][0x888] ;  /* 0x00011100ff0407ac */ /* 0x000e620008000a00 */
[----:B------:R-:W-:Y:S07]  /*8120*/  @UP0 UIMAD UR6, UR36, UR6, URZ ;  /* 0x00000006240602a4 */ /* 0x000fee000f8e02ff */
[----:B------:R-:W-:Y:S01]  /*8130*/  @!P3 PRMT R26, R0, 0x7610, R26 ;  /* 0x00007610001ab816 */ /* 0x000fe2000000001a */
[----:B-1----:R-:W-:Y:S06]  /*8140*/  @UP0 UIMAD.WIDE UR4, UR6, 0x4, UR4 ;  /* 0x00000004060408a5 */ /* 0x002fec000f8e0204 */
[----:B------:R-:W-:Y:S02]  /*8150*/  IMAD.U32 R2, RZ, RZ, UR4 ;  /* 0x00000004ff027e24 */ /* 0x000fe4000f8e00ff */
[----:B------:R-:W-:Y:S03]  /*8160*/  IMAD.U32 R3, RZ, RZ, UR5 ;  /* 0x00000005ff037e24 */ /* 0x000fe6000f8e00ff */
[----:B------:R-:W1:Y:S02]  /*8170*/  @!UP0 LDCU UR4, c[0x0][0x880] ;  /* 0x00011000ff0487ac */ /* 0x000e640008000800 */
[----:B--2--5:R2:W5:Y:S02]  /*8180*/  @P3 LDG.E R27, desc[UR8][R2.64] ;  /* 0x00000008021b3981 */ /* 0x024564000c1e1900 */
[----:B-12---:R-:W-:Y:S02]  /*8190*/  @!P3 MOV R27, UR4 ;  /* 0x00000004001bbc02 */ /* 0x006fe40008000f00 */
.L_x_151:
[----:B------:R-:W-:Y:S05]  /*81a0*/  @!P4 BRA `(.L_x_152) ;  /* 0x000000000024c947 */ /* 0x000fea0003800000 */
[----:B------:R-:W-:Y:S01]  /*81b0*/  ISETP.NE.U32.AND P3, PT, R48, RZ, PT ;  /* 0x000000ff3000720c */ /* 0x000fe20003f65070 */
[----:B------:R-:W2:Y:S03]  /*81c0*/  LDCU.64 UR4, c[0x0][0x358] ;  /* 0x00006b00ff0477ac */ /* 0x000ea60008000a00 */
[----:B------:R-:W-:Y:S11]  /*81d0*/  ISETP.NE.AND.EX P3, PT, R49, RZ, PT, P3 ;  /* 0x000000ff3100720c */ /* 0x000ff60003f65330 */
[----:B------:R-:W-:Y:S02]  /*81e0*/  @!UPT UIADD3 URZ, UPT, UPT, URZ, URZ, URZ ;  /* 0x000000fffffff290 */ /* 0x000fe4000fffe0ff */
[----:B------:R-:W3:Y:S01]  /*81f0*/  @P3 LDC.64 R2, c[0x0][0x8a8] ;  /* 0x00022a00ff023b82 */ /* 0x000ee20000000a00 */
[----:B-1----:R-:W-:Y:S04]  /*8200*/  @P3 IMAD R0, R50, UR36, RZ ;  /* 0x0000002432003c24 */ /* 0x002fe8000f8e02ff */
[----:B---3--:R-:W-:Y:S05]  /*8210*/  @P3 IMAD.WIDE R2, R0, 0x4, R2 ;  /* 0x0000000400023825 */ /* 0x008fea00078e0202 */
[----:B--2--5:R2:W5:Y:S02]  /*8220*/  @P3 LDG.E R24, desc[UR4][R2.64] ;  /* 0x0000000402183981 */ /* 0x024564000c1e1900 */
[----:B--2---:R-:W3:Y:S02]  /*8230*/  @!P3 LDC R24, c[0x0][0x8a0] ;  /* 0x00022800ff18bb82 */ /* 0x004ee40000000800 */
.L_x_152:
[----:B-----5:R-:W-:Y:S01]  /*8240*/  FSETP.NEU.AND P3, PT, R27, RZ, PT ;  /* 0x000000ff1b00720b */ /* 0x020fe20003f6d000 */
[----:B------:R-:W-:Y:S01]  /*8250*/  BSSY B1, `(.L_x_153) ;  /* 0x0000039000017945 */ /* 0x000fe20003800000 */
[----:B------:R-:W-:Y:S01]  /*8260*/  SEL R3, RZ, 0xffffffff, P2 ;  /* 0xffffffffff037807 */ /* 0x000fe20001000000 */
[----:B------:R-:W-:Y:S01]  /*8270*/  IMAD.MOV.U32 R72, RZ, RZ, 0x1 ;  /* 0x00000001ff487424 */ /* 0x000fe200078e00ff */
[----:B------:R-:W-:Y:S01]  /*8280*/  @P1 LOP3.LUT P2, RZ, R26, 0xff, RZ, 0xc0, !PT ;  /* 0x000000ff1aff1812 */ /* 0x000fe2000784c0ff */
[C---:B------:R-:W-:Y:S01]  /*8290*/  IMAD R25, R22.reuse, 0x40, R23 ;  /* 0x0000004016197824 */ /* 0x040fe200078e0217 */
[----:B-1----:R-:W-:Y:S01]  /*82a0*/  @P1 SEL R0, RZ, 0xffffffff, P3 ;  /* 0xffffffffff001807 */ /* 0x002fe20001800000 */
[----:B------:R-:W-:Y:S01]  /*82b0*/  IMAD R58, R65, -0x10, R63 ;  /* 0xfffffff0413a7824 */ /* 0x000fe200078e023f */
[----:B------:R-:W-:Y:S01]  /*82c0*/  LOP3.LUT R61, R61, 0x1, RZ, 0x3c, !PT ;  /* 0x000000013d3d7812 */ /* 0x000fe200078e3cff */
[----:B------:R-:W-:Y:S01]  /*82d0*/  IMAD.MOV.U32 R71, RZ, RZ, RZ ;  /* 0x000000ffff477224 */ /* 0x000fe200078e00ff */
[C---:B------:R-:W-:Y:S02]  /*82e0*/  @P0 SEL R0, R3.reuse, R0, !P2 ;  /* 0x0000000003000207 */ /* 0x040fe40005000000 */
[----:B------:R-:W-:Y:S02]  /*82f0*/  CS2R R46, SRZ ;  /* 0x00000000002e7805 */ /* 0x000fe4000001ff00 */
[----:B------:R-:W-:Y:S02]  /*8300*/  LEA R70, R22, UR43, 0x3 ;  /* 0x0000002b16467c11 */ /* 0x000fe4000f8e18ff */
[----:B------:R-:W-:Y:S02]  /*8310*/  CS2R R44, SRZ ;  /* 0x00000000002c7805 */ /* 0x000fe4000001ff00 */
[----:B------:R-:W-:Y:S02]  /*8320*/  @P1 LOP3.LUT R0, R0, 0x1, RZ, 0xc0, !PT ;  /* 0x0000000100001812 */ /* 0x000fe400078ec0ff */
[----:B------:R-:W-:Y:S02]  /*8330*/  CS2R R42, SRZ ;  /* 0x00000000002a7805 */ /* 0x000fe4000001ff00 */
[----:B------:R-:W-:Y:S02]  /*8340*/  PLOP3.LUT P2, PT, PT, PT, UP1, 0x80, 0x8 ;  /* 0x000000000008781c */ /* 0x000fe40003f4f018 */
[----:B------:R-:W-:Y:S02]  /*8350*/  CS2R R40, SRZ ;  /* 0x0000000000287805 */ /* 0x000fe4000001ff00 */
[----:B------:R-:W-:Y:S02]  /*8360*/  ISETP.NE.U32.OR P5, PT, R0, 0x1, !P1 ;  /* 0x000000010000780c */ /* 0x000fe40004fa5470 */
[----:B------:R-:W-:Y:S02]  /*8370*/  CS2R R38, SRZ ;  /* 0x0000000000267805 */ /* 0x000fe4000001ff00 */
[----:B------:R-:W-:Y:S02]  /*8380*/  LOP3.LUT P4, R56, R26, 0xff, RZ, 0xc0, !PT ;  /* 0x000000ff1a387812 */ /* 0x000fe4000788c0ff */
[----:B------:R-:W-:Y:S02]  /*8390*/  CS2R R36, SRZ ;  /* 0x0000000000247805 */ /* 0x000fe4000001ff00 */
[----:B------:R-:W-:Y:S02]  /*83a0*/  SEL R2, RZ, 0xffffffff, P3 ;  /* 0xffffffffff027807 */ /* 0x000fe40001800000 */
[----:B------:R-:W-:Y:S02]  /*83b0*/  CS2R R34, SRZ ;  /* 0x0000000000227805 */ /* 0x000fe4000001ff00 */
[----:B------:R-:W-:Y:S02]  /*83c0*/  P2R R69, PR, RZ, 0x20 ;  /* 0x00000020ff457803 */ /* 0x000fe40000000000 */
[----:B------:R-:W-:Y:S02]  /*83d0*/  CS2R R32, SRZ ;  /* 0x0000000000207805 */ /* 0x000fe4000001ff00 */
[----:B------:R-:W-:Y:S02]  /*83e0*/  @P2 SEL R2, R3, R2, !P4 ;  /* 0x0000000203022207 */ /* 0x000fe40006000000 */
[----:B------:R-:W-:Y:S02]  /*83f0*/  @P5 SHF.L.U32 R0, R61, 0x1f, RZ ;  /* 0x0000001f3d005819 */ /* 0x000fe400000006ff */
[----:B------:R-:W-:Y:S02]  /*8400*/  LOP3.LUT R2, R2, 0x1, RZ, 0xc0, !PT ;  /* 0x0000000102027812 */ /* 0x000fe400078ec0ff */
[----:B------:R1:W2:Y:S02]  /*8410*/  @P5 SYNCS.PHASECHK.TRANS64.TRYWAIT P1, [UR43+0x300], R0 ;  /* 0x00030000ff0055a7 */ /* 0x0002a4000802112b */
[----:B------:R-:W-:Y:S04]  /*8420*/  ISETP.NE.U32.AND P2, PT, R2, 0x1, PT ;  /* 0x000000010200780c */ /* 0x000fe80003f45070 */
[----:B------:R-:W-:Y:S02]  /*8430*/  P2R R73, PR, RZ, 0x4 ;  /* 0x00000004ff497803 */ /* 0x000fe40000000000 */
[----:B-1----:R-:W-:Y:S04]  /*8440*/  SHF.L.U32 R0, R60, 0x1f, RZ ;  /* 0x0000001f3c007819 */ /* 0x002fe800000006ff */
[----:B------:R1:W4:Y:S01]  /*8450*/  SYNCS.PHASECHK.TRANS64.TRYWAIT P0, [R70+URZ+0x370], R0 ;  /* 0x00037000460075a7 */ /* 0x00032200080011ff */
[----:B--2---:R-:W-:Y:S01]  /*8460*/  @P5 SEL R72, RZ, 0x1, !P1 ;  /* 0x00000001ff485807 */ /* 0x004fe20004800000 */
[----:B-1----:R-:W-:Y:S06]  /*8470*/  @!P5 BRA `(.L_x_154) ;  /* 0x000000000058d947 */ /* 0x002fec0003800000 */
[----:B------:R-:W-:Y:S01]  /*8480*/  IMAD.MOV.U32 R46, RZ, RZ, RZ ;  /* 0x000000ffff2e7224 */ /* 0x000fe200078e00ff */
[----:B------:R-:W-:Y:S01]  /*8490*/  ISETP.NE.AND P1, PT, R72, RZ, PT ;  /* 0x000000ff4800720c */ /* 0x000fe20003f25270 */
[----:B------:R-:W-:Y:S01]  /*84a0*/  BSSY B0, `(.L_x_155) ;  /* 0x000000c000007945 */ /* 0x000fe20003800000 */
[----:B------:R-:W-:Y:S02]  /*84b0*/  CS2R R34, SRZ ;  /* 0x0000000000227805 */ /* 0x000fe4000001ff00 */
[----:B------:R-:W-:Y:S02]  /*84c0*/  CS2R R32, SRZ ;  /* 0x0000000000207805 */ /* 0x000fe4000001ff00 */
[----:B------:R-:W-:Y:S02]  /*84d0*/  CS2R R38, SRZ ;  /* 0x0000000000267805 */ /* 0x000fe4000001ff00 */
[----:B------:R-:W-:Y:S02]  /*84e0*/  CS2R R36, SRZ ;  /* 0x0000000000247805 */ /* 0x000fe4000001ff00 */
[----:B------:R-:W-:Y:S02]  /*84f0*/  CS2R R42, SRZ ;  /* 0x00000000002a7805 */ /* 0x000fe4000001ff00 */
[----:B------:R-:W-:Y:S02]  /*8500*/  CS2R R40, SRZ ;  /* 0x0000000000287805 */ /* 0x000fe4000001ff00 */
[----:B------:R-:W-:Y:S01]  /*8510*/  CS2R R44, SRZ ;  /* 0x00000000002c7805 */ /* 0x000fe2000001ff00 */
[----:B------:R-:W-:Y:S06]  /*8520*/  @P1 BRA `(.L_x_156) ;  /* 0x00000000000c1947 */ /* 0x000fec0003800000 */
[----:B------:R-:W-:Y:S04]  /*8530*/  SHF.L.U32 R3, R61, 0x1f, RZ ;  /* 0x0000001f3d037819 */ /* 0x000fe800000006ff */
[----:B------:R-:W1:Y:S02]  /*8540*/  SYNCS.PHASECHK.TRANS64.TRYWAIT P1, [UR43+0x300], R3 ;  /* 0x00030003ff0075a7 */ /* 0x000e64000802112b */
[----:B-1----:R-:W-:Y:S05]  /*8550*/  @!P1 BRA `(.L_x_157) ;  /* 0x0000003c00389947 */ /* 0x002fea0003800000 */
.L_x_156:
[----:B------:R-:W-:Y:S05]  /*8560*/  BSYNC B0 ;  /* 0x0000000000007941 */ /* 0x000fea0003800000 */
.L_x_155:
[----:B------:R-:W-:Y:S01]  /*8570*/  ISETP.NE.AND P1, PT, R73, RZ, PT ;  /* 0x000000ff4900720c */ /* 0x000fe20003f25270 */
[----:B------:R-:W-:Y:S11]  /*8580*/  HFMA2 R71, -RZ, RZ, 0, 5.9604644775390625e-08 ;  /* 0x00000001ff477431 */ /* 0x000ff600000001ff */
[----:B------:R-:W-:Y:S01]  /*8590*/  @!UPT UIADD3 URZ, UPT, UPT, URZ, URZ, URZ ;  /* 0x000000fffffff290 */ /* 0x000fe2000fffe0ff */
[----:B------:R2:W1:Y:S04]  /*85a0*/  @P1 LDS.128 R32, [R64] ;  /* 0x0000000040201984 */ /* 0x0004680000000c00 */
[----:B------:R2:W1:Y:S04]  /*85b0*/  @P1 LDS.128 R36, [R63+0x10] ;  /* 0x000010003f241984 */ /* 0x0004680000000c00 */
[----:B------:R2:W1:Y:S04]  /*85c0*/  @P1 LDS.128 R40, [R62+0x20] ;  /* 0x000020003e281984 */ /* 0x0004680000000c00 */
[----:B------:R2:W1:Y:S02]  /*85d0*/  @P1 LDS.128 R44, [R58+0x30] ;  /* 0x000030003a2c1984 */ /* 0x0004640000000c00 */
.L_x_154:
[----:B------:R-:W-:Y:S05]  /*85e0*/  BSYNC B1 ;  /* 0x0000000000017941 */ /* 0x000fea0003800000 */
.L_x_153:
[----:B-1----:R-:W-:Y:S04]  /*85f0*/  SHF.R.U32.HI R2, RZ, 0x15, R25 ;  /* 0x00000015ff027819 */ /* 0x002fe80000011619 */
[----:B------:R-:W-:Y:S01]  /*8600*/  LOP3.LUT P1, RZ, R2, 0x3, R52, 0x48, !PT ;  /* 0x0000000302ff7812 */ /* 0x000fe20007824834 */
[----:B------:R-:W-:Y:S01]  /*8610*/  @!UPT UIADD3 URZ, UPT, UPT, URZ, URZ, URZ ;  /* 0x000000fffffff290 */ /* 0x000fe2000fffe0ff */
[----:B----4-:R-:W-:Y:S11]  /*8620*/  @P0 BRA `(.L_x_158) ;  /* 0x0000000000080947 */ /* 0x010ff60003800000 */
[----:B------:R-:W1:Y:S02]  /*8630*/  SYNCS.PHASECHK.TRANS64.TRYWAIT P0, [R70+URZ+0x370], R0 ;  /* 0x00037000460075a7 */ /* 0x000e6400080011ff */
[----:B-1----:R-:W-:Y:S05]  /*8640*/  @!P0 BRA `(.L_x_159) ;  /* 0x0000003c00148947 */ /* 0x002fea0003800000 */
.L_x_158:
[----:B------:R-:W-:Y:S05]  /*8650*/  @!P1 BRA `(.L_x_160) ;  /* 0x0000000000409947 */ /* 0x000fea0003800000 */
[----:B------:R-:W4:Y:S01]  /*8660*/  LDCU.64 UR8, c[0x4][0x70] ;  /* 0x01000e00ff0877ac */ /* 0x000f220008000a00 */
[----:B------:R-:W-:Y:S01]  /*8670*/  MOV R3, 0x0 ;  /* 0x0000000000037802 */ /* 0x000fe20000000f00 */
[----:B------:R-:W-:Y:S02]  /*8680*/  HFMA2 R12, -RZ, RZ, 0, 5.9604644775390625e-08 ;  /* 0x00000001ff0c7431 */ /* 0x000fe400000001ff */
[----:B------:R-:W-:Y:S02]  /*8690*/  IMAD.MOV.U32 R8, RZ, RZ, 0x192 ;  /* 0x00000192ff087424 */ /* 0x000fe400078e00ff */
[----:B------:R-:W-:Y:S01]  /*86a0*/  IMAD.MOV.U32 R13, RZ, RZ, RZ ;  /* 0x000000ffff0d7224 */ /* 0x000fe200078e00ff */
[----:B------:R-:W5:Y:S01]  /*86b0*/  LDCU.64 UR6, c[0x4][0x78] ;  /* 0x01000f00ff0677ac */ /* 0x000f620008000a00 */
[----:B------:R-:W1:Y:S01]  /*86c0*/  LDC.64 R2, c[0x4][R3] ;  /* 0x0100000003027b82 */ /* 0x000e620000000a00 */
[----:B------:R-:W2:Y:S01]  /*86d0*/  LDCU.64 UR4, c[0x4][0x10] ;  /* 0x01000200ff0477ac */ /* 0x000ea20008000a00 */
[----:B----4-:R-:W-:Y:S01]  /*86e0*/  MOV R5, UR9 ;  /* 0x0000000900057c02 */ /* 0x010fe20008000f00 */
[----:B------:R-:W-:Y:S01]  /*86f0*/  IMAD.U32 R4, RZ, RZ, UR8 ;  /* 0x00000008ff047e24 */ /* 0x000fe2000f8e00ff */
[----:B-----5:R-:W-:Y:S01]  /*8700*/  MOV R7, UR7 ;  /* 0x0000000700077c02 */ /* 0x020fe20008000f00 */
[----:B------:R-:W-:Y:S01]  /*8710*/  IMAD.U32 R6, RZ, RZ, UR6 ;  /* 0x00000006ff067e24 */ /* 0x000fe2000f8e00ff */
[----:B--2---:R-:W-:Y:S01]  /*8720*/  MOV R11, UR5 ;  /* 0x00000005000b7c02 */ /* 0x004fe20008000f00 */
[----:B------:R-:W-:Y:S02]  /*8730*/  IMAD.U32 R10, RZ, RZ, UR4 ;  /* 0x00000004ff0a7e24 */ /* 0x000fe4000f8e00ff */
[----:B------:R-:W-:Y:S07]  /*8740*/  LEPC R20, `(.L_x_160) ;  /* 0x000000001014794e */ /* 0x000fee0000000000 */
[----:B-1-3--:R-:W-:Y:S05]  /*8750*/  CALL.ABS.NOINC R2 ;  /* 0x0000000002007343 */ /* 0x00afea0003c00000 */
.L_x_160:
[----:B------:R-:W-:Y:S05]  /*8760*/  WARPSYNC.ALL ;  /* 0x0000000000007948 */ /* 0x000fea0003800000 */
[----:B------:R-:W-:Y:S01]  /*8770*/  R2UR UR4, R25 ;  /* 0x00000000190472ca */ /* 0x000fe200000e0000 */
[----:B------:R-:W-:Y:S01]  /*8780*/  BSSY.RECONVERGENT B0, `(.L_x_161) ;  /* 0x000003e000007945 */ /* 0x000fe20003800200 */
[----:B------:R-:W-:Y:S11]  /*8790*/  ISETP.NE.AND P0, PT, R66, RZ, PT ;  /* 0x000000ff4200720c */ /* 0x000ff60003f05270 */
[----:B------:R-:W1:Y:S02]  /*87a0*/  LDTM.x16 R4, tmem[UR4] ;  /* 0x00000004000479ee */ /* 0x000e640008240000 */
[C---:B-1-3--:R-:W-:Y:S01]  /*87b0*/  FMUL R0, R24.reuse, R4 ;  /* 0x0000000418007220 */ /* 0x04afe20000400000 */
[C---:B------:R-:W-:Y:S01]  /*87c0*/  FMUL R2, R24.reuse, R5 ;  /* 0x0000000518027220 */ /* 0x040fe20000400000 */
[C---:B------:R-:W-:Y:S01]  /*87d0*/  FMUL R3, R24.reuse, R6 ;  /* 0x0000000618037220 */ /* 0x040fe20000400000 */
[C---:B------:R-:W-:Y:S01]  /*87e0*/  FMUL R7, R24.reuse, R7 ;  /* 0x0000000718077220 */ /* 0x040fe20000400000 */
[C---:B------:R-:W-:Y:S01]  /*87f0*/  FFMA R28, R27.reuse, R32, R0 ;  /* 0x000000201b1c7223 */ /* 0x040fe20000000000 */
        /* <DEDUP_REMOVED lines=10> */
[----:B------:R1:W-:Y:S01]  /*88a0*/  STS.128 [R64], R28 ;  /* 0x0000001c40007388 */ /* 0x0003e20000000c00 */
        /* <DEDUP_REMOVED lines=8> */
[----:B------:R1:W-:Y:S01]  /*8930*/  STS.128 [R63+0x10], R4 ;  /* 0x000010043f007388 */ /* 0x0003e20000000c00 */
[C---:B------:R-:W-:Y:S01]  /*8940*/  FMUL R13, R24.reuse, R17 ;  /* 0x00000011180d7220 */ /* 0x040fe20000400000 */
[C---:B------:R-:W-:Y:S01]  /*8950*/  FFMA R10, R27.reuse, R42, R10 ;  /* 0x0000002a1b0a7223 */ /* 0x040fe2000000000a */
[C---:B------:R-:W-:Y:S01]  /*8960*/  FMUL R14, R24.reuse, R18 ;  /* 0x00000012180e7220 */ /* 0x040fe20000400000 */
[C---:B------:R-:W-:Y:S01]  /*8970*/  FFMA R11, R27.reuse, R43, R15 ;  /* 0x0000002b1b0b7223 */ /* 0x040fe2000000000f */
[----:B------:R-:W-:Y:S01]  /*8980*/  FMUL R19, R24, R19 ;  /* 0x0000001318137220 */ /* 0x000fe20000400000 */
[C---:B------:R-:W-:Y:S01]  /*8990*/  FFMA R12, R27.reuse, R44, R12 ;  /* 0x0000002c1b0c7223 */ /* 0x040fe2000000000c */
[C---:B------:R-:W-:Y:S01]  /*89a0*/  FFMA R13, R27.reuse, R45, R13 ;  /* 0x0000002d1b0d7223 */ /* 0x040fe2000000000d */
[C---:B------:R-:W-:Y:S01]  /*89b0*/  FFMA R14, R27.reuse, R46, R14 ;  /* 0x0000002e1b0e7223 */ /* 0x040fe2000000000e */
[----:B------:R1:W-:Y:S01]  /*89c0*/  STS.128 [R62+0x20], R8 ;  /* 0x000020083e007388 */ /* 0x0003e20000000c00 */
[----:B------:R-:W-:Y:S05]  /*89d0*/  FFMA R15, R27, R47, R19 ;  /* 0x0000002f1b0f7223 */ /* 0x000fea0000000013 */
[----:B------:R1:W-:Y:S01]  /*89e0*/  STS.128 [R58+0x30], R12 ;  /* 0x0000300c3a007388 */ /* 0x0003e20000000c00 */
[----:B------:R-:W-:Y:S01]  /*89f0*/  @!PT LDS RZ, [RZ] ;  /* 0x00000000fffff984 */ /* 0x000fe20000000800 */
[----:B------:R-:W-:Y:S01]  /*8a00*/  @!PT LDS RZ, [RZ] ;  /* 0x00000000fffff984 */ /* 0x000fe20000000800 */
[----:B------:R-:W-:Y:S01]  /*8a10*/  @!PT LDS RZ, [RZ] ;  /* 0x00000000fffff984 */ /* 0x000fe20000000800 */
[----:B------:R-:W-:Y:S01]  /*8a20*/  @!PT LDS RZ, [RZ] ;  /* 0x00000000fffff984 */ /* 0x000fe20000000800 */
[----:B------:R3:W-:Y:S06]  /*8a30*/  MEMBAR.ALL.CTA ;  /* 0x0000000000007992 */ /* 0x0007ec0000008000 */
[----:B---3--:R-:W3:Y:S02]  /*8a40*/  FENCE.VIEW.ASYNC.S ;  /* 0x00000000000073c6 */ /* 0x008ee40000000000 */
[----:B---3--:R-:W-:Y:S06]  /*8a50*/  BAR.SYNC.DEFER_BLOCKING 0x1, 0x80 ;  /* 0x0042000000007b1d */ /* 0x008fec0000010000 */
[----:B------:R-:W-:Y:S05]  /*8a60*/  @P0 BRA `(.L_x_162) ;  /* 0x00000000003c0947 */ /* 0x000fea0003800000 */
[----:B------:R-:W3:Y:S01]  /*8a70*/  LDCU.64 UR6, c[0x0][0x348] ;  /* 0x00006900ff0677ac */ /* 0x000ee20008000a00 */
[----:B------:R-:W-:Y:S01]  /*8a80*/  UIADD3 UR4, UPT, UPT, UR43, 0x600, URZ ;  /* 0x000006002b047890 */ /* 0x000fe2000fffe0ff */
[----:B------:R-:W-:Y:S01]  /*8a90*/  UMOV UR51, UR36 ;  /* 0x0000002400337c82 */ /* 0x000fe20008000000 */
[----:B------:R-:W-:Y:S02]  /*8aa0*/  UIADD3 UR9, UPT, UPT, UR49, 0x40, URZ ;  /* 0x0000004031097890 */ /* 0x000fe4000fffe0ff */
[----:B------:R-:W-:Y:S02]  /*8ab0*/  UIADD3 UR8, UPT, UPT, UR43, 0x1600, URZ ;  /* 0x000016002b087890 */ /* 0x000fe4000fffe0ff */
[----:B------:R-:W-:Y:S01]  /*8ac0*/  MOV R55, UR4 ;  /* 0x0000000400377c02 */ /* 0x000fe20008000f00 */
[----:B------:R-:W-:Y:S01]  /*8ad0*/  UMOV UR10, UR50 ;  /* 0x00000032000a7c82 */ /* 0x000fe20008000000 */
[----:B------:R-:W-:Y:S02]  /*8ae0*/  UMOV UR11, UR36 ;  /* 0x00000024000b7c82 */ /* 0x000fe40008000000 */
[----:B------:R-:W-:Y:S01]  /*8af0*/  R2UR UR48, R55 ;  /* 0x00000000373072ca */ /* 0x000fe200000e0000 */
[----:B---3--:R-:W-:Y:S04]  /*8b00*/  UIADD3 UR4, UP0, UPT, UR6, 0x680, URZ ;  /* 0x0000068006047890 */ /* 0x008fe8000ff1e0ff */
[----:B------:R-:W-:Y:S09]  /*8b10*/  UIADD3.X UR5, UPT, UPT, URZ, UR7, URZ, UP0, !UPT ;  /* 0x00000007ff057290 */ /* 0x000ff200087fe4ff */
[----:B------:R3:W-:Y:S01]  /*8b20*/  UTMASTG.3D [UR48], [UR4] ;  /* 0x00000030040073b5 */ /* 0x0007e20008010000 */
[----:B------:R3:W-:Y:S01]  /*8b30*/  UTMASTG.3D [UR8], [UR4] ;  /* 0x00000008040073b5 */ /* 0x0007e20008010000 */
[----:B------:R0:W-:Y:S01]  /*8b40*/  UTMACMDFLUSH ;  /* 0x00000000000079b7 */ /* 0x0001e20000000000 */
[----:B---3--:R-:W-:Y:S04]  /*8b50*/  DEPBAR.LE SB0, 0x1 ;  /* 0x000080400000791a */ /* 0x008fe80000000000 */
.L_x_162:
[----:B------:R-:W-:Y:S05]  /*8b60*/  BSYNC.RECONVERGENT B0 ;  /* 0x0000000000007941 */ /* 0x000fea0003800200 */
.L_x_161:
[----:B------:R-:W-:Y:S01]  /*8b70*/  BAR.SYNC.DEFER_BLOCKING 0x1, 0x80 ;  /* 0x0042000000007b1d */ /* 0x000fe20000010000 */
[----:B------:R-:W-:Y:S01]  /*8b80*/  ISETP.NE.AND P1, PT, R69, RZ, PT ;  /* 0x000000ff4500720c */ /* 0x000fe20003f25270 */
[----:B------:R-:W-:Y:S01]  /*8b90*/  UISETP.NE.AND UP0, UPT, UR52, URZ, UPT ;  /* 0x000000ff3400728c */ /* 0x000fe2000bf05270 */
[----:B------:R-:W-:Y:S11]  /*8ba0*/  LEA R2, R71, UR43, 0x3 ;  /* 0x0000002b47027c11 */ /* 0x000ff6000f8e18ff */
[----:B------:R-:W-:Y:S01]  /*8bb0*/  @P1 SHF.L.U32 R3, R61, 0x1f, RZ ;  /* 0x0000001f3d031819 */ /* 0x000fe200000006ff */
[----:B------:R-:W-:Y:S06]  /*8bc0*/  BRA.U !UP0, `(.L_x_163) ;  /* 0x0000000108247547 */ /* 0x000fec000b800000 */
[----:B-1----:R-:W-:Y:S01]  /*8bd0*/  IMAD.U32 R4, RZ, RZ, UR46 ;  /* 0x0000002eff047e24 */ /* 0x002fe2000f8e00ff */
[----:B------:R-:W-:Y:S01]  /*8be0*/  MOV R0, UR47 ;  /* 0x0000002f00007c02 */ /* 0x000fe20008000f00 */
[----:B------:R-:W-:Y:S03]  /*8bf0*/  UIADD3 UR4, UPT, UPT, UR46, 0x1, URZ ;  /* 0x000000012e047890 */ /* 0x000fe6000fffe0ff */
[----:B------:R-:W-:Y:S01]  /*8c00*/  @P1 LEA R4, R4, UR43, 0x3 ;  /* 0x0000002b04041c11 */ /* 0x000fe2000f8e18ff */
[----:B------:R-:W-:Y:S04]  /*8c10*/  UISETP.NE.AND UP0, UPT, UR4, 0x4, UPT ;  /* 0x000000040400788c */ /* 0x000fe8000bf05270 */
[----:B------:R-:W-:Y:S01]  /*8c20*/  @P1 VIADD R4, R4, 0x320 ;  /* 0x0000032004041836 */ /* 0x000fe20000000000 */
[----:B------:R-:W-:Y:S04]  /*8c30*/  USEL UR46, UR4, URZ, UP0 ;  /* 0x000000ff042e7287 */ /* 0x000fe80008000000 */
[----:B------:R-:W-:Y:S04]  /*8c40*/  @P1 PRMT R0, R0, 0x654, R4 ;  /* 0x0000065400001816 */ /* 0x000fe80000000004 */
[----:B------:R3:W-:Y:S04]  /*8c50*/  @P1 SYNCS.ARRIVE.TRANS64.RED.A1T0 RZ, [R0+URZ], RZ ;  /* 0x000000ff00ff19a7 */ /* 0x0007e800081004ff */
.L_x_163:
[----:B------:R-:W4:Y:S01]  /*8c60*/  @P1 SYNCS.PHASECHK.TRANS64.TRYWAIT P0, [R2+URZ+0x300], R3 ;  /* 0x00030003020015a7 */ /* 0x000f2200080011ff */
[----:B------:R-:W-:Y:S01]  /*8c70*/  BSSY B1, `(.L_x_164) ;  /* 0x0000016000017945 */ /* 0x000fe20003800000 */
[----:B----4-:R-:W-:Y:S03]  /*8c80*/  @P1 SEL R72, RZ, 0x1, !P0 ;  /* 0x00000001ff481807 */ /* 0x010fe60004000000 */
[----:B------:R-:W-:Y:S05]  /*8c90*/  @!P1 BRA `(.L_x_165) ;  /* 0x00000000004c9947 */ /* 0x000fea0003800000 */
[----:B------:R-:W-:Y:S01]  /*8ca0*/  ISETP.NE.AND P0, PT, R72, RZ, PT ;  /* 0x000000ff4800720c */ /* 0x000fe20003f05270 */
[----:B------:R-:W-:Y:S01]  /*8cb0*/  BSSY B0, `(.L_x_166) ;  /* 0x000000b000007945 */ /* 0x000fe20003800000 */
[----:B------:R-:W-:Y:S11]  /*8cc0*/  ISETP.NE.AND P1, PT, R73, RZ, PT ;  /* 0x000000ff4900720c */ /* 0x000ff60003f25270 */
[----:B------:R-:W-:Y:S02]  /*8cd0*/  @!UPT UIADD3 URZ, UPT, UPT, URZ, URZ, URZ ;  /* 0x000000fffffff290 */ /* 0x000fe4000fffe0ff */
[C---:B-1----:R-:W-:Y:S01]  /*8ce0*/  @P1 IMAD R6, R71.reuse, 0x2000, R64 ;  /* 0x0000200047061824 */ /* 0x042fe200078e0240 */
[C---:B------:R-:W-:Y:S01]  /*8cf0*/  @P1 LEA R4, R71.reuse, R62, 0xd ;  /* 0x0000003e47041211 */ /* 0x040fe200078e68ff */
[C---:B------:R-:W-:Y:S02]  /*8d00*/  @P1 IMAD R5, R71.reuse, 0x2000, R63 ;  /* 0x0000200047051824 */ /* 0x040fe400078e023f */
[----:B------:R-:W-:Y:S01]  /*8d10*/  @P1 IMAD R3, R71, 0x2000, R58 ;  /* 0x0000200047031824 */ /* 0x000fe200078e023a */
[----:B------:R-:W-:Y:S06]  /*8d20*/  @P0 BRA `(.L_x_167) ;  /* 0x00000000000c0947 */ /* 0x000fec0003800000 */
[----:B---3--:R-:W-:Y:S04]  /*8d30*/  SHF.L.U32 R0, R61, 0x1f, RZ ;  /* 0x0000001f3d007819 */ /* 0x008fe800000006ff */
[----:B------:R-:W1:Y:S02]  /*8d40*/  SYNCS.PHASECHK.TRANS64.TRYWAIT P0, [R2+URZ+0x300], R0 ;  /* 0x00030000020075a7 */ /* 0x000e6400080011ff */
[----:B-1----:R-:W-:Y:S05]  /*8d50*/  @!P0 BRA `(.L_x_168) ;  /* 0x0000003400648947 */ /* 0x002fea0003800000 */
.L_x_167:
[----:B------:R-:W-:Y:S05]  /*8d60*/  BSYNC B0 ;  /* 0x0000000000007941 */ /* 0x000fea0003800000 */
.L_x_166:
[----:B------:R-:W-:Y:S02]  /*8d70*/  ISETP.NE.AND P0, PT, R73, RZ, PT ;  /* 0x000000ff4900720c */ /* 0x000fe40003f05270 */
[----:B------:R-:W-:Y:S11]  /*8d80*/  IADD3 R71, PT, PT, R71, 0x1, RZ ;  /* 0x0000000147477810 */ /* 0x000ff60007ffe0ff */
[----:B------:R4:W1:Y:S04]  /*8d90*/  @P0 LDS.128 R32, [R6] ;  /* 0x0000000006200984 */ /* 0x0008680000000c00 */
[----:B------:R4:W1:Y:S04]  /*8da0*/  @P0 LDS.128 R36, [R5+0x10] ;  /* 0x0000100005240984 */ /* 0x0008680000000c00 */
[----:B------:R4:W1:Y:S04]  /*8db0*/  @P0 LDS.128 R40, [R4+0x20] ;  /* 0x0000200004280984 */ /* 0x0008680000000c00 */
[----:B------:R4:W1:Y:S02]  /*8dc0*/  @P0 LDS.128 R44, [R3+0x30] ;  /* 0x00003000032c0984 */ /* 0x0008640000000c00 */
.L_x_165:
[----:B------:R-:W-:Y:S05]  /*8dd0*/  BSYNC B1 ;  /* 0x0000000000017941 */ /* 0x000fea0003800000 */
.L_x_164:
[----:B-1-3--:R-:W-:Y:S05]  /*8de0*/  VIADD R0, R25, 0x10 ;  /* 0x0000001019007836 */ /* 0x00afea0000000000 */
[----:B------:R-:W-:Y:S04]  /*8df0*/  SHF.R.U32.HI R0, RZ, 0x15, R0 ;  /* 0x00000015ff007819 */ /* 0x000fe80000011600 */
[----:B------:R-:W-:Y:S11]  /*8e00*/  LOP3.LUT P0, RZ, R0, 0x3, R52, 0x48, !PT ;  /* 0x0000000300ff7812 */ /* 0x000ff60007804834 */
[----:B------:R-:W-:Y:S02]  /*8e10*/  @!UPT UIADD3 URZ, UPT, UPT, URZ, URZ, URZ ;  /* 0x000000fffffff290 */ /* 0x000fe4000fffe0ff */
[----:B------:R-:W-:Y:S05]  /*8e20*/  @!P0 BRA `(.L_x_169) ;  /* 0x0000000000408947 */ /* 0x000fea0003800000 */
[----:B------:R-:W1:Y:S01]  /*8e30*/  LDCU.64 UR8, c[0x4][0x70] ;  /* 0x01000e00ff0877ac */ /* 0x000e620008000a00 */
[----:B----4-:R-:W-:Y:S01]  /*8e40*/  MOV R3, 0x0 ;  /* 0x0000000000037802 */ /* 0x010fe20000000f00 */
[----:B------:R-:W-:Y:S02]  /*8e50*/  HFMA2 R12, -RZ, RZ, 0, 5.9604644775390625e-08 ;  /* 0x00000001ff0c7431 */ /* 0x000fe400000001ff */
[----:B------:R-:W-:Y:S02]  /*8e60*/  IMAD.MOV.U32 R8, RZ, RZ, 0x192 ;  /* 0x00000192ff087424 */ /* 0x000fe400078e00ff */
[----:B------:R-:W-:Y:S01]  /*8e70*/  IMAD.MOV.U32 R13, RZ, RZ, RZ ;  /* 0x000000ffff0d7224 */ /* 0x000fe200078e00ff */
[----:B------:R-:W3:Y:S01]  /*8e80*/  LDCU.64 UR6, c[0x4][0x78] ;  /* 0x01000f00ff0677ac */ /* 0x000ee20008000a00 */
[----:B------:R-:W4:Y:S01]  /*8e90*/  LDC.64 R2, c[0x4][R3] ;  /* 0x0100000003027b82 */ /* 0x000f220000000a00 */
[----:B------:R-:W5:Y:S01]  /*8ea0*/  LDCU.64 UR4, c[0x4][0x10] ;  /* 0x01000200ff0477ac */ /* 0x000f620008000a00 */
[----:B-1----:R-:W-:Y:S01]  /*8eb0*/  MOV R5, UR9 ;  /* 0x0000000900057c02 */ /* 0x002fe20008000f00 */
[----:B------:R-:W-:Y:S01]  /*8ec0*/  IMAD.U32 R4, RZ, RZ, UR8 ;  /* 0x00000008ff047e24 */ /* 0x000fe2000f8e00ff */
[----:B---3--:R-:W-:Y:S01]  /*8ed0*/  MOV R7, UR7 ;  /* 0x0000000700077c02 */ /* 0x008fe20008000f00 */
[----:B------:R-:W-:Y:S01]  /*8ee0*/  IMAD.U32 R6, RZ, RZ, UR6 ;  /* 0x00000006ff067e24 */ /* 0x000fe2000f8e00ff */
[----:B-----5:R-:W-:Y:S01]  /*8ef0*/  MOV R11, UR5 ;  /* 0x00000005000b7c02 */ /* 0x020fe20008000f00 */
[----:B------:R-:W-:Y:S02]  /*8f00*/  IMAD.U32 R10, RZ, RZ, UR4 ;  /* 0x00000004ff0a7e24 */ /* 0x000fe4000f8e00ff */
[----:B------:R-:W-:Y:S07]  /*8f10*/  LEPC R20, `(.L_x_169) ;  /* 0x000000001014794e */ /* 0x000fee0000000000 */
[----:B--2-4-:R-:W-:Y:S05]  /*8f20*/  CALL.ABS.NOINC R2 ;  /* 0x0000000002007343 */ /* 0x014fea0003c00000 */
.L_x_169:
[----:B------:R-:W-:Y:S05]  /*8f30*/  WARPSYNC.ALL ;  /* 0x0000000000007948 */ /* 0x000fea0003800000 */
[----:B------:R-:W-:Y:S01]  /*8f40*/  R2UR UR4, R25 ;  /* 0x00000000190472ca */ /* 0x000fe200000e0000 */
[----:B------:R-:W-:Y:S01]  /*8f50*/  BSSY.RECONVERGENT B0, `(.L_x_170) ;  /* 0x0000046000007945 */ /* 0x000fe20003800200 */
[----:B------:R-:W-:Y:S02]  /*8f60*/  ISETP.NE.AND P6, PT, R69, RZ, PT ;  /* 0x000000ff4500720c */ /* 0x000fe40003fc5270 */
[----:B------:R-:W-:Y:S02]  /*8f70*/  ISETP.NE.AND P0, PT, R66, RZ, PT ;  /* 0x000000ff4200720c */ /* 0x000fe40003f05270 */
[----:B------:R-:W-:Y:S07]  /*8f80*/  MOV R20, UR46 ;  /* 0x0000002e00147c02 */ /* 0x000fee0008000f00 */
[----:B----4-:R-:W1:Y:S02]  /*8f90*/  LDTM.x16 R4, tmem[UR4+0x10] ;  /* 0x00001004000479ee */ /* 0x010e640008240000 */
[----:B------:R-:W-:Y:S01]  /*8fa0*/  @P6 LEA R20, R20, UR43, 0x3 ;  /* 0x0000002b14146c11 */ /* 0x000fe2000f8e18ff */
[C---:B-1----:R-:W-:Y:S01]  /*8fb0*/  FMUL R0, R24.reuse, R4 ;  /* 0x0000000418007220 */ /* 0x042fe20000400000 */
        /* <DEDUP_REMOVED lines=33> */
[----:B------:R-:W-:Y:S01]  /*91d0*/  FFMA R15, R27, R47, R19 ;  /* 0x0000002f1b0f7223 */ /* 0x000fe20000000013 */
[----:B------:R-:W-:Y:S02]  /*91e0*/  MOV R16, UR47 ;  /* 0x0000002f00107c02 */ /* 0x000fe40008000f00 */
[----:B------:R-:W-:Y:S02]  /*91f0*/  @P6 IADD3 R17, PT, PT, R20, 0x320, RZ ;  /* 0x0000032014116810 */ /* 0x000fe40007ffe0ff */
[----:B------:R1:W-:Y:S01]  /*9200*/  STS.128 [R58+0x2030], R12 ;  /* 0x0020300c3a007388 */ /* 0x0003e20000000c00 */
[----:B------:R-:W-:Y:S02]  /*9210*/  LEA R0, R71, UR43, 0x3 ;  /* 0x0000002b47007c11 */ /* 0x000fe4000f8e18ff */
[----:B------:R-:W-:Y:S01]  /*9220*/  @P6 PRMT R16, R16, 0x654, R17 ;  /* 0x0000065410106816 */ /* 0x000fe20000000011 */
[----:B------:R-:W-:Y:S01]  /*9230*/  @!PT LDS RZ, [RZ] ;  /* 0x00000000fffff984 */ /* 0x000fe20000000800 */
[----:B------:R-:W-:Y:S01]  /*9240*/  @!PT LDS RZ, [RZ] ;  /* 0x00000000fffff984 */ /* 0x000fe20000000800 */
[----:B------:R-:W-:Y:S01]  /*9250*/  @!PT LDS RZ, [RZ] ;  /* 0x00000000fffff984 */ /* 0x000fe20000000800 */
[----:B------:R-:W-:Y:S01]  /*9260*/  @!PT LDS RZ, [RZ] ;  /* 0x00000000fffff984 */ /* 0x000fe20000000800 */
[----:B------:R3:W-:Y:S06]  /*9270*/  MEMBAR.ALL.CTA ;  /* 0x0000000000007992 */ /* 0x0007ec0000008000 */
[----:B---3--:R-:W3:Y:S01]  /*9280*/  FENCE.VIEW.ASYNC.S ;  /* 0x00000000000073c6 */ /* 0x008ee20000000000 */
[----:B------:R-:W-:Y:S01]  /*9290*/  @P6 SHF.L.U32 R2, R61, 0x1f, RZ ;  /* 0x0000001f3d026819 */ /* 0x000fe200000006ff */
[----:B---3--:R-:W-:Y:S06]  /*92a0*/  BAR.SYNC.DEFER_BLOCKING 0x1, 0x80 ;  /* 0x0042000000007b1d */ /* 0x008fec0000010000 */
[----:B------:R-:W-:Y:S05]  /*92b0*/  @P0 BRA `(.L_x_171) ;  /* 0x00000000003c0947 */ /* 0x000fea0003800000 */
[----:B------:R-:W3:Y:S01]  /*92c0*/  LDCU.64 UR6, c[0x0][0x348] ;  /* 0x00006900ff0677ac */ /* 0x000ee20008000a00 */
[----:B------:R-:W-:Y:S02]  /*92d0*/  UIADD3 UR13, UPT, UPT, UR49, 0x10, URZ ;  /* 0x00000010310d7890 */ /* 0x000fe4000fffe0ff */
[----:B------:R-:W-:Y:S01]  /*92e0*/  UIADD3 UR12, UPT, UPT, UR43, 0x2600, URZ ;  /* 0x000026002b0c7890 */ /* 0x000fe2000fffe0ff */
[----:B------:R-:W-:Y:S01]  /*92f0*/  UMOV UR14, UR50 ;  /* 0x00000032000e7c82 */ /* 0x000fe20008000000 */
[----:B------:R-:W-:Y:S01]  /*9300*/  UMOV UR15, UR36 ;  /* 0x00000024000f7c82 */ /* 0x000fe20008000000 */
[----:B------:R-:W-:Y:S02]  /*9310*/  UIADD3 UR9, UPT, UPT, UR49, 0x50, URZ ;  /* 0x0000005031097890 */ /* 0x000fe4000fffe0ff */
[----:B------:R-:W-:Y:S01]  /*9320*/  UIADD3 UR8, UPT, UPT, UR43, 0x3600, URZ ;  /* 0x000036002b087890 */ /* 0x000fe2000fffe0ff */
[----:B------:R-:W-:Y:S01]  /*9330*/  UMOV UR10, UR50 ;  /* 0x00000032000a7c82 */ /* 0x000fe20008000000 */
[----:B------:R-:W-:Y:S01]  /*9340*/  UMOV UR11, UR36 ;  /* 0x00000024000b7c82 */ /* 0x000fe20008000000 */
[----:B---3--:R-:W-:Y:S04]  /*9350*/  UIADD3 UR4, UP0, UPT, UR6, 0x680, URZ ;  /* 0x0000068006047890 */ /* 0x008fe8000ff1e0ff */
[----:B------:R-:W-:Y:S09]  /*9360*/  UIADD3.X UR5, UPT, UPT, URZ, UR7, URZ, UP0, !UPT ;  /* 0x00000007ff057290 */ /* 0x000ff200087fe4ff */
[----:B------:R3:W-:Y:S01]  /*9370*/  UTMASTG.3D [UR12], [UR4] ;  /* 0x0000000c040073b5 */ /* 0x0007e20008010000 */
[----:B------:R3:W-:Y:S01]  /*9380*/  UTMASTG.3D [UR8], [UR4] ;  /* 0x00000008040073b5 */ /* 0x0007e20008010000 */
[----:B------:R0:W-:Y:S01]  /*9390*/  UTMACMDFLUSH ;  /* 0x00000000000079b7 */ /* 0x0001e20000000000 */
[----:B---3--:R-:W-:Y:S04]  /*93a0*/  DEPBAR.LE SB0, 0x1 ;  /* 0x000080400000791a */ /* 0x008fe80000000000 */
.L_x_171:
[----:B------:R-:W-:Y:S05]  /*93b0*/  BSYNC.RECONVERGENT B0 ;  /* 0x0000000000007941 */ /* 0x000fea0003800200 */
.L_x_170:
[----:B------:R-:W-:Y:S01]  /*93c0*/  BAR.SYNC.DEFER_BLOCKING 0x1, 0x80 ;  /* 0x0042000000007b1d */ /* 0x000fe20000010000 */
[----:B------:R-:W-:Y:S04]  /*93d0*/  UIADD3 UR4, UPT, UPT, UR46, 0x1, URZ ;  /* 0x000000012e047890 */ /* 0x000fe8000fffe0ff */
[----:B------:R-:W-:Y:S04]  /*93e0*/  UISETP.NE.AND UP0, UPT, UR4, 0x4, UPT ;  /* 0x000000040400788c */ /* 0x000fe8000bf05270 */
[----:B------:R-:W-:Y:S01]  /*93f0*/  USEL UR44, UR4, URZ, UP0 ;  /* 0x000000ff042c7287 */ /* 0x000fe20008000000 */
[----:B------:R3:W-:Y:S01]  /*9400*/  @P6 SYNCS.ARRIVE.TRANS64.RED.A1T0 RZ, [R16+URZ], RZ ;  /* 0x000000ff10ff69a7 */ /* 0x0007e200081004ff */
[----:B------:R-:W-:Y:S01]  /*9410*/  BSSY B1, `(.L_x_172) ;  /* 0x0000017000017945 */ /* 0x000fe20003800000 */
[----:B------:R-:W4:Y:S02]  /*9420*/  @P6 SYNCS.PHASECHK.TRANS64.TRYWAIT P0, [R0+URZ+0x300], R2 ;  /* 0x00030002000065a7 */ /* 0x000f2400080011ff */
[----:B----4-:R-:W-:Y:S01]  /*9430*/  @P6 SEL R72, RZ, 0x1, !P0 ;  /* 0x00000001ff486807 */ /* 0x010fe20004000000 */
[----:B---3--:R-:W-:Y:S06]  /*9440*/  @!P6 BRA `(.L_x_173) ;  /* 0x00000000004ce947 */ /* 0x008fec0003800000 */
        /* <DEDUP_REMOVED lines=9> */
[----:B------:R-:W-:Y:S04]  /*94e0*/  SHF.L.U32 R6, R61, 0x1f, RZ ;  /* 0x0000001f3d067819 */ /* 0x000fe800000006ff */
[----:B------:R-:W1:Y:S02]  /*94f0*/  SYNCS.PHASECHK.TRANS64.TRYWAIT P0, [R0+URZ+0x300], R6 ;  /* 0x00030006000075a7 */ /* 0x000e6400080011ff */
[----:B-1----:R-:W-:Y:S05]  /*9500*/  @!P0 BRA `(.L_x_176) ;  /* 0x0000002c008c8947 */ /* 0x002fea0003800000 */
.L_x_175:
[----:B------:R-:W-:Y:S05]  /*9510*/  BSYNC B0 ;  /* 0x0000000000007941 */ /* 0x000fea0003800000 */
.L_x_174:
[----:B------:R-:W-:Y:S02]  /*9520*/  ISETP.NE.AND P0, PT, R73, RZ, PT ;  /* 0x000000ff4900720c */ /* 0x000fe40003f05270 */
[----:B------:R-:W-:Y:S11]  /*9530*/  IADD3 R71, PT, PT, R71, 0x1, RZ ;  /* 0x0000000147477810 */ /* 0x000ff60007ffe0ff */
[----:B------:R3:W4:Y:S04]  /*9540*/  @P0 LDS.128 R32, [R5] ;  /* 0x0000000005200984 */ /* 0x0007280000000c00 */
[----:B------:R3:W1:Y:S04]  /*9550*/  @P0 LDS.128 R36, [R4+0x10] ;  /* 0x0000100004240984 */ /* 0x0006680000000c00 */
[----:B------:R3:W1:Y:S04]  /*9560*/  @P0 LDS.128 R40, [R3+0x20] ;  /* 0x0000200003280984 */ /* 0x0006680000000c00 */
[----:B------:R3:W1:Y:S02]  /*9570*/  @P0 LDS.128 R44, [R2+0x30] ;  /* 0x00003000022c0984 */ /* 0x0006640000000c00 */
.L_x_173:
[----:B------:R-:W-:Y:S05]  /*9580*/  BSYNC B1 ;  /* 0x0000000000017941 */ /* 0x000fea0003800000 */
.L_x_172:
[----:B-1----:R-:W-:Y:S05]  /*9590*/  VIADD R0, R25, 0x20 ;  /* 0x0000002019007836 */ /* 0x002fea0000000000 */
[----:B------:R-:W-:Y:S04]  /*95a0*/  SHF.R.U32.HI R0, RZ, 0x15, R0 ;  /* 0x00000015ff007819 */ /* 0x000fe80000011600 */
[----:B------:R-:W-:Y:S11]  /*95b0*/  LOP3.LUT P0, RZ, R0, 0x3, R52, 0x48, !PT ;  /* 0x0000000300ff7812 */ /* 0x000ff60007804834 */
[----:B------:R-:W-:Y:S02]  /*95c0*/  @!UPT UIADD3 URZ, UPT, UPT, URZ, URZ, URZ ;  /* 0x000000fffffff290 */ /* 0x000fe4000fffe0ff */
[----:B------:R-:W-:Y:S05]  /*95d0*/  @!P0 BRA `(.L_x_177) ;  /* 0x0000000000408947 */ /* 0x000fea0003800000 */
[----:B------:R-:W1:Y:S01]  /*95e0*/  LDCU.64 UR8, c[0x4][0x70] ;  /* 0x01000e00ff0877ac */ /* 0x000e620008000a00 */
[----:B---3--:R-:W-:Y:S01]  /*95f0*/  MOV R3, 0x0 ;  /* 0x0000000000037802 */ /* 0x008fe20000000f00 */
[----:B------:R-:W-:Y:S02]  /*9600*/  HFMA2 R12, -RZ, RZ, 0, 5.9604644775390625e-08 ;  /* 0x00000001ff0c7431 */ /* 0x000fe400000001ff */
[----:B------:R-:W-:Y:S02]  /*9610*/  IMAD.MOV.U32 R8, RZ, RZ, 0x192 ;  /* 0x00000192ff087424 */ /* 0x000fe400078e00ff */
[----:B------:R-:W-:Y:S01]  /*9620*/  IMAD.MOV.U32 R13, RZ, RZ, RZ ;  /* 0x000000ffff0d7224 */ /* 0x000fe200078e00ff */
[----:B------:R-:W3:Y:S01]  /*9630*/  LDCU.64 UR6, c[0x4][0x78] ;  /* 0x01000f00ff0677ac */ /* 0x000ee20008000a00 */
[----:B------:R-:W2:Y:S01]  /*9640*/  LDC.64 R2, c[0x4][R3] ;  /* 0x0100000003027b82 */ /* 0x000ea20000000a00 */
        /* <DEDUP_REMOVED lines=9> */
.L_x_177:
[----:B------:R-:W-:Y:S05]  /*96e0*/  WARPSYNC.ALL ;  /* 0x0000000000007948 */ /* 0x000fea0003800000 */
[----:B------:R-:W-:Y:S01]  /*96f0*/  R2UR UR4, R25 ;  /* 0x00000000190472ca */ /* 0x000fe200000e0000 */
[----:B------:R-:W-:Y:S01]  /*9700*/  BSSY.RECONVERGENT B0, `(.L_x_178) ;  /* 0x0000046000007945 */ /* 0x000fe20003800200 */
[----:B------:R-:W-:Y:S02]  /*9710*/  ISETP.NE.AND P6, PT, R69, RZ, PT ;  /* 0x000000ff4500720c */ /* 0x000fe40003fc5270 */
[----:B------:R-:W-:Y:S02]  /*9720*/  ISETP.NE.AND P0, PT, R66, RZ, PT ;  /* 0x000000ff4200720c */ /* 0x000fe40003f05270 */
[----:B------:R-:W-:Y:S07]  /*9730*/  MOV R20, UR44 ;  /* 0x0000002c00147c02 */ /* 0x000fee0008000f00 */
[----:B---3--:R-:W1:Y:S02]  /*9740*/  LDTM.x16 R4, tmem[UR4+0x20] ;  /* 0x00002004000479ee */ /* 0x008e640008240000 */
[----:B------:R-:W-:Y:S01]  /*9750*/  @P6 LEA R20, R20, UR43, 0x3 ;  /* 0x0000002b14146c11 */ /* 0x000fe2000f8e18ff */
[C---:B-1----:R-:W-:Y:S01]  /*9760*/  FMUL R0, R24.reuse, R4 ;  /* 0x0000000418007220 */ /* 0x042fe20000400000 */
[C---:B------:R-:W-:Y:S01]  /*9770*/  FMUL R2, R24.reuse, R5 ;  /* 0x0000000518027220 */ /* 0x040fe20000400000 */
[C---:B------:R-:W-:Y:S01]  /*9780*/  FMUL R3, R24.reuse, R6 ;  /* 0x0000000618037220 */ /* 0x040fe20000400000 */
[C---:B------:R-:W-:Y:S01]  /*9790*/  FMUL R7, R24.reuse, R7 ;  /* 0x0000000718077220 */ /* 0x040fe20000400000 */
[C---:B----4-:R-:W-:Y:S01]  /*97a0*/  FFMA R28, R27.reuse, R32, R0 ;  /* 0x000000201b1c7223 */ /* 0x050fe20000000000 */
        /* <DEDUP_REMOVED lines=59> */
.L_x_179:
[----:B------:R-:W-:Y:S05]  /*9b60*/  BSYNC.RECONVERGENT B0 ;  /* 0x0000000000007941 */ /* 0x000fea0003800200 */
.L_x_178:
        /* <DEDUP_REMOVED lines=21> */
.L_x_183:
[----:B------:R-:W-:Y:S05]  /*9cc0*/  BSYNC B0 ;  /* 0x0000000000007941 */ /* 0x000fea0003800000 */
.L_x_182:
[----:B------:R-:W-:Y:S11]  /*9cd0*/  ISETP.NE.AND P0, PT, R73, RZ, PT ;  /* 0x000000ff4900720c */ /* 0x000ff60003f05270 */
[----:B------:R-:W-:Y:S02]  /*9ce0*/  @!UPT UIADD3 URZ, UPT, UPT, URZ, URZ, URZ ;  /* 0x000000fffffff290 */ /* 0x000fe4000fffe0ff */
[----:B------:R3:W4:Y:S04]  /*9cf0*/  @P0 LDS.128 R32, [R4] ;  /* 0x0000000004200984 */ /* 0x0007280000000c00 */
[----:B------:R3:W1:Y:S04]  /*9d00*/  @P0 LDS.128 R36, [R3+0x10] ;  /* 0x0000100003240984 */ /* 0x0006680000000c00 */
[----:B------:R3:W1:Y:S04]  /*9d10*/  @P0 LDS.128 R40, [R2+0x20] ;  /* 0x0000200002280984 */ /* 0x0006680000000c00 */
[----:B------:R3:W1:Y:S02]  /*9d20*/  @P0 LDS.128 R44, [R71+0x30] ;  /* 0x00003000472c0984 */ /* 0x0006640000000c00 */
.L_x_181:
[----:B------:R-:W-:Y:S05]  /*9d30*/  BSYNC B1 ;  /* 0x0000000000017941 */ /* 0x000fea0003800000 */
.L_x_180:
        /* <DEDUP_REMOVED lines=21> */
.L_x_185:
[----:B------:R-:W-:Y:S01]  /*9e90*/  ISETP.NE.AND P0, PT, R66, RZ, PT ;  /* 0x000000ff4200720c */ /* 0x000fe20003f05270 */
[----:B------:R-:W-:Y:S05]  /*9ea0*/  WARPSYNC.ALL ;  /* 0x0000000000007948 */ /* 0x000fea0003800000 */
[----:B------:R-:W-:Y:S01]  /*9eb0*/  R2UR UR4, R25 ;  /* 0x00000000190472ca */ /* 0x000fe200000e0000 */
[----:B------:R-:W-:Y:S01]  /*9ec0*/  BSSY.RECONVERGENT B0, `(.L_x_186) ;  /* 0x0000041000007945 */ /* 0x000fe20003800200 */
[----:B------:R-:W-:Y:S04]  /*9ed0*/  IADD3 R70, PT, PT, R70, 0x390, RZ ;  /* 0x0000039046467810 */ /* 0x000fe80007ffe0ff */
[----:B------:R-:W-:Y:S07]  /*9ee0*/  LOP3.LUT R70, R70, 0xfefffff8, RZ, 0xc0, !PT ;  /* 0xfefffff846467812 */ /* 0x000fee00078ec0ff */
[----:B---3--:R-:W1:Y:S01]  /*9ef0*/  LDTM.x16 R4, tmem[UR4+0x30] ;  /* 0x00003004000479ee */ /* 0x008e620008240000 */
[----:B------:R-:W-:Y:S01]  /*9f00*/  NOP ;  /* 0x0000000000007918 */ /* 0x000fe20000000000 */
[----:B-1----:R1:W-:Y:S01]  /*9f10*/  SYNCS.ARRIVE.TRANS64.RED.A1T0 RZ, [R70+URZ], RZ ;  /* 0x000000ff46ff79a7 */ /* 0x0023e200081004ff */
[C---:B------:R-:W-:Y:S01]  /*9f20*/  FMUL R0, R24.reuse, R4 ;  /* 0x0000000418007220 */ /* 0x040fe20000400000 */
        /* <DEDUP_REMOVED lines=58> */
.L_x_187:
[----:B------:R-:W-:Y:S05]  /*a2d0*/  BSYNC.RECONVERGENT B0 ;  /* 0x0000000000007941 */ /* 0x000fea0003800200 */
.L_x_186:
[----:B------:R-:W-:Y:S01]  /*a2e0*/  BAR.SYNC.DEFER_BLOCKING 0x1, 0x80 ;  /* 0x0042000000007b1d */ /* 0x000fe20000010000 */
[----:B------:R-:W-:Y:S01]  /*a2f0*/  UISETP.NE.AND UP0, UPT, UR52, -0x4, UPT ;  /* 0xfffffffc3400788c */ /* 0x000fe2000bf05270 */
[----:B------:R-:W-:Y:S08]  /*a300*/  IADD3 R22, PT, PT, R22, 0x1, RZ ;  /* 0x0000000116167810 */ /* 0x000ff00007ffe0ff */
[----:B------:R-:W-:Y:S05]  /*a310*/  BRA.U !UP0, `(.L_x_188) ;  /* 0x0000000108287547 */ /* 0x000fea000b800000 */
[----:B------:R-:W-:Y:S01]  /*a320*/  ISETP.NE.AND P0, PT, R69, RZ, PT ;  /* 0x000000ff4500720c */ /* 0x000fe20003f05270 */
[----:B------:R-:W-:Y:S01]  /*a330*/  IMAD.U32 R2, RZ, RZ, UR46 ;  /* 0x0000002eff027e24 */ /* 0x000fe2000f8e00ff */
[----:B------:R-:W-:Y:S01]  /*a340*/  UIADD3 UR4, UPT, UPT, UR46, 0x1, URZ ;  /* 0x000000012e047890 */ /* 0x000fe2000fffe0ff */
[----:B------:R-:W-:Y:S03]  /*a350*/  IMAD.U32 R0, RZ, RZ, UR47 ;  /* 0x0000002fff007e24 */ /* 0x000fe6000f8e00ff */
[----:B------:R-:W-:Y:S04]  /*a360*/  UISETP.NE.AND UP0, UPT, UR4, 0x4, UPT ;  /* 0x000000040400788c */ /* 0x000fe8000bf05270 */
[----:B------:R-:W-:Y:S03]  /*a370*/  USEL UR46, UR4, URZ, UP0 ;  /* 0x000000ff042e7287 */ /* 0x000fe60008000000 */
[----:B------:R-:W-:Y:S05]  /*a380*/  @P0 LEA R2, R2, UR43, 0x3 ;  /* 0x0000002b02020c11 */ /* 0x000fea000f8e18ff */
[----:B------:R-:W-:Y:S05]  /*a390*/  @P0 VIADD R2, R2, 0x320 ;  /* 0x0000032002020836 */ /* 0x000fea0000000000 */
[----:B------:R-:W-:Y:S04]  /*a3a0*/  @P0 PRMT R0, R0, 0x654, R2 ;  /* 0x0000065400000816 */ /* 0x000fe80000000002 */
[----:B------:R3:W-:Y:S03]  /*a3b0*/  @P0 SYNCS.ARRIVE.TRANS64.RED.A1T0 RZ, [R0+URZ], RZ ;  /* 0x000000ff00ff09a7 */ /* 0x0007e600081004ff */
.L_x_188:
[----:B------:R-:W-:Y:S01]  /*a3c0*/  R2UR UR4, R53 ;  /* 0x00000000350472ca */ /* 0x000fe200000e0000 */
[----:B------:R-:W-:Y:S01]  /*a3d0*/  UISETP.NE.AND UP0, UPT, UR62, URZ, UPT ;  /* 0x000000ff3e00728c */ /* 0x000fe2000bf05270 */
[----:B------:R-:W-:Y:S01]  /*a3e0*/  ISETP.NE.AND P0, PT, R57, 0x2, PT ;  /* 0x000000023900780c */ /* 0x000fe20003f05270 */
[----:B------:R-:W-:Y:S01]  /*a3f0*/  UIADD3 UR24, UPT, UPT, UR37, UR63, URZ ;  /* 0x0000003f25187290 */ /* 0x000fe2000fffe0ff */
[----:B------:R-:W-:Y:S01]  /*a400*/  ISETP.NE.AND P1, PT, R22, 0x4, PT ;  /* 0x000000041600780c */ /* 0x000fe20003f25270 */
[----:B------:R-:W-:Y:S01]  /*a410*/  UIADD3 UR52, UPT, UPT, UR52, 0x4, URZ ;  /* 0x0000000434347890 */ /* 0x000fe2000fffe0ff */
[----:B------:R-:W-:Y:S01]  /*a420*/  SEL R2, RZ, 0x1, P0 ;  /* 0x00000001ff027807 */ /* 0x000fe20000000000 */
[----:B------:R-:W-:Y:S01]  /*a430*/  UMOV UR36, UR61 ;  /* 0x0000003d00247c82 */ /* 0x000fe20008000000 */
[----:B---3--:R-:W-:Y:S02]  /*a440*/  SEL R0, RZ, 0x1, P1 ;  /* 0x00000001ff007807 */ /* 0x008fe40000800000 */
[----:B------:R-:W-:Y:S02]  /*a450*/  LOP3.LUT R59, R59, R2, RZ, 0x3c, !PT ;  /* 0x000000023b3b7212 */ /* 0x000fe400078e3cff */
[----:B------:R-:W-:Y:S01]  /*a460*/  LOP3.LUT R60, R60, R0, RZ, 0x3c, !PT ;  /* 0x000000003c3c7212 */ /* 0x000fe200078e3cff */
[----:B------:R-:W-:Y:S01]  /*a470*/  UIADD3 UR20, UPT, UPT, UR38, UR4, URZ ;  /* 0x0000000426147290 */ /* 0x000fe2000fffe0ff */
[----:B------:R-:W-:Y:S02]  /*a480*/  SEL R57, R57, RZ, P0 ;  /* 0x000000ff39397207 */ /* 0x000fe40000000000 */
[----:B------:R-:W-:Y:S01]  /*a490*/  SEL R22, R22, RZ, P1 ;  /* 0x000000ff16167207 */ /* 0x000fe20000800000 */
[----:B------:R-:W-:Y:S08]  /*a4a0*/  BRA.U UP0, `(.L_x_189) ;  /* 0xffffffd100907547 */ /* 0x000ff0000b83ffff */
[----:B------:R-:W-:-:S13]  /*a4b0*/  R2UR UR4, R54 ;  /* 0x00000000360472ca */ /* 0x000fda00000e0000 */
[----:B------:R-:W-:-:S09]  /*a4c0*/  UISETP.NE.AND UP0, UPT, UR4, URZ, UPT ;  /* 0x000000ff0400728c */ /* 0x000fd2000bf05270 */
[----:B------:R-:W-:Y:S05]  /*a4d0*/  BRA.U !UP0, `(.L_x_190) ;  /* 0x0000000108487547 */ /* 0x000fea000b800000 */
[----:B------:R-:W3:Y:S02]  /*a4e0*/  LDCU.64 UR4, c[0x0][0x890] ;  /* 0x00011200ff0477ac */ /* 0x000ee40008000a00 */
[----:B---3--:R-:W-:-:S04]  /*a4f0*/  UISETP.NE.U32.AND UP0, UPT, UR4, URZ, UPT ;  /* 0x000000ff0400728c */ /* 0x008fc8000bf05070 */
[----:B------:R-:W-:-:S09]  /*a500*/  UISETP.NE.AND.EX UP0, UPT, UR5, URZ, UPT, UP0 ;  /* 0x000000ff0500728c */ /* 0x000fd2000bf05300 */
[----:B------:R-:W-:Y:S05]  /*a510*/  BRA.U UP0, `(.L_x_191) ;  /* 0x00000001000c7547 */ /* 0x000fea000b800000 */
[----:B------:R-:W-:-:S13]  /*a520*/  FSETP.NEU.AND P0, PT, R27, RZ, PT ;  /* 0x000000ff1b00720b */ /* 0x000fda0003f0d000 */
[----:B------:R-:W-:Y:S05]  /*a530*/  @!P0 EXIT ;  /* 0x000000000000894d */ /* 0x000fea0003800000 */
[----:B------:R-:W-:Y:S05]  /*a540*/  BRA `(.L_x_190) ;  /* 0x00000000002c7947 */ /* 0x000fea0003800000 */
.L_x_191:
[----:B------:R-:W-:Y:S01]  /*a550*/  ISETP.NE.AND P0, PT, R56, RZ, PT ;  /* 0x000000ff3800720c */ /* 0x000fe20003f05270 */
[----:B------:R-:W-:-:S12]  /*a560*/  BSSY.RECONVERGENT B0, `(.L_x_190) ;  /* 0x0000009000007945 */ /* 0x000fd80003800200 */
[----:B------:R-:W-:Y:S05]  /*a570*/  @P0 BRA `(.L_x_192) ;  /* 0x0000000000140947 */ /* 0x000fea0003800000 */
[----:B------:R-:W3:Y:S02]  /*a580*/  LDCU.64 UR4, c[0x0][0x888] ;  /* 0x00011100ff0477ac */ /* 0x000ee40008000a00 */
[----:B---3--:R-:W-:-:S04]  /*a590*/  ISETP.NE.U32.AND P0, PT, RZ, UR4, PT ;  /* 0x00000004ff007c0c */ /* 0x008fc8000bf05070 */
[----:B------:R-:W-:-:S13]  /*a5a0*/  ISETP.NE.AND.EX P0, PT, RZ, UR5, PT, P0 ;  /* 0x00000005ff007c0c */ /* 0x000fda000bf05300 */
[----:B------:R-:W-:Y:S05]  /*a5b0*/  @!P0 EXIT ;  /* 0x000000000000894d */ /* 0x000fea0003800000 */
[----:B------:R-:W-:Y:S05]  /*a5c0*/  BRA `(.L_x_193) ;  /* 0x0000000000087947 */ /* 0x000fea0003800000 */
.L_x_192:
[----:B------:R-:W-:-:S13]  /*a5d0*/  FSETP.NEU.AND P0, PT, R27, RZ, PT ;  /* 0x000000ff1b00720b */ /* 0x000fda0003f0d000 */
[----:B------:R-:W-:Y:S05]  /*a5e0*/  @!P0 EXIT ;  /* 0x000000000000894d */ /* 0x000fea0003800000 */
.L_x_193:
[----:B------:R-:W-:Y:S05]  /*a5f0*/  BSYNC.RECONVERGENT B0 ;  /* 0x0000000000007941 */ /* 0x000fea0003800200 */
.L_x_190:
[----:B------:R-:W-:Y:S01]  /*a600*/  ULEA UR4, UR46, UR43, 0x3 ;  /* 0x0000002b2e047291 */ /* 0x000fe2000f8e18ff */
[----:B------:R-:W-:-:S04]  /*a610*/  DEPBAR.LE SB0, 0x0 ;  /* 0x000080000000791a */ /* 0x000fc80000000000 */
[----:B------:R-:W-:-:S04]  /*a620*/  UIADD3 UR4, UPT, UPT, UR4, 0x320, URZ ;  /* 0x0000032004047890 */ /* 0x000fc8000fffe0ff */
[----:B------:R-:W-:-:S09]  /*a630*/  UPRMT UR4, UR47, 0x654, UR4 ;  /* 0x000006542f047896 */ /* 0x000fd20008000004 */
[----:B------:R-:W-:Y:S01]  /*a640*/  SYNCS.ARRIVE.TRANS64.RED.A1T0 RZ, [UR4], RZ ;  /* 0x000000ffffff79a7 */ /* 0x000fe20008100404 */
[----:B------:R-:W-:Y:S05]  /*a650*/  EXIT ;  /* 0x000000000000794d */ /* 0x000fea0003800000 */
.L_x_25:
[----:B--2---:R2:W3:Y:S02]  /*a660*/  SYNCS.PHASECHK.TRANS64.TRYWAIT P0, [R0+URZ+0x3c0], R2 ;  /* 0x0003c002000075a7 */ /* 0x0044e400080011ff */
[----:B---3--:R-:W-:Y:S05]  /*a670*/  @!P0 NANOSLEEP.SYNCS 0x989680 ;  /* 0x009896800000895d */ /* 0x008fea0003900000 */
[----:B------:R-:W3:Y:S02]  /*a680*/  @!P0 SYNCS.PHASECHK.TRANS64 P0, [R0+URZ+0x3c0], R2 ;  /* 0x0003c002000085a7 */ /* 0x000ee400080010ff */
[----:B---3--:R-:W-:Y:S05]  /*a690*/  @!P0 BRA `(.L_x_25) ;  /* 0xfffffffc00f08947 */ /* 0x008fea000383ffff */
[----:B------:R-:W-:Y:S05]  /*a6a0*/  BRA `(.L_x_194) ;  /* 0xffffff7800487947 */ /* 0x000fea000383ffff */
.L_x_28:
[----:B-1----:R-:W-:-:S07]  /*a6b0*/  MOV R0, UR33 ;  /* 0x0000002100007c02 */ /* 0x002fce0008000f00 */
.L_x_195:
[----:B-1----:R1:W2:Y:S02]  /*a6c0*/  SYNCS.PHASECHK.TRANS64.TRYWAIT P0, [R0+URZ+0x180], R3 ;  /* 0x00018003000075a7 */ /* 0x0022a400080011ff */
[----:B--2---:R-:W-:Y:S05]  /*a6d0*/  @!P0 NANOSLEEP.SYNCS 0x989680 ;  /* 0x009896800000895d */ /* 0x004fea0003900000 */
[----:B------:R-:W2:Y:S02]  /*a6e0*/  @!P0 SYNCS.PHASECHK.TRANS64 P0, [R0+URZ+0x180], R3 ;  /* 0x00018003000085a7 */ /* 0x000ea400080010ff */
[----:B--2---:R-:W-:Y:S05]  /*a6f0*/  @!P0 BRA `(.L_x_195) ;  /* 0xfffffffc00f08947 */ /* 0x004fea000383ffff */
[----:B------:R-:W-:Y:S05]  /*a700*/  BRA `(.L_x_27) ;  /* 0xffffff7800a07947 */ /* 0x000fea000383ffff */
.L_x_35:
[----:B-1----:R-:W-:-:S07]  /*a710*/  MOV R0, UR17 ;  /* 0x0000001100007c02 */ /* 0x002fce0008000f00 */
.L_x_196:
[----:B-1----:R1:W2:Y:S02]  /*a720*/  SYNCS.PHASECHK.TRANS64.TRYWAIT P0, [R0+URZ+0x180], R3 ;  /* 0x00018003000075a7 */ /* 0x0022a400080011ff */
[----:B--2---:R-:W-:Y:S05]  /*a730*/  @!P0 NANOSLEEP.SYNCS 0x989680 ;  /* 0x009896800000895d */ /* 0x004fea0003900000 */
[----:B------:R-:W2:Y:S02]  /*a740*/  @!P0 SYNCS.PHASECHK.TRANS64 P0, [R0+URZ+0x180], R3 ;  /* 0x00018003000085a7 */ /* 0x000ea400080010ff */
[----:B--2---:R-:W-:Y:S05]  /*a750*/  @!P0 BRA `(.L_x_196) ;  /* 0xfffffffc00f08947 */ /* 0x004fea000383ffff */
[----:B------:R-:W-:Y:S05]  /*a760*/  BRA `(.L_x_34) ;  /* 0xffffff7c00607947 */ /* 0x000fea000383ffff */
.L_x_40:
[----:B-1----:R1:W2:Y:S02]  /*a770*/  SYNCS.PHASECHK.TRANS64.TRYWAIT P0, [R3+URZ+0x350], R0 ;  /* 0x00035000030075a7 */ /* 0x0022a400080011ff */
[----:B--2---:R-:W-:Y:S05]  /*a780*/  @!P0 NANOSLEEP.SYNCS 0x989680 ;  /* 0x009896800000895d */ /* 0x004fea0003900000 */
[----:B------:R-:W2:Y:S02]  /*a790*/  @!P0 SYNCS.PHASECHK.TRANS64 P0, [R3+URZ+0x350], R0 ;  /* 0x00035000030085a7 */ /* 0x000ea400080010ff */
[----:B--2---:R-:W-:Y:S05]  /*a7a0*/  @!P0 BRA `(.L_x_40) ;  /* 0xfffffffc00f08947 */ /* 0x004fea000383ffff */
[----:B------:R-:W-:Y:S05]  /*a7b0*/  BRA `(.L_x_197) ;  /* 0xffffff8000087947 */ /* 0x000fea000383ffff */
.L_x_44:
[----:B------:R-:W-:-:S07]  /*a7c0*/  MOV R0, UR4 ;  /* 0x0000000400007c02 */ /* 0x000fce0008000f00 */
.L_x_198:
[----:B-1----:R1:W2:Y:S02]  /*a7d0*/  SYNCS.PHASECHK.TRANS64.TRYWAIT P0, [R0+URZ], R2 ;  /* 0x00000002000075a7 */ /* 0x0022a400080011ff */
[----:B--2---:R-:W-:Y:S05]  /*a7e0*/  @!P0 NANOSLEEP.SYNCS 0x989680 ;  /* 0x009896800000895d */ /* 0x004fea0003900000 */
[----:B------:R-:W2:Y:S02]  /*a7f0*/  @!P0 SYNCS.PHASECHK.TRANS64 P0, [R0+URZ], R2 ;  /* 0x00000002000085a7 */ /* 0x000ea400080010ff */
[----:B--2---:R-:W-:Y:S05]  /*a800*/  @!P0 BRA `(.L_x_198) ;  /* 0xfffffffc00f08947 */ /* 0x004fea000383ffff */
[----:B------:R-:W-:Y:S05]  /*a810*/  BRA `(.L_x_199) ;  /* 0xffffff8400b07947 */ /* 0x000fea000383ffff */
.L_x_45:
[----:B------:R-:W-:-:S07]  /*a820*/  MOV R0, UR5 ;  /* 0x0000000500007c02 */ /* 0x000fce0008000f00 */
.L_x_200:
[----:B-1----:R1:W2:Y:S02]  /*a830*/  SYNCS.PHASECHK.TRANS64.TRYWAIT P0, [R0+URZ], R3 ;  /* 0x00000003000075a7 */ /* 0x0022a400080011ff */
[----:B--2---:R-:W-:Y:S05]  /*a840*/  @!P0 NANOSLEEP.SYNCS 0x989680 ;  /* 0x009896800000895d */ /* 0x004fea0003900000 */
[----:B------:R-:W2:Y:S02]  /*a850*/  @!P0 SYNCS.PHASECHK.TRANS64 P0, [R0+URZ], R3 ;  /* 0x00000003000085a7 */ /* 0x000ea400080010ff */
[----:B--2---:R-:W-:Y:S05]  /*a860*/  @!P0 BRA `(.L_x_200) ;  /* 0xfffffffc00f08947 */ /* 0x004fea000383ffff */
[----:B------:R-:W-:Y:S05]  /*a870*/  BRA `(.L_x_201) ;  /* 0xffffff8400bc7947 */ /* 0x000fea000383ffff */
.L_x_46:
[----:B------:R-:W-:-:S07]  /*a880*/  MOV R0, UR5 ;  /* 0x0000000500007c02 */ /* 0x000fce0008000f00 */
.L_x_202:
[----:B-1----:R1:W2:Y:S02]  /*a890*/  SYNCS.PHASECHK.TRANS64.TRYWAIT P0, [R0+URZ], R3 ;  /* 0x00000003000075a7 */ /* 0x0022a400080011ff */
[----:B--2---:R-:W-:Y:S05]  /*a8a0*/  @!P0 NANOSLEEP.SYNCS 0x989680 ;  /* 0x009896800000895d */ /* 0x004fea0003900000 */
[----:B------:R-:W2:Y:S02]  /*a8b0*/  @!P0 SYNCS.PHASECHK.TRANS64 P0, [R0+URZ], R3 ;  /* 0x00000003000085a7 */ /* 0x000ea400080010ff */
[----:B--2---:R-:W-:Y:S05]  /*a8c0*/  @!P0 BRA `(.L_x_202) ;  /* 0xfffffffc00f08947 */ /* 0x004fea000383ffff */
[----:B------:R-:W-:Y:S05]  /*a8d0*/  BRA `(.L_x_203) ;  /* 0xffffff8400c87947 */ /* 0x000fea000383ffff */
.L_x_47:
[----:B------:R-:W-:-:S07]  /*a8e0*/  MOV R0, UR5 ;  /* 0x0000000500007c02 */ /* 0x000fce0008000f00 */
.L_x_204:
[----:B-1----:R1:W2:Y:S02]  /*a8f0*/  SYNCS.PHASECHK.TRANS64.TRYWAIT P0, [R0+URZ], R3 ;  /* 0x00000003000075a7 */ /* 0x0022a400080011ff */
[----:B--2---:R-:W-:Y:S05]  /*a900*/  @!P0 NANOSLEEP.SYNCS 0x989680 ;  /* 0x009896800000895d */ /* 0x004fea0003900000 */
[----:B------:R-:W2:Y:S02]  /*a910*/  @!P0 SYNCS.PHASECHK.TRANS64 P0, [R0+URZ], R3 ;  /* 0x00000003000085a7 */ /* 0x000ea400080010ff */
[----:B--2---:R-:W-:Y:S05]  /*a920*/  @!P0 BRA `(.L_x_204) ;  /* 0xfffffffc00f08947 */ /* 0x004fea000383ffff */
[----:B------:R-:W-:Y:S05]  /*a930*/  BRA `(.L_x_205) ;  /* 0xffffff8400d47947 */ /* 0x000fea000383ffff */
.L_x_48:
[----:B------:R-:W-:-:S07]  /*a940*/  MOV R0, UR5 ;  /* 0x0000000500007c02 */ /* 0x000fce0008000f00 */
.L_x_206:
[----:B-1----:R1:W2:Y:S02]  /*a950*/  SYNCS.PHASECHK.TRANS64.TRYWAIT P0, [R0+URZ], R3 ;  /* 0x00000003000075a7 */ /* 0x0022a400080011ff */
[----:B--2---:R-:W-:Y:S05]  /*a960*/  @!P0 NANOSLEEP.SYNCS 0x989680 ;  /* 0x009896800000895d */ /* 0x004fea0003900000 */
[----:B------:R-:W2:Y:S02]  /*a970*/  @!P0 SYNCS.PHASECHK.TRANS64 P0, [R0+URZ], R3 ;  /* 0x00000003000085a7 */ /* 0x000ea400080010ff */
[----:B--2---:R-:W-:Y:S05]  /*a980*/  @!P0 BRA `(.L_x_206) ;  /* 0xfffffffc00f08947 */ /* 0x004fea000383ffff */
[----:B------:R-:W-:Y:S05]  /*a990*/  BRA `(.L_x_207) ;  /* 0xffffff8400e07947 */ /* 0x000fea000383ffff */
.L_x_49:
[----:B------:R-:W-:-:S07]  /*a9a0*/  MOV R0, UR5 ;  /* 0x0000000500007c02 */ /* 0x000fce0008000f00 */
.L_x_208:
[----:B-1----:R1:W2:Y:S02]  /*a9b0*/  SYNCS.PHASECHK.TRANS64.TRYWAIT P0, [R0+URZ], R3 ;  /* 0x00000003000075a7 */ /* 0x0022a400080011ff */
[----:B--2---:R-:W-:Y:S05]  /*a9c0*/  @!P0 NANOSLEEP.SYNCS 0x989680 ;  /* 0x009896800000895d */ /* 0x004fea0003900000 */
[----:B------:R-:W2:Y:S02]  /*a9d0*/  @!P0 SYNCS.PHASECHK.TRANS64 P0, [R0+URZ], R3 ;  /* 0x00000003000085a7 */ /* 0x000ea400080010ff */
[----:B--2---:R-:W-:Y:S05]  /*a9e0*/  @!P0 BRA `(.L_x_208) ;  /* 0xfffffffc00f08947 */ /* 0x004fea000383ffff */
[----:B------:R-:W-:Y:S05]  /*a9f0*/  BRA `(.L_x_209) ;  /* 0xffffff8400ec7947 */ /* 0x000fea000383ffff */
.L_x_50:
[----:B------:R-:W-:-:S07]  /*aa00*/  MOV R0, UR5 ;  /* 0x0000000500007c02 */ /* 0x000fce0008000f00 */
.L_x_210:
[----:B-1----:R1:W2:Y:S02]  /*aa10*/  SYNCS.PHASECHK.TRANS64.TRYWAIT P0, [R0+URZ], R3 ;  /* 0x00000003000075a7 */ /* 0x0022a400080011ff */
[----:B--2---:R-:W-:Y:S05]  /*aa20*/  @!P0 NANOSLEEP.SYNCS 0x989680 ;  /* 0x009896800000895d */ /* 0x004fea0003900000 */
[----:B------:R-:W2:Y:S02]  /*aa30*/  @!P0 SYNCS.PHASECHK.TRANS64 P0, [R0+URZ], R3 ;  /* 0x00000003000085a7 */ /* 0x000ea400080010ff */
[----:B--2---:R-:W-:Y:S05]  /*aa40*/  @!P0 BRA `(.L_x_210) ;  /* 0xfffffffc00f08947 */ /* 0x004fea000383ffff */
[----:B------:R-:W-:Y:S05]  /*aa50*/  BRA `(.L_x_211) ;  /* 0xffffff8400f87947 */ /* 0x000fea000383ffff */
.L_x_51:
[----:B------:R-:W-:-:S07]  /*aa60*/  MOV R0, UR5 ;  /* 0x0000000500007c02 */ /* 0x000fce0008000f00 */
.L_x_212:
[----:B-1----:R1:W2:Y:S02]  /*aa70*/  SYNCS.PHASECHK.TRANS64.TRYWAIT P0, [R0+URZ], R3 ;  /* 0x00000003000075a7 */ /* 0x0022a400080011ff */
[----:B--2---:R-:W-:Y:S05]  /*aa80*/  @!P0 NANOSLEEP.SYNCS 0x989680 ;  /* 0x009896800000895d */ /* 0x004fea0003900000 */
[----:B------:R-:W2:Y:S02]  /*aa90*/  @!P0 SYNCS.PHASECHK.TRANS64 P0, [R0+URZ], R3 ;  /* 0x00000003000085a7 */ /* 0x000ea400080010ff */
[----:B--2---:R-:W-:Y:S05]  /*aaa0*/  @!P0 BRA `(.L_x_212) ;  /* 0xfffffffc00f08947 */ /* 0x004fea000383ffff */
[----:B------:R-:W-:Y:S05]  /*aab0*/  BRA `(.L_x_213) ;  /* 0xffffff8800047947 */ /* 0x000fea000383ffff */
.L_x_52:
[----:B------:R-:W-:-:S07]  /*aac0*/  MOV R0, UR5 ;  /* 0x0000000500007c02 */ /* 0x000fce0008000f00 */
.L_x_214:
[----:B-1----:R1:W2:Y:S02]  /*aad0*/  SYNCS.PHASECHK.TRANS64.TRYWAIT P0, [R0+URZ], R3 ;  /* 0x00000003000075a7 */ /* 0x0022a400080011ff */
[----:B--2---:R-:W-:Y:S05]  /*aae0*/  @!P0 NANOSLEEP.SYNCS 0x989680 ;  /* 0x009896800000895d */ /* 0x004fea0003900000 */
[----:B------:R-:W2:Y:S02]  /*aaf0*/  @!P0 SYNCS.PHASECHK.TRANS64 P0, [R0+URZ], R3 ;  /* 0x00000003000085a7 */ /* 0x000ea400080010ff */
[----:B--2---:R-:W-:Y:S05]  /*ab00*/  @!P0 BRA `(.L_x_214) ;  /* 0xfffffffc00f08947 */ /* 0x004fea000383ffff */
[----:B------:R-:W-:Y:S05]  /*ab10*/  BRA `(.L_x_215) ;  /* 0xffffff8800107947 */ /* 0x000fea000383ffff */
.L_x_53:
[----:B------:R-:W-:-:S07]  /*ab20*/  MOV R0, UR5 ;  /* 0x0000000500007c02 */ /* 0x000fce0008000f00 */
.L_x_216:
[----:B-1----:R1:W2:Y:S02]  /*ab30*/  SYNCS.PHASECHK.TRANS64.TRYWAIT P0, [R0+URZ], R3 ;  /* 0x00000003000075a7 */ /* 0x0022a400080011ff */
[----:B--2---:R-:W-:Y:S05]  /*ab40*/  @!P0 NANOSLEEP.SYNCS 0x989680 ;  /* 0x009896800000895d */ /* 0x004fea0003900000 */
[----:B------:R-:W2:Y:S02]  /*ab50*/  @!P0 SYNCS.PHASECHK.TRANS64 P0, [R0+URZ], R3 ;  /* 0x00000003000085a7 */ /* 0x000ea400080010ff */
[----:B--2---:R-:W-:Y:S05]  /*ab60*/  @!P0 BRA `(.L_x_216) ;  /* 0xfffffffc00f08947 */ /* 0x004fea000383ffff */
[----:B------:R-:W-:Y:S05]  /*ab70*/  BRA `(.L_x_217) ;  /* 0xffffff88001c7947 */ /* 0x000fea000383ffff */
.L_x_54:
[----:B------:R-:W-:-:S07]  /*ab80*/  MOV R0, UR5 ;  /* 0x0000000500007c02 */ /* 0x000fce0008000f00 */
.L_x_218:
[----:B-1----:R1:W2:Y:S02]  /*ab90*/  SYNCS.PHASECHK.TRANS64.TRYWAIT P0, [R0+URZ], R3 ;  /* 0x00000003000075a7 */ /* 0x0022a400080011ff */
[----:B--2---:R-:W-:Y:S05]  /*aba0*/  @!P0 NANOSLEEP.SYNCS 0x989680 ;  /* 0x009896800000895d */ /* 0x004fea0003900000 */
[----:B------:R-:W2:Y:S02]  /*abb0*/  @!P0 SYNCS.PHASECHK.TRANS64 P0, [R0+URZ], R3 ;  /* 0x00000003000085a7 */ /* 0x000ea400080010ff */
[----:B--2---:R-:W-:Y:S05]  /*abc0*/  @!P0 BRA `(.L_x_218) ;  /* 0xfffffffc00f08947 */ /* 0x004fea000383ffff */
[----:B------:R-:W-:Y:S05]  /*abd0*/  BRA `(.L_x_219) ;  /* 0xffffff8800287947 */ /* 0x000fea000383ffff */
.L_x_55:
[----:B------:R-:W-:-:S07]  /*abe0*/  MOV R0, UR5 ;  /* 0x0000000500007c02 */ /* 0x000fce0008000f00 */
.L_x_220:
[----:B-1----:R1:W2:Y:S02]  /*abf0*/  SYNCS.PHASECHK.TRANS64.TRYWAIT P0, [R0+URZ], R3 ;  /* 0x00000003000075a7 */ /* 0x0022a400080011ff */
[----:B--2---:R-:W-:Y:S05]  /*ac00*/  @!P0 NANOSLEEP.SYNCS 0x989680 ;  /* 0x009896800000895d */ /* 0x004fea0003900000 */
[----:B------:R-:W2:Y:S02]  /*ac10*/  @!P0 SYNCS.PHASECHK.TRANS64 P0, [R0+URZ], R3 ;  /* 0x00000003000085a7 */ /* 0x000ea400080010ff */
[----:B--2---:R-:W-:Y:S05]  /*ac20*/  @!P0 BRA `(.L_x_220) ;  /* 0xfffffffc00f08947 */ /* 0x004fea000383ffff */
[----:B------:R-:W-:Y:S05]  /*ac30*/  BRA `(.L_x_221) ;  /* 0xffffff8800347947 */ /* 0x000fea000383ffff */
.L_x_56:
[----:B------:R-:W-:-:S07]  /*ac40*/  MOV R0, UR5 ;  /* 0x0000000500007c02 */ /* 0x000fce0008000f00 */
.L_x_222:
[----:B-1----:R1:W2:Y:S02]  /*ac50*/  SYNCS.PHASECHK.TRANS64.TRYWAIT P0, [R0+URZ], R3 ;  /* 0x00000003000075a7 */ /* 0x0022a400080011ff */
[----:B--2---:R-:W-:Y:S05]  /*ac60*/  @!P0 NANOSLEEP.SYNCS 0x989680 ;  /* 0x009896800000895d */ /* 0x004fea0003900000 */
[----:B------:R-:W2:Y:S02]  /*ac70*/  @!P0 SYNCS.PHASECHK.TRANS64 P0, [R0+URZ], R3 ;  /* 0x00000003000085a7 */ /* 0x000ea400080010ff */
[----:B--2---:R-:W-:Y:S05]  /*ac80*/  @!P0 BRA `(.L_x_222) ;  /* 0xfffffffc00f08947 */ /* 0x004fea000383ffff */
[----:B------:R-:W-:Y:S05]  /*ac90*/  BRA `(.L_x_223) ;  /* 0xffffff8800407947 */ /* 0x000fea000383ffff */
.L_x_57:
[----:B------:R-:W-:-:S07]  /*aca0*/  MOV R0, UR5 ;  /* 0x0000000500007c02 */ /* 0x000fce0008000f00 */
.L_x_224:
[----:B-1----:R1:W2:Y:S02]  /*acb0*/  SYNCS.PHASECHK.TRANS64.TRYWAIT P0, [R0+URZ], R3 ;  /* 0x00000003000075a7 */ /* 0x0022a400080011ff */
[----:B--2---:R-:W-:Y:S05]  /*acc0*/  @!P0 NANOSLEEP.SYNCS 0x989680 ;  /* 0x009896800000895d */ /* 0x004fea0003900000 */
[----:B------:R-:W2:Y:S02]  /*acd0*/  @!P0 SYNCS.PHASECHK.TRANS64 P0, [R0+URZ], R3 ;  /* 0x00000003000085a7 */ /* 0x000ea400080010ff */
[----:B--2---:R-:W-:Y:S05]  /*ace0*/  @!P0 BRA `(.L_x_224) ;  /* 0xfffffffc00f08947 */ /* 0x004fea000383ffff */
[----:B------:R-:W-:Y:S05]  /*acf0*/  BRA `(.L_x_225) ;  /* 0xffffff88004c7947 */ /* 0x000fea000383ffff */
.L_x_58:
[----:B------:R-:W-:-:S07]  /*ad00*/  MOV R0, UR5 ;  /* 0x0000000500007c02 */ /* 0x000fce0008000f00 */
.L_x_226:
[----:B-1----:R1:W2:Y:S02]  /*ad10*/  SYNCS.PHASECHK.TRANS64.TRYWAIT P0, [R0+URZ], R3 ;  /* 0x00000003000075a7 */ /* 0x0022a400080011ff */
[----:B--2---:R-:W-:Y:S05]  /*ad20*/  @!P0 NANOSLEEP.SYNCS 0x989680 ;  /* 0x009896800000895d */ /* 0x004fea0003900000 */
[----:B------:R-:W2:Y:S02]  /*ad30*/  @!P0 SYNCS.PHASECHK.TRANS64 P0, [R0+URZ], R3 ;  /* 0x00000003000085a7 */ /* 0x000ea400080010ff */
[----:B--2---:R-:W-:Y:S05]  /*ad40*/  @!P0 BRA `(.L_x_226) ;  /* 0xfffffffc00f08947 */ /* 0x004fea000383ffff */
[----:B------:R-:W-:Y:S05]  /*ad50*/  BRA `(.L_x_227) ;  /* 0xffffff8800587947 */ /* 0x000fea000383ffff */
.L_x_59:
[----:B------:R-:W-:-:S07]  /*ad60*/  MOV R0, UR5 ;  /* 0x0000000500007c02 */ /* 0x000fce0008000f00 */
.L_x_228:
[----:B-1----:R1:W2:Y:S02]  /*ad70*/  SYNCS.PHASECHK.TRANS64.TRYWAIT P0, [R0+URZ], R3 ;  /* 0x00000003000075a7 */ /* 0x0022a400080011ff */
[----:B--2---:R-:W-:Y:S05]  /*ad80*/  @!P0 NANOSLEEP.SYNCS 0x989680 ;  /* 0x009896800000895d */ /* 0x004fea0003900000 */
[----:B------:R-:W2:Y:S02]  /*ad90*/  @!P0 SYNCS.PHASECHK.TRANS64 P0, [R0+URZ], R3 ;  /* 0x00000003000085a7 */ /* 0x000ea400080010ff */
[----:B--2---:R-:W-:Y:S05]  /*ada0*/  @!P0 BRA `(.L_x_228) ;  /* 0xfffffffc00f08947 */ /* 0x004fea000383ffff */
[----:B------:R-:W-:Y:S05]  /*adb0*/  BRA `(.L_x_229) ;  /* 0xffffff8800647947 */ /* 0x000fea000383ffff */
.L_x_60:
[----:B------:R-:W-:-:S07]  /*adc0*/  MOV R0, UR5 ;  /* 0x0000000500007c02 */ /* 0x000fce0008000f00 */
.L_x_230:
[----:B-1----:R1:W2:Y:S02]  /*add0*/  SYNCS.PHASECHK.TRANS64.TRYWAIT P0, [R0+URZ], R3 ;  /* 0x00000003000075a7 */ /* 0x0022a400080011ff */
[----:B--2---:R-:W-:Y:S05]  /*ade0*/  @!P0 NANOSLEEP.SYNCS 0x989680 ;  /* 0x009896800000895d */ /* 0x004fea0003900000 */
[----:B------:R-:W2:Y:S02]  /*adf0*/  @!P0 SYNCS.PHASECHK.TRANS64 P0, [R0+URZ], R3 ;  /* 0x00000003000085a7 */ /* 0x000ea400080010ff */
[----:B--2---:R-:W-:Y:S05]  /*ae00*/  @!P0 BRA `(.L_x_230) ;  /* 0xfffffffc00f08947 */ /* 0x004fea000383ffff */
[----:B------:R-:W-:Y:S05]  /*ae10*/  BRA `(.L_x_231) ;  /* 0xffffff8800707947 */ /* 0x000fea000383ffff */
.L_x_61:
[----:B------:R-:W-:-:S07]  /*ae20*/  MOV R0, UR5 ;  /* 0x0000000500007c02 */ /* 0x000fce0008000f00 */
.L_x_232:
[----:B-1----:R1:W2:Y:S02]  /*ae30*/  SYNCS.PHASECHK.TRANS64.TRYWAIT P0, [R0+URZ], R3 ;  /* 0x00000003000075a7 */ /* 0x0022a400080011ff */
[----:B--2---:R-:W-:Y:S05]  /*ae40*/  @!P0 NANOSLEEP.SYNCS 0x989680 ;  /* 0x009896800000895d */ /* 0x004fea0003900000 */
[----:B------:R-:W2:Y:S02]  /*ae50*/  @!P0 SYNCS.PHASECHK.TRANS64 P0, [R0+URZ], R3 ;  /* 0x00000003000085a7 */ /* 0x000ea400080010ff */
[----:B--2---:R-:W-:Y:S05]  /*ae60*/  @!P0 BRA `(.L_x_232) ;  /* 0xfffffffc00f08947 */ /* 0x004fea000383ffff */
[----:B------:R-:W-:Y:S05]  /*ae70*/  BRA `(.L_x_233) ;  /* 0xffffff88007c7947 */ /* 0x000fea000383ffff */
.L_x_62:
[----:B------:R-:W-:-:S07]  /*ae80*/  MOV R0, UR5 ;  /* 0x0000000500007c02 */ /* 0x000fce0008000f00 */
.L_x_234:
[----:B-1----:R1:W2:Y:S02]  /*ae90*/  SYNCS.PHASECHK.TRANS64.TRYWAIT P0, [R0+URZ], R3 ;  /* 0x00000003000075a7 */ /* 0x0022a400080011ff */
[----:B--2---:R-:W-:Y:S05]  /*aea0*/  @!P0 NANOSLEEP.SYNCS 0x989680 ;  /* 0x009896800000895d */ /* 0x004fea0003900000 */
[----:B------:R-:W2:Y:S02]  /*aeb0*/  @!P0 SYNCS.PHASECHK.TRANS64 P0, [R0+URZ], R3 ;  /* 0x00000003000085a7 */ /* 0x000ea400080010ff */
[----:B--2---:R-:W-:Y:S05]  /*aec0*/  @!P0 BRA `(.L_x_234) ;  /* 0xfffffffc00f08947 */ /* 0x004fea000383ffff */
[----:B------:R-:W-:Y:S05]  /*aed0*/  BRA `(.L_x_235) ;  /* 0xffffff8800887947 */ /* 0x000fea000383ffff */
.L_x_63:
[----:B------:R-:W-:-:S07]  /*aee0*/  MOV R0, UR5 ;  /* 0x0000000500007c02 */ /* 0x000fce0008000f00 */
.L_x_236:
[----:B-1----:R1:W2:Y:S02]  /*aef0*/  SYNCS.PHASECHK.TRANS64.TRYWAIT P0, [R0+URZ], R3 ;  /* 0x00000003000075a7 */ /* 0x0022a400080011ff */
[----:B--2---:R-:W-:Y:S05]  /*af00*/  @!P0 NANOSLEEP.SYNCS 0x989680 ;  /* 0x009896800000895d */ /* 0x004fea0003900000 */
[----:B------:R-:W2:Y:S02]  /*af10*/  @!P0 SYNCS.PHASECHK.TRANS64 P0, [R0+URZ], R3 ;  /* 0x00000003000085a7 */ /* 0x000ea400080010ff */
[----:B--2---:R-:W-:Y:S05]  /*af20*/  @!P0 BRA `(.L_x_236) ;  /* 0xfffffffc00f08947 */ /* 0x004fea000383ffff */
[----:B------:R-:W-:Y:S05]  /*af30*/  BRA `(.L_x_237) ;  /* 0xffffff8800947947 */ /* 0x000fea000383ffff */
.L_x_64:
[----:B------:R-:W-:-:S07]  /*af40*/  MOV R0, UR5 ;  /* 0x0000000500007c02 */ /* 0x000fce0008000f00 */
.L_x_238:
[----:B-1----:R1:W2:Y:S02]  /*af50*/  SYNCS.PHASECHK.TRANS64.TRYWAIT P0, [R0+URZ], R3 ;  /* 0x00000003000075a7 */ /* 0x0022a400080011ff */
[----:B--2---:R-:W-:Y:S05]  /*af60*/  @!P0 NANOSLEEP.SYNCS 0x989680 ;  /* 0x009896800000895d */ /* 0x004fea0003900000 */
[----:B------:R-:W2:Y:S02]  /*af70*/  @!P0 SYNCS.PHASECHK.TRANS64 P0, [R0+URZ], R3 ;  /* 0x00000003000085a7 */ /* 0x000ea400080010ff */
[----:B--2---:R-:W-:Y:S05]  /*af80*/  @!P0 BRA `(.L_x_238) ;  /* 0xfffffffc00f08947 */ /* 0x004fea000383ffff */
[----:B------:R-:W-:Y:S05]  /*af90*/  BRA `(.L_x_239) ;  /* 0xffffff8800a07947 */ /* 0x000fea000383ffff */
.L_x_65:
[----:B------:R-:W-:-:S07]  /*afa0*/  MOV R0, UR5 ;  /* 0x0000000500007c02 */ /* 0x000fce0008000f00 */
.L_x_240:
[----:B-1----:R1:W2:Y:S02]  /*afb0*/  SYNCS.PHASECHK.TRANS64.TRYWAIT P0, [R0+URZ], R3 ;  /* 0x00000003000075a7 */ /* 0x0022a400080011ff */
[----:B--2---:R-:W-:Y:S05]  /*afc0*/  @!P0 NANOSLEEP.SYNCS 0x989680 ;  /* 0x009896800000895d */ /* 0x004fea0003900000 */
[----:B------:R-:W2:Y:S02]  /*afd0*/  @!P0 SYNCS.PHASECHK.TRANS64 P0, [R0+URZ], R3 ;  /* 0x00000003000085a7 */ /* 0x000ea400080010ff */
[----:B--2---:R-:W-:Y:S05]  /*afe0*/  @!P0 BRA `(.L_x_240) ;  /* 0xfffffffc00f08947 */ /* 0x004fea000383ffff */
[----:B------:R-:W-:Y:S05]  /*aff0*/  BRA `(.L_x_241) ;  /* 0xffffff8800ac7947 */ /* 0x000fea000383ffff */
.L_x_66:
[----:B------:R-:W-:-:S07]  /*b000*/  MOV R0, UR5 ;  /* 0x0000000500007c02 */ /* 0x000fce0008000f00 */
.L_x_242:
[----:B-1----:R1:W2:Y:S02]  /*b010*/  SYNCS.PHASECHK.TRANS64.TRYWAIT P0, [R0+URZ], R3 ;  /* 0x00000003000075a7 */ /* 0x0022a400080011ff */
[----:B--2---:R-:W-:Y:S05]  /*b020*/  @!P0 NANOSLEEP.SYNCS 0x989680 ;  /* 0x009896800000895d */ /* 0x004fea0003900000 */
[----:B------:R-:W2:Y:S02]  /*b030*/  @!P0 SYNCS.PHASECHK.TRANS64 P0, [R0+URZ], R3 ;  /* 0x00000003000085a7 */ /* 0x000ea400080010ff */
[----:B--2---:R-:W-:Y:S05]  /*b040*/  @!P0 BRA `(.L_x_242) ;  /* 0xfffffffc00f08947 */ /* 0x004fea000383ffff */
[----:B------:R-:W-:Y:S05]  /*b050*/  BRA `(.L_x_243) ;  /* 0xffffff8800b87947 */ /* 0x000fea000383ffff */
.L_x_67:
[----:B------:R-:W-:-:S07]  /*b060*/  MOV R0, UR5 ;  /* 0x0000000500007c02 */ /* 0x000fce0008000f00 */
.L_x_244:
[----:B-1----:R1:W2:Y:S02]  /*b070*/  SYNCS.PHASECHK.TRANS64.TRYWAIT P0, [R0+URZ], R3 ;  /* 0x00000003000075a7 */ /* 0x0022a400080011ff */
[----:B--2---:R-:W-:Y:S05]  /*b080*/  @!P0 NANOSLEEP.SYNCS 0x989680 ;  /* 0x009896800000895d */ /* 0x004fea0003900000 */
[----:B------:R-:W2:Y:S02]  /*b090*/  @!P0 SYNCS.PHASECHK.TRANS64 P0, [R0+URZ], R3 ;  /* 0x00000003000085a7 */ /* 0x000ea400080010ff */
[----:B--2---:R-:W-:Y:S05]  /*b0a0*/  @!P0 BRA `(.L_x_244) ;  /* 0xfffffffc00f08947 */ /* 0x004fea000383ffff */
[----:B------:R-:W-:Y:S05]  /*b0b0*/  BRA `(.L_x_245) ;  /* 0xffffff8800c47947 */ /* 0x000fea000383ffff */
.L_x_68:
[----:B------:R-:W-:-:S07]  /*b0c0*/  MOV R0, UR5 ;  /* 0x0000000500007c02 */ /* 0x000fce0008000f00 */
.L_x_246:
[----:B-1----:R1:W2:Y:S02]  /*b0d0*/  SYNCS.PHASECHK.TRANS64.TRYWAIT P0, [R0+URZ], R3 ;  /* 0x00000003000075a7 */ /* 0x0022a400080011ff */
[----:B--2---:R-:W-:Y:S05]  /*b0e0*/  @!P0 NANOSLEEP.SYNCS 0x989680 ;  /* 0x009896800000895d */ /* 0x004fea0003900000 */
[----:B------:R-:W2:Y:S02]  /*b0f0*/  @!P0 SYNCS.PHASECHK.TRANS64 P0, [R0+URZ], R3 ;  /* 0x00000003000085a7 */ /* 0x000ea400080010ff */
[----:B--2---:R-:W-:Y:S05]  /*b100*/  @!P0 BRA `(.L_x_246) ;  /* 0xfffffffc00f08947 */ /* 0x004fea000383ffff */
[----:B------:R-:W-:Y:S05]  /*b110*/  BRA `(.L_x_247) ;  /* 0xffffff8800d07947 */ /* 0x000fea000383ffff */
.L_x_69:
[----:B------:R-:W-:-:S07]  /*b120*/  MOV R0, UR5 ;  /* 0x0000000500007c02 */ /* 0x000fce0008000f00 */
.L_x_248:
[----:B-1----:R1:W2:Y:S02]  /*b130*/  SYNCS.PHASECHK.TRANS64.TRYWAIT P0, [R0+URZ], R3 ;  /* 0x00000003000075a7 */ /* 0x0022a400080011ff */
[----:B--2---:R-:W-:Y:S05]  /*b140*/  @!P0 NANOSLEEP.SYNCS 0x989680 ;  /* 0x009896800000895d */ /* 0x004fea0003900000 */
[----:B------:R-:W2:Y:S02]  /*b150*/  @!P0 SYNCS.PHASECHK.TRANS64 P0, [R0+URZ], R3 ;  /* 0x00000003000085a7 */ /* 0x000ea400080010ff */
[----:B--2---:R-:W-:Y:S05]  /*b160*/  @!P0 BRA `(.L_x_248) ;  /* 0xfffffffc00f08947 */ /* 0x004fea000383ffff */
[----:B------:R-:W-:Y:S05]  /*b170*/  BRA `(.L_x_249) ;  /* 0xffffff8800dc7947 */ /* 0x000fea000383ffff */
.L_x_70:
[----:B------:R-:W-:-:S07]  /*b180*/  MOV R0, UR5 ;  /* 0x0000000500007c02 */ /* 0x000fce0008000f00 */
.L_x_250:
[----:B-1----:R1:W2:Y:S02]  /*b190*/  SYNCS.PHASECHK.TRANS64.TRYWAIT P0, [R0+URZ], R3 ;  /* 0x00000003000075a7 */ /* 0x0022a400080011ff */
[----:B--2---:R-:W-:Y:S05]  /*b1a0*/  @!P0 NANOSLEEP.SYNCS 0x989680 ;  /* 0x009896800000895d */ /* 0x004fea0003900000 */
[----:B------:R-:W2:Y:S02]  /*b1b0*/  @!P0 SYNCS.PHASECHK.TRANS64 P0, [R0+URZ], R3 ;  /* 0x00000003000085a7 */ /* 0x000ea400080010ff */
[----:B--2---:R-:W-:Y:S05]  /*b1c0*/  @!P0 BRA `(.L_x_250) ;  /* 0xfffffffc00f08947 */ /* 0x004fea000383ffff */
[----:B------:R-:W-:Y:S05]  /*b1d0*/  BRA `(.L_x_251) ;  /* 0xffffff8800e87947 */ /* 0x000fea000383ffff */
.L_x_71:
[----:B------:R-:W-:-:S07]  /*b1e0*/  MOV R0, UR5 ;  /* 0x0000000500007c02 */ /* 0x000fce0008000f00 */
.L_x_252:
[----:B-1----:R1:W2:Y:S02]  /*b1f0*/  SYNCS.PHASECHK.TRANS64.TRYWAIT P0, [R0+URZ], R3 ;  /* 0x00000003000075a7 */ /* 0x0022a400080011ff */
[----:B--2---:R-:W-:Y:S05]  /*b200*/  @!P0 NANOSLEEP.SYNCS 0x989680 ;  /* 0x009896800000895d */ /* 0x004fea0003900000 */
[----:B------:R-:W2:Y:S02]  /*b210*/  @!P0 SYNCS.PHASECHK.TRANS64 P0, [R0+URZ], R3 ;  /* 0x00000003000085a7 */ /* 0x000ea400080010ff */
[----:B--2---:R-:W-:Y:S05]  /*b220*/  @!P0 BRA `(.L_x_252) ;  /* 0xfffffffc00f08947 */ /* 0x004fea000383ffff */
[----:B------:R-:W-:Y:S05]  /*b230*/  BRA `(.L_x_253) ;  /* 0xffffff8800f47947 */ /* 0x000fea000383ffff */
.L_x_72:
[----:B------:R-:W-:-:S07]  /*b240*/  MOV R0, UR5 ;  /* 0x0000000500007c02 */ /* 0x000fce0008000f00 */
.L_x_254:
[----:B-1----:R1:W2:Y:S02]  /*b250*/  SYNCS.PHASECHK.TRANS64.TRYWAIT P0, [R0+URZ], R3 ;  /* 0x00000003000075a7 */ /* 0x0022a400080011ff */
[----:B--2---:R-:W-:Y:S05]  /*b260*/  @!P0 NANOSLEEP.SYNCS 0x989680 ;  /* 0x009896800000895d */ /* 0x004fea0003900000 */
[----:B------:R-:W2:Y:S02]  /*b270*/  @!P0 SYNCS.PHASECHK.TRANS64 P0, [R0+URZ], R3 ;  /* 0x00000003000085a7 */ /* 0x000ea400080010ff */
[----:B--2---:R-:W-:Y:S05]  /*b280*/  @!P0 BRA `(.L_x_254) ;  /* 0xfffffffc00f08947 */ /* 0x004fea000383ffff */
[----:B------:R-:W-:Y:S05]  /*b290*/  BRA `(.L_x_255) ;  /* 0xffffff8c00007947 */ /* 0x000fea000383ffff */
.L_x_73:
[----:B------:R-:W-:-:S07]  /*b2a0*/  MOV R0, UR5 ;  /* 0x0000000500007c02 */ /* 0x000fce0008000f00 */
.L_x_256:
[----:B-1----:R1:W2:Y:S02]  /*b2b0*/  SYNCS.PHASECHK.TRANS64.TRYWAIT P0, [R0+URZ], R3 ;  /* 0x00000003000075a7 */ /* 0x0022a400080011ff */
[----:B--2---:R-:W-:Y:S05]  /*b2c0*/  @!P0 NANOSLEEP.SYNCS 0x989680 ;  /* 0x009896800000895d */ /* 0x004fea0003900000 */
[----:B------:R-:W2:Y:S02]  /*b2d0*/  @!P0 SYNCS.PHASECHK.TRANS64 P0, [R0+URZ], R3 ;  /* 0x00000003000085a7 */ /* 0x000ea400080010ff */
[----:B--2---:R-:W-:Y:S05]  /*b2e0*/  @!P0 BRA `(.L_x_256) ;  /* 0xfffffffc00f08947 */ /* 0x004fea000383ffff */
[----:B------:R-:W-:Y:S05]  /*b2f0*/  BRA `(.L_x_257) ;  /* 0xffffff8c000c7947 */ /* 0x000fea000383ffff */
.L_x_74:
[----:B------:R-:W-:-:S07]  /*b300*/  MOV R0, UR5 ;  /* 0x0000000500007c02 */ /* 0x000fce0008000f00 */
.L_x_258:
[----:B-1----:R1:W2:Y:S02]  /*b310*/  SYNCS.PHASECHK.TRANS64.TRYWAIT P0, [R0+URZ], R3 ;  /* 0x00000003000075a7 */ /* 0x0022a400080011ff */
[----:B--2---:R-:W-:Y:S05]  /*b320*/  @!P0 NANOSLEEP.SYNCS 0x989680 ;  /* 0x009896800000895d */ /* 0x004fea0003900000 */
[----:B------:R-:W2:Y:S02]  /*b330*/  @!P0 SYNCS.PHASECHK.TRANS64 P0, [R0+URZ], R3 ;  /* 0x00000003000085a7 */ /* 0x000ea400080010ff */
[----:B--2---:R-:W-:Y:S05]  /*b340*/  @!P0 BRA `(.L_x_258) ;  /* 0xfffffffc00f08947 */ /* 0x004fea000383ffff */
[----:B------:R-:W-:Y:S05]  /*b350*/  BRA `(.L_x_259) ;  /* 0xffffff8c00187947 */ /* 0x000fea000383ffff */
.L_x_75:
[----:B------:R-:W-:-:S07]  /*b360*/  MOV R0, UR5 ;  /* 0x0000000500007c02 */ /* 0x000fce0008000f00 */
.L_x_260:
[----:B-1----:R1:W2:Y:S02]  /*b370*/  SYNCS.PHASECHK.TRANS64.TRYWAIT P0, [R0+URZ], R3 ;  /* 0x00000003000075a7 */ /* 0x0022a400080011ff */
[----:B--2---:R-:W-:Y:S05]  /*b380*/  @!P0 NANOSLEEP.SYNCS 0x989680 ;  /* 0x009896800000895d */ /* 0x004fea0003900000 */
[----:B------:R-:W2:Y:S02]  /*b390*/  @!P0 SYNCS.PHASECHK.TRANS64 P0, [R0+URZ], R3 ;  /* 0x00000003000085a7 */ /* 0x000ea400080010ff */
[----:B--2---:R-:W-:Y:S05]  /*b3a0*/  @!P0 BRA `(.L_x_260) ;  /* 0xfffffffc00f08947 */ /* 0x004fea000383ffff */
[----:B------:R-:W-:Y:S05]  /*b3b0*/  BRA `(.L_x_261) ;  /* 0xffffff8c00247947 */ /* 0x000fea000383ffff */
.L_x_76:
[----:B------:R-:W-:-:S07]  /*b3c0*/  MOV R0, UR5 ;  /* 0x0000000500007c02 */ /* 0x000fce0008000f00 */
.L_x_262:
[----:B-1----:R1:W2:Y:S02]  /*b3d0*/  SYNCS.PHASECHK.TRANS64.TRYWAIT P0, [R0+URZ], R3 ;  /* 0x00000003000075a7 */ /* 0x0022a400080011ff */
[----:B--2---:R-:W-:Y:S05]  /*b3e0*/  @!P0 NANOSLEEP.SYNCS 0x989680 ;  /* 0x009896800000895d */ /* 0x004fea0003900000 */
[----:B------:R-:W2:Y:S02]  /*b3f0*/  @!P0 SYNCS.PHASECHK.TRANS64 P0, [R0+URZ], R3 ;  /* 0x00000003000085a7 */ /* 0x000ea400080010ff */
[----:B--2---:R-:W-:Y:S05]  /*b400*/  @!P0 BRA `(.L_x_262) ;  /* 0xfffffffc00f08947 */ /* 0x004fea000383ffff */
[----:B------:R-:W-:Y:S05]  /*b410*/  BRA `(.L_x_263) ;  /* 0xffffff8c00307947 */ /* 0x000fea000383ffff */
.L_x_77:
[----:B------:R-:W-:-:S07]  /*b420*/  MOV R0, UR5 ;  /* 0x0000000500007c02 */ /* 0x000fce0008000f00 */
.L_x_264:
[----:B-1----:R1:W2:Y:S02]  /*b430*/  SYNCS.PHASECHK.TRANS64.TRYWAIT P0, [R0+URZ], R3 ;  /* 0x00000003000075a7 */ /* 0x0022a400080011ff */
[----:B--2---:R-:W-:Y:S05]  /*b440*/  @!P0 NANOSLEEP.SYNCS 0x989680 ;  /* 0x009896800000895d */ /* 0x004fea0003900000 */
[----:B------:R-:W2:Y:S02]  /*b450*/  @!P0 SYNCS.PHASECHK.TRANS64 P0, [R0+URZ], R3 ;  /* 0x00000003000085a7 */ /* 0x000ea400080010ff */
[----:B--2---:R-:W-:Y:S05]  /*b460*/  @!P0 BRA `(.L_x_264) ;  /* 0xfffffffc00f08947 */ /* 0x004fea000383ffff */
[----:B------:R-:W-:Y:S05]  /*b470*/  BRA `(.L_x_265) ;  /* 0xffffff8c003c7947 */ /* 0x000fea000383ffff */
.L_x_78:
[----:B------:R-:W-:-:S07]  /*b480*/  MOV R0, UR5 ;  /* 0x0000000500007c02 */ /* 0x000fce0008000f00 */
.L_x_266:
[----:B-1----:R1:W2:Y:S02]  /*b490*/  SYNCS.PHASECHK.TRANS64.TRYWAIT P0, [R0+URZ], R3 ;  /* 0x00000003000075a7 */ /* 0x0022a400080011ff */
[----:B--2---:R-:W-:Y:S05]  /*b4a0*/  @!P0 NANOSLEEP.SYNCS 0x989680 ;  /* 0x009896800000895d */ /* 0x004fea0003900000 */
[----:B------:R-:W2:Y:S02]  /*b4b0*/  @!P0 SYNCS.PHASECHK.TRANS64 P0, [R0+URZ], R3 ;  /* 0x00000003000085a7 */ /* 0x000ea400080010ff */
[----:B--2---:R-:W-:Y:S05]  /*b4c0*/  @!P0 BRA `(.L_x_266) ;  /* 0xfffffffc00f08947 */ /* 0x004fea000383ffff */
[----:B------:R-:W-:Y:S05]  /*b4d0*/  BRA `(.L_x_267) ;  /* 0xffffff8c00487947 */ /* 0x000fea000383ffff */
.L_x_79:
[----:B------:R-:W-:-:S07]  /*b4e0*/  MOV R0, UR5 ;  /* 0x0000000500007c02 */ /* 0x000fce0008000f00 */
.L_x_268:
[----:B-1----:R1:W2:Y:S02]  /*b4f0*/  SYNCS.PHASECHK.TRANS64.TRYWAIT P0, [R0+URZ], R3 ;  /* 0x00000003000075a7 */ /* 0x0022a400080011ff */
[----:B--2---:R-:W-:Y:S05]  /*b500*/  @!P0 NANOSLEEP.SYNCS 0x989680 ;  /* 0x009896800000895d */ /* 0x004fea0003900000 */
[----:B------:R-:W2:Y:S02]  /*b510*/  @!P0 SYNCS.PHASECHK.TRANS64 P0, [R0+URZ], R3 ;  /* 0x00000003000085a7 */ /* 0x000ea400080010ff */
[----:B--2---:R-:W-:Y:S05]  /*b520*/  @!P0 BRA `(.L_x_268) ;  /* 0xfffffffc00f08947 */ /* 0x004fea000383ffff */
[----:B------:R-:W-:Y:S05]  /*b530*/  BRA `(.L_x_269) ;  /* 0xffffff8c00547947 */ /* 0x000fea000383ffff */
.L_x_80:
[----:B------:R-:W-:-:S07]  /*b540*/  MOV R0, UR5 ;  /* 0x0000000500007c02 */ /* 0x000fce0008000f00 */
.L_x_270:
[----:B-1----:R1:W2:Y:S02]  /*b550*/  SYNCS.PHASECHK.TRANS64.TRYWAIT P0, [R0+URZ], R3 ;  /* 0x00000003000075a7 */ /* 0x0022a400080011ff */
[----:B--2---:R-:W-:Y:S05]  /*b560*/  @!P0 NANOSLEEP.SYNCS 0x989680 ;  /* 0x009896800000895d */ /* 0x004fea0003900000 */
[----:B------:R-:W2:Y:S02]  /*b570*/  @!P0 SYNCS.PHASECHK.TRANS64 P0, [R0+URZ], R3 ;  /* 0x00000003000085a7 */ /* 0x000ea400080010ff */
[----:B--2---:R-:W-:Y:S05]  /*b580*/  @!P0 BRA `(.L_x_270) ;  /* 0xfffffffc00f08947 */ /* 0x004fea000383ffff */
[----:B------:R-:W-:Y:S05]  /*b590*/  BRA `(.L_x_271) ;  /* 0xffffff8c00607947 */ /* 0x000fea000383ffff */
.L_x_81:
[----:B------:R-:W-:-:S07]  /*b5a0*/  MOV R0, UR5 ;  /* 0x0000000500007c02 */ /* 0x000fce0008000f00 */
.L_x_272:
[----:B-1----:R1:W2:Y:S02]  /*b5b0*/  SYNCS.PHASECHK.TRANS64.TRYWAIT P0, [R0+URZ], R3 ;  /* 0x00000003000075a7 */ /* 0x0022a400080011ff */
[----:B--2---:R-:W-:Y:S05]  /*b5c0*/  @!P0 NANOSLEEP.SYNCS 0x989680 ;  /* 0x009896800000895d */ /* 0x004fea0003900000 */
[----:B------:R-:W2:Y:S02]  /*b5d0*/  @!P0 SYNCS.PHASECHK.TRANS64 P0, [R0+URZ], R3 ;  /* 0x00000003000085a7 */ /* 0x000ea400080010ff */
[----:B--2---:R-:W-:Y:S05]  /*b5e0*/  @!P0 BRA `(.L_x_272) ;  /* 0xfffffffc00f08947 */ /* 0x004fea000383ffff */
[----:B------:R-:W-:Y:S05]  /*b5f0*/  BRA `(.L_x_273) ;  /* 0xffffff8c006c7947 */ /* 0x000fea000383ffff */
.L_x_82:
[----:B------:R-:W-:-:S07]  /*b600*/  MOV R0, UR5 ;  /* 0x0000000500007c02 */ /* 0x000fce0008000f00 */
.L_x_274:
[----:B-1----:R1:W2:Y:S02]  /*b610*/  SYNCS.PHASECHK.TRANS64.TRYWAIT P0, [R0+URZ], R3 ;  /* 0x00000003000075a7 */ /* 0x0022a400080011ff */
[----:B--2---:R-:W-:Y:S05]  /*b620*/  @!P0 NANOSLEEP.SYNCS 0x989680 ;  /* 0x009896800000895d */ /* 0x004fea0003900000 */
[----:B------:R-:W2:Y:S02]  /*b630*/  @!P0 SYNCS.PHASECHK.TRANS64 P0, [R0+URZ], R3 ;  /* 0x00000003000085a7 */ /* 0x000ea400080010ff */
[----:B--2---:R-:W-:Y:S05]  /*b640*/  @!P0 BRA `(.L_x_274) ;  /* 0xfffffffc00f08947 */ /* 0x004fea000383ffff */
[----:B------:R-:W-:Y:S05]  /*b650*/  BRA `(.L_x_275) ;  /* 0xffffff8c00787947 */ /* 0x000fea000383ffff */
.L_x_83:
[----:B------:R-:W-:-:S07]  /*b660*/  MOV R0, UR5 ;  /* 0x0000000500007c02 */ /* 0x000fce0008000f00 */
.L_x_276:
[----:B-1----:R1:W2:Y:S02]  /*b670*/  SYNCS.PHASECHK.TRANS64.TRYWAIT P0, [R0+URZ], R3 ;  /* 0x00000003000075a7 */ /* 0x0022a400080011ff */
[----:B--2---:R-:W-:Y:S05]  /*b680*/  @!P0 NANOSLEEP.SYNCS 0x989680 ;  /* 0x009896800000895d */ /* 0x004fea0003900000 */
[----:B------:R-:W2:Y:S02]  /*b690*/  @!P0 SYNCS.PHASECHK.TRANS64 P0, [R0+URZ], R3 ;  /* 0x00000003000085a7 */ /* 0x000ea400080010ff */
[----:B--2---:R-:W-:Y:S05]  /*b6a0*/  @!P0 BRA `(.L_x_276) ;  /* 0xfffffffc00f08947 */ /* 0x004fea000383ffff */
[----:B------:R-:W-:Y:S05]  /*b6b0*/  BRA `(.L_x_277) ;  /* 0xffffff8c00847947 */ /* 0x000fea000383ffff */
.L_x_84:
[----:B------:R-:W-:-:S07]  /*b6c0*/  MOV R0, UR5 ;  /* 0x0000000500007c02 */ /* 0x000fce0008000f00 */
.L_x_278:
[----:B-1----:R1:W2:Y:S02]  /*b6d0*/  SYNCS.PHASECHK.TRANS64.TRYWAIT P0, [R0+URZ], R3 ;  /* 0x00000003000075a7 */ /* 0x0022a400080011ff */
[----:B--2---:R-:W-:Y:S05]  /*b6e0*/  @!P0 NANOSLEEP.SYNCS 0x989680 ;  /* 0x009896800000895d */ /* 0x004fea0003900000 */
[----:B------:R-:W2:Y:S02]  /*b6f0*/  @!P0 SYNCS.PHASECHK.TRANS64 P0, [R0+URZ], R3 ;  /* 0x00000003000085a7 */ /* 0x000ea400080010ff */
[----:B--2---:R-:W-:Y:S05]  /*b700*/  @!P0 BRA `(.L_x_278) ;  /* 0xfffffffc00f08947 */ /* 0x004fea000383ffff */
[----:B------:R-:W-:Y:S05]  /*b710*/  BRA `(.L_x_279) ;  /* 0xffffff8c00907947 */ /* 0x000fea000383ffff */
.L_x_85:
[----:B------:R-:W-:-:S07]  /*b720*/  MOV R0, UR5 ;  /* 0x0000000500007c02 */ /* 0x000fce0008000f00 */
.L_x_280:
[----:B-1----:R1:W2:Y:S02]  /*b730*/  SYNCS.PHASECHK.TRANS64.TRYWAIT P0, [R0+URZ], R3 ;  /* 0x00000003000075a7 */ /* 0x0022a400080011ff */
[----:B--2---:R-:W-:Y:S05]  /*b740*/  @!P0 NANOSLEEP.SYNCS 0x989680 ;  /* 0x009896800000895d */ /* 0x004fea0003900000 */
[----:B------:R-:W2:Y:S02]  /*b750*/  @!P0 SYNCS.PHASECHK.TRANS64 P0, [R0+URZ], R3 ;  /* 0x00000003000085a7 */ /* 0x000ea400080010ff */
[----:B--2---:R-:W-:Y:S05]  /*b760*/  @!P0 BRA `(.L_x_280) ;  /* 0xfffffffc00f08947 */ /* 0x004fea000383ffff */
[----:B------:R-:W-:Y:S05]  /*b770*/  BRA `(.L_x_281) ;  /* 0xffffff8c009c7947 */ /* 0x000fea000383ffff */
.L_x_86:
[----:B------:R-:W-:-:S07]  /*b780*/  MOV R0, UR5 ;  /* 0x0000000500007c02 */ /* 0x000fce0008000f00 */
.L_x_282:
[----:B-1----:R1:W2:Y:S02]  /*b790*/  SYNCS.PHASECHK.TRANS64.TRYWAIT P0, [R0+URZ], R3 ;  /* 0x00000003000075a7 */ /* 0x0022a400080011ff */
[----:B--2---:R-:W-:Y:S05]  /*b7a0*/  @!P0 NANOSLEEP.SYNCS 0x989680 ;  /* 0x009896800000895d */ /* 0x004fea0003900000 */
[----:B------:R-:W2:Y:S02]  /*b7b0*/  @!P0 SYNCS.PHASECHK.TRANS64 P0, [R0+URZ], R3 ;  /* 0x00000003000085a7 */ /* 0x000ea400080010ff */
[----:B--2---:R-:W-:Y:S05]  /*b7c0*/  @!P0 BRA `(.L_x_282) ;  /* 0xfffffffc00f08947 */ /* 0x004fea000383ffff */
[----:B------:R-:W-:Y:S05]  /*b7d0*/  BRA `(.L_x_283) ;  /* 0xffffff8c00a87947 */ /* 0x000fea000383ffff */
.L_x_87:
[----:B------:R-:W-:-:S07]  /*b7e0*/  MOV R0, UR5 ;  /* 0x0000000500007c02 */ /* 0x000fce0008000f00 */
.L_x_284:
[----:B-1----:R1:W2:Y:S02]  /*b7f0*/  SYNCS.PHASECHK.TRANS64.TRYWAIT P0, [R0+URZ], R3 ;  /* 0x00000003000075a7 */ /* 0x0022a400080011ff */
[----:B--2---:R-:W-:Y:S05]  /*b800*/  @!P0 NANOSLEEP.SYNCS 0x989680 ;  /* 0x009896800000895d */ /* 0x004fea0003900000 */
[----:B------:R-:W2:Y:S02]  /*b810*/  @!P0 SYNCS.PHASECHK.TRANS64 P0, [R0+URZ], R3 ;  /* 0x00000003000085a7 */ /* 0x000ea400080010ff */
[----:B--2---:R-:W-:Y:S05]  /*b820*/  @!P0 BRA `(.L_x_284) ;  /* 0xfffffffc00f08947 */ /* 0x004fea000383ffff */
[----:B------:R-:W-:Y:S05]  /*b830*/  BRA `(.L_x_285) ;  /* 0xffffff8c00b47947 */ /* 0x000fea000383ffff */
.L_x_88:
[----:B------:R-:W-:-:S07]  /*b840*/  MOV R0, UR5 ;  /* 0x0000000500007c02 */ /* 0x000fce0008000f00 */
.L_x_286:
[----:B-1----:R1:W2:Y:S02]  /*b850*/  SYNCS.PHASECHK.TRANS64.TRYWAIT P0, [R0+URZ], R3 ;  /* 0x00000003000075a7 */ /* 0x0022a400080011ff */
[----:B--2---:R-:W-:Y:S05]  /*b860*/  @!P0 NANOSLEEP.SYNCS 0x989680 ;  /* 0x009896800000895d */ /* 0x004fea0003900000 */
[----:B------:R-:W2:Y:S02]  /*b870*/  @!P0 SYNCS.PHASECHK.TRANS64 P0, [R0+URZ], R3 ;  /* 0x00000003000085a7 */ /* 0x000ea400080010ff */
[----:B--2---:R-:W-:Y:S05]  /*b880*/  @!P0 BRA `(.L_x_286) ;  /* 0xfffffffc00f08947 */ /* 0x004fea000383ffff */
[----:B------:R-:W-:Y:S05]  /*b890*/  BRA `(.L_x_287) ;  /* 0xffffff8c00c07947 */ /* 0x000fea000383ffff */
.L_x_89:
[----:B------:R-:W-:-:S07]  /*b8a0*/  MOV R0, UR5 ;  /* 0x0000000500007c02 */ /* 0x000fce0008000f00 */
.L_x_288:
[----:B-1----:R1:W2:Y:S02]  /*b8b0*/  SYNCS.PHASECHK.TRANS64.TRYWAIT P0, [R0+URZ], R3 ;  /* 0x00000003000075a7 */ /* 0x0022a400080011ff */
[----:B--2---:R-:W-:Y:S05]  /*b8c0*/  @!P0 NANOSLEEP.SYNCS 0x989680 ;  /* 0x009896800000895d */ /* 0x004fea0003900000 */
[----:B------:R-:W2:Y:S02]  /*b8d0*/  @!P0 SYNCS.PHASECHK.TRANS64 P0, [R0+URZ], R3 ;  /* 0x00000003000085a7 */ /* 0x000ea400080010ff */
[----:B--2---:R-:W-:Y:S05]  /*b8e0*/  @!P0 BRA `(.L_x_288) ;  /* 0xfffffffc00f08947 */ /* 0x004fea000383ffff */
[----:B------:R-:W-:Y:S05]  /*b8f0*/  BRA `(.L_x_289) ;  /* 0xffffff8c00cc7947 */ /* 0x000fea000383ffff */
.L_x_90:
[----:B------:R-:W-:-:S07]  /*b900*/  MOV R0, UR5 ;  /* 0x0000000500007c02 */ /* 0x000fce0008000f00 */
.L_x_290:
[----:B-1----:R1:W2:Y:S02]  /*b910*/  SYNCS.PHASECHK.TRANS64.TRYWAIT P0, [R0+URZ], R3 ;  /* 0x00000003000075a7 */ /* 0x0022a400080011ff */
[----:B--2---:R-:W-:Y:S05]  /*b920*/  @!P0 NANOSLEEP.SYNCS 0x989680 ;  /* 0x009896800000895d */ /* 0x004fea0003900000 */
[----:B------:R-:W2:Y:S02]  /*b930*/  @!P0 SYNCS.PHASECHK.TRANS64 P0, [R0+URZ], R3 ;  /* 0x00000003000085a7 */ /* 0x000ea400080010ff */
[----:B--2---:R-:W-:Y:S05]  /*b940*/  @!P0 BRA `(.L_x_290) ;  /* 0xfffffffc00f08947 */ /* 0x004fea000383ffff */
[----:B------:R-:W-:Y:S05]  /*b950*/  BRA `(.L_x_291) ;  /* 0xffffff8c00d87947 */ /* 0x000fea000383ffff */
.L_x_93:
[----:B-1----:R1:W2:Y:S02]  /*b960*/  SYNCS.PHASECHK.TRANS64.TRYWAIT P0, [R2+URZ+0x3b0], R4 ;  /* 0x0003b004020075a7 */ /* 0x0022a400080011ff */
[----:B--2---:R-:W-:Y:S05]  /*b970*/  @!P0 NANOSLEEP.SYNCS 0x989680 ;  /* 0x009896800000895d */ /* 0x004fea0003900000 */
[----:B------:R-:W2:Y:S02]  /*b980*/  @!P0 SYNCS.PHASECHK.TRANS64 P0, [R2+URZ+0x3b0], R4 ;  /* 0x0003b004020085a7 */ /* 0x000ea400080010ff */
[----:B--2---:R-:W-:Y:S05]  /*b990*/  @!P0 BRA `(.L_x_93) ;  /* 0xfffffffc00f08947 */ /* 0x004fea000383ffff */
[----:B------:R-:W-:Y:S05]  /*b9a0*/  BRA `(.L_x_292) ;  /* 0xffffff9000347947 */ /* 0x000fea000383ffff */
.L_x_94:
[----:B------:R-:W-:-:S07]  /*b9b0*/  MOV R2, UR4 ;  /* 0x0000000400027c02 */ /* 0x000fce0008000f00 */
.L_x_293:
[----:B-1----:R1:W2:Y:S02]  /*b9c0*/  SYNCS.PHASECHK.TRANS64.TRYWAIT P0, [R2+URZ+0x360], R5 ;  /* 0x00036005020075a7 */ /* 0x0022a400080011ff */
[----:B--2---:R-:W-:Y:S05]  /*b9d0*/  @!P0 NANOSLEEP.SYNCS 0x989680 ;  /* 0x009896800000895d */ /* 0x004fea0003900000 */
[----:B------:R-:W2:Y:S02]  /*b9e0*/  @!P0 SYNCS.PHASECHK.TRANS64 P0, [R2+URZ+0x360], R5 ;  /* 0x00036005020085a7 */ /* 0x000ea400080010ff */
[----:B--2---:R-:W-:Y:S05]  /*b9f0*/  @!P0 BRA `(.L_x_293) ;  /* 0xfffffffc00f08947 */ /* 0x004fea000383ffff */
[----:B------:R-:W-:Y:S05]  /*ba00*/  BRA `(.L_x_294) ;  /* 0xffffff9000447947 */ /* 0x000fea000383ffff */
.L_x_95:
[----:B-1----:R1:W2:Y:S02]  /*ba10*/  SYNCS.PHASECHK.TRANS64.TRYWAIT P1, [R2+URZ+0x350], R4 ;  /* 0x00035004020075a7 */ /* 0x0022a400080211ff */
[----:B--2---:R-:W-:Y:S05]  /*ba20*/  @!P1 NANOSLEEP.SYNCS 0x989680 ;  /* 0x009896800000995d */ /* 0x004fea0003900000 */
[----:B------:R-:W2:Y:S02]  /*ba30*/  @!P1 SYNCS.PHASECHK.TRANS64 P1, [R2+URZ+0x350], R4 ;  /* 0x00035004020095a7 */ /* 0x000ea400080210ff */
[----:B--2---:R-:W-:Y:S05]  /*ba40*/  @!P1 BRA `(.L_x_95) ;  /* 0xfffffffc00f09947 */ /* 0x004fea000383ffff */
[----:B------:R-:W-:Y:S05]  /*ba50*/  BRA `(.L_x_295) ;  /* 0xffffff9000747947 */ /* 0x000fea000383ffff */
.L_x_98:
[----:B------:R-:W-:-:S07]  /*ba60*/  MOV R0, UR4 ;  /* 0x0000000400007c02 */ /* 0x000fce0008000f00 */
.L_x_296:
[----:B-1----:R1:W2:Y:S02]  /*ba70*/  SYNCS.PHASECHK.TRANS64.TRYWAIT P0, [R0+URZ+0x360], R2 ;  /* 0x00036002000075a7 */ /* 0x0022a400080011ff */
[----:B--2---:R-:W-:Y:S05]  /*ba80*/  @!P0 NANOSLEEP.SYNCS 0x989680 ;  /* 0x009896800000895d */ /* 0x004fea0003900000 */
[----:B------:R-:W2:Y:S02]  /*ba90*/  @!P0 SYNCS.PHASECHK.TRANS64 P0, [R0+URZ+0x360], R2 ;  /* 0x00036002000085a7 */ /* 0x000ea400080010ff */
[----:B--2---:R-:W-:Y:S05]  /*baa0*/  @!P0 BRA `(.L_x_296) ;  /* 0xfffffffc00f08947 */ /* 0x004fea000383ffff */
[----:B------:R-:W-:Y:S05]  /*bab0*/  BRA `(.L_x_97) ;  /* 0xffffff9000c87947 */ /* 0x000fea000383ffff */
.L_x_107:
[----:B-1----:R-:W-:-:S04]  /*bac0*/  MOV R5, UR5 ;  /* 0x0000000500057c02 */ /* 0x002fc80008000f00 */
[----:B------:R1:W2:Y:S03]  /*bad0*/  SYNCS.PHASECHK.TRANS64.TRYWAIT P0, [R5+URZ+0x8], R6 ;  /* 0x00000806050075a7 */ /* 0x0002a600080011ff */
[----:B--2---:R-:W-:Y:S05]  /*bae0*/  @!P0 NANOSLEEP.SYNCS 0x989680 ;  /* 0x009896800000895d */ /* 0x004fea0003900000 */
[----:B------:R-:W2:Y:S02]  /*baf0*/  @!P0 SYNCS.PHASECHK.TRANS64 P0, [R5+URZ+0x8], R6 ;  /* 0x00000806050085a7 */ /* 0x000ea400080010ff */
[----:B--2---:R-:W-:Y:S05]  /*bb00*/  @!P0 BRA `(.L_x_107) ;  /* 0xfffffffc00ec8947 */ /* 0x004fea000383ffff */
[----:B------:R-:W-:Y:S05]  /*bb10*/  BRA `(.L_x_106) ;  /* 0xffffff94007c7947 */ /* 0x000fea000383ffff */
.L_x_109:
[----:B------:R-:W-:Y:S01]  /*bb20*/  BSSY B0, `(.L_x_297) ;  /* 0x0000006000007945 */ /* 0x000fe20003800000 */
[----:B------:R-:W-:-:S07]  /*bb30*/  MOV R15, 0xffffffff ;  /* 0xffffffff000f7802 */ /* 0x000fce0000000f00 */
[----:B-1---5:R-:W-:Y:S05]  /*bb40*/  WARPSYNC.COLLECTIVE R15, `(.L_x_298) ;  /* 0x000000000f0c7348 */ /* 0x022fea0003c00000 */
[----:B------:R-:W-:Y:S02]  /*bb50*/  ELECT P6, UR79, PT ;  /* 0x00000000004f782f */ /* 0x000fe400038c0000 */
[----:B------:R-:W-:Y:S01]  /*bb60*/  MOV R14, UR79 ;  /* 0x0000004f000e7c02 */ /* 0x000fe20008000f00 */
[----:B-1---5:R-:W-:Y:S10]  /*bb70*/  ENDCOLLECTIVE ;  /* 0x000000000000791b */ /* 0x022ff40003800000 */
.L_x_298:
[----:B------:R-:W-:Y:S05]  /*bb80*/  BSYNC B0 ;  /* 0x0000000000007941 */ /* 0x000fea0003800000 */
.L_x_297:
[----:B------:R-:W-:Y:S01]  /*bb90*/  PLOP3.LUT P0, PT, P6, PT, PT, 0x80, 0x8 ;  /* 0x000000000008781c */ /* 0x000fe2000370f070 */
[----:B------:R-:W-:-:S12]  /*bba0*/  BRA `(.L_x_299) ;  /* 0xffffff9400a87947 */ /* 0x000fd8000383ffff */
.L_x_111:
[----:B-1----:R-:W-:-:S04]  /*bbb0*/  MOV R0, UR5 ;  /* 0x0000000500007c02 */ /* 0x002fc80008000f00 */
[----:B------:R1:W2:Y:S03]  /*bbc0*/  SYNCS.PHASECHK.TRANS64.TRYWAIT P0, [R0+URZ+0x8], R4 ;  /* 0x00000804000075a7 */ /* 0x0002a600080011ff */
[----:B--2---:R-:W-:Y:S05]  /*bbd0*/  @!P0 NANOSLEEP.SYNCS 0x989680 ;  /* 0x009896800000895d */ /* 0x004fea0003900000 */
[----:B------:R-:W2:Y:S02]  /*bbe0*/  @!P0 SYNCS.PHASECHK.TRANS64 P0, [R0+URZ+0x8], R4 ;  /* 0x00000804000085a7 */ /* 0x000ea400080010ff */
[----:B--2---:R-:W-:Y:S05]  /*bbf0*/  @!P0 BRA `(.L_x_111) ;  /* 0xfffffffc00ec8947 */ /* 0x004fea000383ffff */
[----:B------:R-:W-:Y:S05]  /*bc00*/  BRA `(.L_x_110) ;  /* 0xffffff9400ac7947 */ /* 0x000fea000383ffff */
.L_x_112:
[----:B-1----:R1:W2:Y:S02]  /*bc10*/  SYNCS.PHASECHK.TRANS64.TRYWAIT P0, [R0+URZ+0x350], R4 ;  /* 0x00035004000075a7 */ /* 0x0022a400080011ff */
[----:B--2---:R-:W-:Y:S05]  /*bc20*/  @!P0 NANOSLEEP.SYNCS 0x989680 ;  /* 0x009896800000895d */ /* 0x004fea0003900000 */
[----:B------:R-:W2:Y:S02]  /*bc30*/  @!P0 SYNCS.PHASECHK.TRANS64 P0, [R0+URZ+0x350], R4 ;  /* 0x00035004000085a7 */ /* 0x000ea400080010ff */
[----:B--2---:R-:W-:Y:S05]  /*bc40*/  @!P0 BRA `(.L_x_112) ;  /* 0xfffffffc00f08947 */ /* 0x004fea000383ffff */
[----:B------:R-:W-:Y:S05]  /*bc50*/  BRA `(.L_x_300) ;  /* 0xffffff9800807947 */ /* 0x000fea000383ffff */
.L_x_114:
[----:B------:R-:W-:-:S07]  /*bc60*/  MOV R0, UR19 ;  /* 0x0000001300007c02 */ /* 0x000fce0008000f00 */
.L_x_301:
[----:B-1----:R1:W2:Y:S02]  /*bc70*/  SYNCS.PHASECHK.TRANS64.TRYWAIT P0, [R0+URZ+0x390], R4 ;  /* 0x00039004000075a7 */ /* 0x0022a400080011ff */
[----:B--2---:R-:W-:Y:S05]  /*bc80*/  @!P0 NANOSLEEP.SYNCS 0x989680 ;  /* 0x009896800000895d */ /* 0x004fea0003900000 */
[----:B------:R-:W2:Y:S02]  /*bc90*/  @!P0 SYNCS.PHASECHK.TRANS64 P0, [R0+URZ+0x390], R4 ;  /* 0x00039004000085a7 */ /* 0x000ea400080010ff */
[----:B--2---:R-:W-:Y:S05]  /*bca0*/  @!P0 BRA `(.L_x_301) ;  /* 0xfffffffc00f08947 */ /* 0x004fea000383ffff */
[----:B------:R-:W-:Y:S05]  /*bcb0*/  BRA `(.L_x_302) ;  /* 0xffffff9800c87947 */ /* 0x000fea000383ffff */
.L_x_117:
[----:B------:R-:W-:Y:S07]  /*bcc0*/  MOV R0, UR6 ;  /* 0x0000000600007c02 */ /* 0x000fee0008000f00 */
.L_x_303:
[----:B-1----:R1:W2:Y:S02]  /*bcd0*/  SYNCS.PHASECHK.TRANS64.TRYWAIT P0, [R0+URZ], R4 ;  /* 0x00000004000075a7 */ /* 0x0022a400080011ff */
[----:B--2---:R-:W-:Y:S05]  /*bce0*/  @!P0 NANOSLEEP.SYNCS 0x989680 ;  /* 0x009896800000895d */ /* 0x004fea0003900000 */
[----:B------:R-:W2:Y:S02]  /*bcf0*/  @!P0 SYNCS.PHASECHK.TRANS64 P0, [R0+URZ], R4 ;  /* 0x00000004000085a7 */ /* 0x000ea400080010ff */
[----:B--2---:R-:W-:Y:S05]  /*bd00*/  @!P0 BRA `(.L_x_303) ;  /* 0xfffffffc00f08947 */ /* 0x004fea000383ffff */
[----:B------:R-:W-:Y:S05]  /*bd10*/  BRA `(.L_x_116) ;  /* 0xffffff9800e07947 */ /* 0x000fea000383ffff */
.L_x_121:
[----:B-1----:R-:W-:-:S07]  /*bd20*/  MOV R0, UR4 ;  /* 0x0000000400007c02 */ /* 0x002fce0008000f00 */
.L_x_304:
[----:B-1----:R1:W2:Y:S02]  /*bd30*/  SYNCS.PHASECHK.TRANS64.TRYWAIT P0, [R0+URZ], R2 ;  /* 0x00000002000075a7 */ /* 0x0022a400080011ff */
[----:B--2---:R-:W-:Y:S05]  /*bd40*/  @!P0 NANOSLEEP.SYNCS 0x989680 ;  /* 0x009896800000895d */ /* 0x004fea0003900000 */
[----:B------:R-:W2:Y:S02]  /*bd50*/  @!P0 SYNCS.PHASECHK.TRANS64 P0, [R0+URZ], R2 ;  /* 0x00000002000085a7 */ /* 0x000ea400080010ff */
[----:B--2---:R-:W-:Y:S05]  /*bd60*/  @!P0 BRA `(.L_x_304) ;  /* 0xfffffffc00f08947 */ /* 0x004fea000383ffff */
[----:B------:R-:W-:Y:S05]  /*bd70*/  BRA `(.L_x_305) ;  /* 0xffffff9c00987947 */ /* 0x000fea000383ffff */
.L_x_122:
[----:B------:R-:W-:-:S07]  /*bd80*/  MOV R0, UR5 ;  /* 0x0000000500007c02 */ /* 0x000fce0008000f00 */
.L_x_306:
[----:B-1----:R1:W2:Y:S02]  /*bd90*/  SYNCS.PHASECHK.TRANS64.TRYWAIT P0, [R0+URZ], R3 ;  /* 0x00000003000075a7 */ /* 0x0022a400080011ff */
[----:B--2---:R-:W-:Y:S05]  /*bda0*/  @!P0 NANOSLEEP.SYNCS 0x989680 ;  /* 0x009896800000895d */ /* 0x004fea0003900000 */
[----:B------:R-:W2:Y:S02]  /*bdb0*/  @!P0 SYNCS.PHASECHK.TRANS64 P0, [R0+URZ], R3 ;  /* 0x00000003000085a7 */ /* 0x000ea400080010ff */
[----:B--2---:R-:W-:Y:S05]  /*bdc0*/  @!P0 BRA `(.L_x_306) ;  /* 0xfffffffc00f08947 */ /* 0x004fea000383ffff */
[----:B------:R-:W-:Y:S05]  /*bdd0*/  BRA `(.L_x_307) ;  /* 0xffffff9c00a47947 */ /* 0x000fea000383ffff */
.L_x_123:
[----:B------:R-:W-:-:S07]  /*bde0*/  MOV R0, UR5 ;  /* 0x0000000500007c02 */ /* 0x000fce0008000f00 */
.L_x_308:
[----:B-1----:R1:W2:Y:S02]  /*bdf0*/  SYNCS.PHASECHK.TRANS64.TRYWAIT P0, [R0+URZ], R3 ;  /* 0x00000003000075a7 */ /* 0x0022a400080011ff */
[----:B--2---:R-:W-:Y:S05]  /*be00*/  @!P0 NANOSLEEP.SYNCS 0x989680 ;  /* 0x009896800000895d */ /* 0x004fea0003900000 */
[----:B------:R-:W2:Y:S02]  /*be10*/  @!P0 SYNCS.PHASECHK.TRANS64 P0, [R0+URZ], R3 ;  /* 0x00000003000085a7 */ /* 0x000ea400080010ff */
[----:B--2---:R-:W-:Y:S05]  /*be20*/  @!P0 BRA `(.L_x_308) ;  /* 0xfffffffc00f08947 */ /* 0x004fea000383ffff */
[----:B------:R-:W-:Y:S05]  /*be30*/  BRA `(.L_x_309) ;  /* 0xffffff9c00b07947 */ /* 0x000fea000383ffff */
.L_x_126:
[----:B------:R-:W-:-:S07]  /*be40*/  MOV R0, UR13 ;  /* 0x0000000d00007c02 */ /* 0x000fce0008000f00 */
.L_x_310:
[----:B-1----:R1:W2:Y:S02]  /*be50*/  SYNCS.PHASECHK.TRANS64.TRYWAIT P1, [R0+URZ+0x3d0], R2 ;  /* 0x0003d002000075a7 */ /* 0x0022a400080211ff */
[----:B--2---:R-:W-:Y:S05]  /*be60*/  @!P1 NANOSLEEP.SYNCS 0x989680 ;  /* 0x009896800000995d */ /* 0x004fea0003900000 */
[----:B------:R-:W2:Y:S02]  /*be70*/  @!P1 SYNCS.PHASECHK.TRANS64 P1, [R0+URZ+0x3d0], R2 ;  /* 0x0003d002000095a7 */ /* 0x000ea400080210ff */
[----:B--2---:R-:W-:Y:S05]  /*be80*/  @!P1 BRA `(.L_x_310) ;  /* 0xfffffffc00f09947 */ /* 0x004fea000383ffff */
[----:B------:R-:W-:Y:S05]  /*be90*/  BRA `(.L_x_311) ;  /* 0xffffff9c00fc7947 */ /* 0x000fea000383ffff */
.L_x_131:
[----:B--2---:R2:W3:Y:S02]  /*bea0*/  SYNCS.PHASECHK.TRANS64.TRYWAIT P0, [R12+URZ+0x350], R0 ;  /* 0x000350000c0075a7 */ /* 0x0044e400080011ff */
[----:B---3--:R-:W-:Y:S05]  /*beb0*/  @!P0 NANOSLEEP.SYNCS 0x989680 ;  /* 0x009896800000895d */ /* 0x008fea0003900000 */
[----:B------:R-:W3:Y:S02]  /*bec0*/  @!P0 SYNCS.PHASECHK.TRANS64 P0, [R12+URZ+0x350], R0 ;  /* 0x000350000c0085a7 */ /* 0x000ee400080010ff */
[----:B---3--:R-:W-:Y:S05]  /*bed0*/  @!P0 BRA `(.L_x_131) ;  /* 0xfffffffc00f08947 */ /* 0x008fea000383ffff */
[----:B------:R-:W-:Y:S05]  /*bee0*/  BRA `(.L_x_312) ;  /* 0xffffffa400247947 */ /* 0x000fea000383ffff */
.L_x_134:
[----:B-1----:R-:W-:Y:S07]  /*bef0*/  MOV R0, UR21 ;  /* 0x0000001500007c02 */ /* 0x002fee0008000f00 */
.L_x_313:
[----:B-1----:R1:W2:Y:S02]  /*bf00*/  SYNCS.PHASECHK.TRANS64.TRYWAIT P2, [R0+URZ+0x348], R6 ;  /* 0x00034806000075a7 */ /* 0x0022a400080411ff */
[----:B--2---:R-:W-:Y:S05]  /*bf10*/  @!P2 NANOSLEEP.SYNCS 0x989680 ;  /* 0x009896800000a95d */ /* 0x004fea0003900000 */
[----:B------:R-:W2:Y:S02]  /*bf20*/  @!P2 SYNCS.PHASECHK.TRANS64 P2, [R0+URZ+0x348], R6 ;  /* 0x000348060000a5a7 */ /* 0x000ea400080410ff */
[----:B--2---:R-:W-:Y:S05]  /*bf30*/  @!P2 BRA `(.L_x_313) ;  /* 0xfffffffc00f0a947 */ /* 0x004fea000383ffff */
[----:B------:R-:W-:Y:S05]  /*bf40*/  BRA `(.L_x_133) ;  /* 0xffffffa8008c7947 */ /* 0x000fea000383ffff */
.L_x_137:
[----:B------:R-:W-:Y:S07]  /*bf50*/  MOV R0, UR21 ;  /* 0x0000001500007c02 */ /* 0x000fee0008000f00 */
.L_x_314:
[----:B-1----:R1:W2:Y:S02]  /*bf60*/  SYNCS.PHASECHK.TRANS64.TRYWAIT P0, [R0+URZ+0x320], R9 ;  /* 0x00032009000075a7 */ /* 0x0022a400080011ff */
[----:B--2---:R-:W-:Y:S05]  /*bf70*/  @!P0 NANOSLEEP.SYNCS 0x989680 ;  /* 0x009896800000895d */ /* 0x004fea0003900000 */
[----:B------:R-:W2:Y:S02]  /*bf80*/  @!P0 SYNCS.PHASECHK.TRANS64 P0, [R0+URZ+0x320], R9 ;  /* 0x00032009000085a7 */ /* 0x000ea400080010ff */
[----:B--2---:R-:W-:Y:S05]  /*bf90*/  @!P0 BRA `(.L_x_314) ;  /* 0xfffffffc00f08947 */ /* 0x004fea000383ffff */
[----:B------:R-:W-:Y:S05]  /*bfa0*/  BRA `(.L_x_315) ;  /* 0xffffffa800e87947 */ /* 0x000fea000383ffff */
.L_x_138:
[----:B------:R-:W-:Y:S07]  /*bfb0*/  MOV R0, UR21 ;  /* 0x0000001500007c02 */ /* 0x000fee0008000f00 */
.L_x_316:
[----:B-1----:R1:W2:Y:S02]  /*bfc0*/  SYNCS.PHASECHK.TRANS64.TRYWAIT P0, [R0+URZ+0x328], R9 ;  /* 0x00032809000075a7 */ /* 0x0022a400080011ff */
[----:B--2---:R-:W-:Y:S05]  /*bfd0*/  @!P0 NANOSLEEP.SYNCS 0x989680 ;  /* 0x009896800000895d */ /* 0x004fea0003900000 */
[----:B------:R-:W2:Y:S02]  /*bfe0*/  @!P0 SYNCS.PHASECHK.TRANS64 P0, [R0+URZ+0x328], R9 ;  /* 0x00032809000085a7 */ /* 0x000ea400080010ff */
[----:B--2---:R-:W-:Y:S05]  /*bff0*/  @!P0 BRA `(.L_x_316) ;  /* 0xfffffffc00f08947 */ /* 0x004fea000383ffff */
[----:B------:R-:W-:Y:S05]  /*c000*/  BRA `(.L_x_317) ;  /* 0xffffffac00447947 */ /* 0x000fea000383ffff */
.L_x_139:
[----:B------:R-:W-:Y:S07]  /*c010*/  MOV R0, UR21 ;  /* 0x0000001500007c02 */ /* 0x000fee0008000f00 */
.L_x_318:
[----:B-1----:R1:W2:Y:S02]  /*c020*/  SYNCS.PHASECHK.TRANS64.TRYWAIT P0, [R0+URZ+0x330], R9 ;  /* 0x00033009000075a7 */ /* 0x0022a400080011ff */
[----:B--2---:R-:W-:Y:S05]  /*c030*/  @!P0 NANOSLEEP.SYNCS 0x989680 ;  /* 0x009896800000895d */ /* 0x004fea0003900000 */
[----:B------:R-:W2:Y:S02]  /*c040*/  @!P0 SYNCS.PHASECHK.TRANS64 P0, [R0+URZ+0x330], R9 ;  /* 0x00033009000085a7 */ /* 0x000ea400080010ff */
[----:B--2---:R-:W-:Y:S05]  /*c050*/  @!P0 BRA `(.L_x_318) ;  /* 0xfffffffc00f08947 */ /* 0x004fea000383ffff */
[----:B------:R-:W-:Y:S05]  /*c060*/  BRA `(.L_x_319) ;  /* 0xffffffac00a07947 */ /* 0x000fea000383ffff */
.L_x_140:
[----:B------:R-:W-:Y:S07]  /*c070*/  MOV R0, UR21 ;  /* 0x0000001500007c02 */ /* 0x000fee0008000f00 */
.L_x_320:
[----:B-1----:R1:W2:Y:S02]  /*c080*/  SYNCS.PHASECHK.TRANS64.TRYWAIT P0, [R0+URZ+0x338], R9 ;  /* 0x00033809000075a7 */ /* 0x0022a400080011ff */
[----:B--2---:R-:W-:Y:S05]  /*c090*/  @!P0 NANOSLEEP.SYNCS 0x989680 ;  /* 0x009896800000895d */ /* 0x004fea0003900000 */
[----:B------:R-:W2:Y:S02]  /*c0a0*/  @!P0 SYNCS.PHASECHK.TRANS64 P0, [R0+URZ+0x338], R9 ;  /* 0x00033809000085a7 */ /* 0x000ea400080010ff */
[----:B--2---:R-:W-:Y:S05]  /*c0b0*/  @!P0 BRA `(.L_x_320) ;  /* 0xfffffffc00f08947 */ /* 0x004fea000383ffff */
[----:B------:R-:W-:Y:S05]  /*c0c0*/  BRA `(.L_x_321) ;  /* 0xffffffac00fc7947 */ /* 0x000fea000383ffff */
.L_x_142:
[----:B------:R-:W-:-:S07]  /*c0d0*/  MOV R0, UR21 ;  /* 0x0000001500007c02 */ /* 0x000fce0008000f00 */
.L_x_322:
[----:B-1----:R1:W3:Y:S02]  /*c0e0*/  SYNCS.PHASECHK.TRANS64.TRYWAIT P0, [R0+URZ+0x320], R2 ;  /* 0x00032002000075a7 */ /* 0x0022e400080011ff */
[----:B---3--:R-:W-:Y:S05]  /*c0f0*/  @!P0 NANOSLEEP.SYNCS 0x989680 ;  /* 0x009896800000895d */ /* 0x008fea0003900000 */
[----:B------:R-:W3:Y:S02]  /*c100*/  @!P0 SYNCS.PHASECHK.TRANS64 P0, [R0+URZ+0x320], R2 ;  /* 0x00032002000085a7 */ /* 0x000ee400080010ff */
[----:B---3--:R-:W-:Y:S05]  /*c110*/  @!P0 BRA `(.L_x_322) ;  /* 0xfffffffc00f08947 */ /* 0x008fea000383ffff */
[----:B------:R-:W-:Y:S05]  /*c120*/  BRA `(.L_x_323) ;  /* 0xffffffb000887947 */ /* 0x000fea000383ffff */
.L_x_143:
[----:B-1----:R-:W-:-:S07]  /*c130*/  MOV R0, UR21 ;  /* 0x0000001500007c02 */ /* 0x002fce0008000f00 */
.L_x_324:
[----:B-1----:R1:W3:Y:S02]  /*c140*/  SYNCS.PHASECHK.TRANS64.TRYWAIT P0, [R0+URZ+0x328], R2 ;  /* 0x00032802000075a7 */ /* 0x0022e400080011ff */
[----:B---3--:R-:W-:Y:S05]  /*c150*/  @!P0 NANOSLEEP.SYNCS 0x989680 ;  /* 0x009896800000895d */ /* 0x008fea0003900000 */
[----:B------:R-:W3:Y:S02]  /*c160*/  @!P0 SYNCS.PHASECHK.TRANS64 P0, [R0+URZ+0x328], R2 ;  /* 0x00032802000085a7 */ /* 0x000ee400080010ff */
[----:B---3--:R-:W-:Y:S05]  /*c170*/  @!P0 BRA `(.L_x_324) ;  /* 0xfffffffc00f08947 */ /* 0x008fea000383ffff */
[----:B------:R-:W-:Y:S05]  /*c180*/  BRA `(.L_x_325) ;  /* 0xffffffb000787947 */ /* 0x000fea000383ffff */
.L_x_144:
[----:B-1----:R-:W-:-:S07]  /*c190*/  MOV R0, UR21 ;  /* 0x0000001500007c02 */ /* 0x002fce0008000f00 */
.L_x_326:
[----:B-1----:R1:W3:Y:S02]  /*c1a0*/  SYNCS.PHASECHK.TRANS64.TRYWAIT P0, [R0+URZ+0x330], R2 ;  /* 0x00033002000075a7 */ /* 0x0022e400080011ff */
[----:B---3--:R-:W-:Y:S05]  /*c1b0*/  @!P0 NANOSLEEP.SYNCS 0x989680 ;  /* 0x009896800000895d */ /* 0x008fea0003900000 */
[----:B------:R-:W3:Y:S02]  /*c1c0*/  @!P0 SYNCS.PHASECHK.TRANS64 P0, [R0+URZ+0x330], R2 ;  /* 0x00033002000085a7 */ /* 0x000ee400080010ff */
[----:B---3--:R-:W-:Y:S05]  /*c1d0*/  @!P0 BRA `(.L_x_326) ;  /* 0xfffffffc00f08947 */ /* 0x008fea000383ffff */
[----:B------:R-:W-:Y:S05]  /*c1e0*/  BRA `(.L_x_327) ;  /* 0xffffffb000687947 */ /* 0x000fea000383ffff */
.L_x_146:
[----:B-1----:R1:W2:Y:S02]  /*c1f0*/  SYNCS.PHASECHK.TRANS64.TRYWAIT P0, [R3+URZ+0x350], R0 ;  /* 0x00035000030075a7 */ /* 0x0022a400080011ff */
[----:B--2---:R-:W-:Y:S05]  /*c200*/  @!P0 NANOSLEEP.SYNCS 0x989680 ;  /* 0x009896800000895d */ /* 0x004fea0003900000 */
[----:B------:R-:W2:Y:S02]  /*c210*/  @!P0 SYNCS.PHASECHK.TRANS64 P0, [R3+URZ+0x350], R0 ;  /* 0x00035000030085a7 */ /* 0x000ea400080010ff */
[----:B--2---:R-:W-:Y:S05]  /*c220*/  @!P0 BRA `(.L_x_146) ;  /* 0xfffffffc00f08947 */ /* 0x004fea000383ffff */
[----:B------:R-:W-:Y:S05]  /*c230*/  BRA `(.L_x_328) ;  /* 0xffffffb400407947 */ /* 0x000fea000383ffff */
.L_x_157:
[----:B-1----:R-:W-:Y:S04]  /*c240*/  MOV R2, UR43 ;  /* 0x0000002b00027c02 */ /* 0x002fe80008000f00 */
[----:B------:R1:W2:Y:S03]  /*c250*/  SYNCS.PHASECHK.TRANS64.TRYWAIT P1, [R2+URZ+0x300], R3 ;  /* 0x00030003020075a7 */ /* 0x0002a600080211ff */
[----:B--2---:R-:W-:Y:S05]  /*c260*/  @!P1 NANOSLEEP.SYNCS 0x989680 ;  /* 0x009896800000995d */ /* 0x004fea0003900000 */
[----:B------:R-:W2:Y:S02]  /*c270*/  @!P1 SYNCS.PHASECHK.TRANS64 P1, [R2+URZ+0x300], R3 ;  /* 0x00030003020095a7 */ /* 0x000ea400080210ff */
[----:B--2---:R-:W-:Y:S05]  /*c280*/  @!P1 BRA `(.L_x_157) ;  /* 0xfffffffc00ec9947 */ /* 0x004fea000383ffff */
[----:B------:R-:W-:Y:S05]  /*c290*/  BRA `(.L_x_156) ;  /* 0xffffffc000b07947 */ /* 0x000fea000383ffff */
.L_x_159:
[----:B-1----:R1:W4:Y:S02]  /*c2a0*/  SYNCS.PHASECHK.TRANS64.TRYWAIT P0, [R70+URZ+0x370], R0 ;  /* 0x00037000460075a7 */ /* 0x00232400080011ff */
[----:B----4-:R-:W-:Y:S05]  /*c2b0*/  @!P0 NANOSLEEP.SYNCS 0x989680 ;  /* 0x009896800000895d */ /* 0x010fea0003900000 */
[----:B------:R-:W4:Y:S02]  /*c2c0*/  @!P0 SYNCS.PHASECHK.TRANS64 P0, [R70+URZ+0x370], R0 ;  /* 0x00037000460085a7 */ /* 0x000f2400080010ff */
[----:B----4-:R-:W-:Y:S05]  /*c2d0*/  @!P0 BRA `(.L_x_159) ;  /* 0xfffffffc00f08947 */ /* 0x010fea000383ffff */
[----:B------:R-:W-:Y:S05]  /*c2e0*/  BRA `(.L_x_158) ;  /* 0xffffffc000d87947 */ /* 0x000fea000383ffff */
.L_x_168:
[----:B-1----:R1:W3:Y:S02]  /*c2f0*/  SYNCS.PHASECHK.TRANS64.TRYWAIT P0, [R2+URZ+0x300], R0 ;  /* 0x00030000020075a7 */ /* 0x0022e400080011ff */
[----:B---3--:R-:W-:Y:S05]  /*c300*/  @!P0 NANOSLEEP.SYNCS 0x989680 ;  /* 0x009896800000895d */ /* 0x008fea0003900000 */
[----:B------:R-:W3:Y:S02]  /*c310*/  @!P0 SYNCS.PHASECHK.TRANS64 P0, [R2+URZ+0x300], R0 ;  /* 0x00030000020085a7 */ /* 0x000ee400080010ff */
[----:B---3--:R-:W-:Y:S05]  /*c320*/  @!P0 BRA `(.L_x_168) ;  /* 0xfffffffc00f08947 */ /* 0x008fea000383ffff */
[----:B------:R-:W-:Y:S05]  /*c330*/  BRA `(.L_x_167) ;  /* 0xffffffc800887947 */ /* 0x000fea000383ffff */
.L_x_176:
[----:B-1----:R1:W3:Y:S02]  /*c340*/  SYNCS.PHASECHK.TRANS64.TRYWAIT P0, [R0+URZ+0x300], R6 ;  /* 0x00030006000075a7 */ /* 0x0022e400080011ff */
[----:B---3--:R-:W-:Y:S05]  /*c350*/  @!P0 NANOSLEEP.SYNCS 0x989680 ;  /* 0x009896800000895d */ /* 0x008fea0003900000 */
[----:B------:R-:W3:Y:S02]  /*c360*/  @!P0 SYNCS.PHASECHK.TRANS64 P0, [R0+URZ+0x300], R6 ;  /* 0x00030006000085a7 */ /* 0x000ee400080010ff */
[----:B---3--:R-:W-:Y:S05]  /*c370*/  @!P0 BRA `(.L_x_176) ;  /* 0xfffffffc00f08947 */ /* 0x008fea000383ffff */
[----:B------:R-:W-:Y:S05]  /*c380*/  BRA `(.L_x_175) ;  /* 0xffffffd000607947 */ /* 0x000fea000383ffff */
.L_x_184:
[----:B-1----:R1:W3:Y:S02]  /*c390*/  SYNCS.PHASECHK.TRANS64.TRYWAIT P0, [R0+URZ+0x300], R5 ;  /* 0x00030005000075a7 */ /* 0x0022e400080011ff */
[----:B---3--:R-:W-:Y:S05]  /*c3a0*/  @!P0 NANOSLEEP.SYNCS 0x989680 ;  /* 0x009896800000895d */ /* 0x008fea0003900000 */
[----:B------:R-:W3:Y:S02]  /*c3b0*/  @!P0 SYNCS.PHASECHK.TRANS64 P0, [R0+URZ+0x300], R5 ;  /* 0x00030005000085a7 */ /* 0x000ee400080010ff */
[----:B---3--:R-:W-:Y:S05]  /*c3c0*/  @!P0 BRA `(.L_x_184) ;  /* 0xfffffffc00f08947 */ /* 0x008fea000383ffff */
[----:B------:R-:W-:Y:S05]  /*c3d0*/  BRA `(.L_x_183) ;  /* 0xffffffd800387947 */ /* 0x000fea000383ffff */
        .weak           $__internal_0_$__cuda_sm10x_tcgen05_guardrail_trap_col_being_dealloced_not_returned_by_alloc
        .type           $__internal_0_$__cuda_sm10x_tcgen05_guardrail_trap_col_being_dealloced_not_returned_by_alloc,@function
        .size           $__internal_0_$__cuda_sm10x_tcgen05_guardrail_trap_col_being_dealloced_not_returned_by_alloc,($__internal_1_$__cuda_sm10x_tcgen05_guardrail_trap_phase_invalid_during_alloc - $__internal_0_$__cuda_sm10x_tcgen05_guardrail_trap_col_being_dealloced_not_returned_by_alloc)
$__internal_0_$__cuda_sm10x_tcgen05_guardrail_trap_col_being_dealloced_not_returned_by_alloc:
[----:B------:R-:W-:Y:S05]  /*c3e0*/  BPT.TRAP 0x1 ;  /* 0x000000040000795c */ /* 0x000fea0000300000 */
[----:B------:R-:W-:-:S04]  /*c3f0*/  HFMA2 R3, -RZ, RZ, 0, 0 ;  /* 0x00000000ff037431 */ /* 0x000fc800000001ff */
[----:B------:R-:W-:Y:S05]  /*c400*/  RET.REL.NODEC R2 `(_ZN7cutlass13device_kernelINS_4gemm6kernel13GemmUniversalIN4cute5tupleIJiiiiEEENS1_10collective13CollectiveMmaINS1_35MainloopSm100TmaUmmaWarpSpecializedILi48ELi2ELi4ENS5_IJNS4_1CILi2EEESB_NSA_ILi1EEEEEEEENS5_IJNSA_ILi128EEESF_NSA_ILi8EEEEEEfNS5_IJlSC_lEEEfSI_NS4_8TiledMMAINS4_8MMA_AtomIJNS4_23SM100_MMA_TF32_2x1SM_SSINS_10tfloat32_tESM_fLi128ELi128ELNS4_4UMMA5MajorE0ELSO_0ELNSN_7ScaleInE0ELSP_0EEEEEENS4_6LayoutINS5_IJSC_SC_SC_EEENS5_IJNSA_ILi0EEESU_SU_EEEEENS5_IJNS4_10UnderscoreESX_SX_EEEEENS4_28SM100_TMA_2SM_LOAD_MULTICASTENS4_14ComposedLayoutINS4_7SwizzleILi1ELi4ELi3EEENS4_18smem_ptr_flag_bitsILi32EEENSS_INS5_IJSG_SG_EEENS5_IJSG_SC_EEEEEEEvNS4_8identityENS4_18SM100_TMA_2SM_LOADES19_vS1A_EENS_8epilogue10collective18CollectiveEpilogueINS1D_23Sm100TmaWarpSpecializedILi4ELi2ELi16ELb1ELb0EEEJNS5_IJNSA_ILi64EEESF_SG_EEENS5_IJNSS_IS1I_SC_EENSS_INS5_IJNSA_ILi16EEESB_EEENS5_IJSC_S1I_EEEEEEEEfSI_fSI_NS1D_6fusion15FusionCallbacksIS1H_NS1Q_17LinearCombinationIffffLNS_15FloatRoundStyleE2EEES1J_S1P_JEEENS4_5SM1004TMEM4LOAD26SM100_TMEM_LOAD_32dp32b16xENS4_13SM90_TMA_LOADENS11_INS12_ILi2ELi4ELi3EEES15_NSS_INS5_IJSG_S1L_EEENS5_IJS1L_SC_EEEEEEENS4_39AutoVectorizingCopyWithAssumedAlignmentILi128EEENS4_14SM90_TMA_STOREES25_S27_S27_EEEvvEEEEvNT_6ParamsE) ;  /* 0xffffff3802fc7950 */ /* 0x000fea0003c3ffff */
        .weak           $__internal_1_$__cuda_sm10x_tcgen05_guardrail_trap_phase_invalid_during_alloc
        .type           $__internal_1_$__cuda_sm10x_tcgen05_guardrail_trap_phase_invalid_during_alloc,@function
        .size           $__internal_1_$__cuda_sm10x_tcgen05_guardrail_trap_phase_invalid_during_alloc,($__internal_2_$__cuda_sm10x_tcgen05_guardrail_trap_unallocated_columns_being_dealloced - $__internal_1_$__cuda_sm10x_tcgen05_guardrail_trap_phase_invalid_during_alloc)
$__internal_1_$__cuda_sm10x_tcgen05_guardrail_trap_phase_invalid_during_alloc:
[----:B------:R-:W-:Y:S05]  /*c410*/  BPT.TRAP 0x1 ;  /* 0x000000040000795c */ /* 0x000fea0000300000 */
[----:B------:R-:W-:-:S04]  /*c420*/  MOV R5, 0x0 ;  /* 0x0000000000057802 */ /* 0x000fc80000000f00 */
[----:B------:R-:W-:Y:S05]  /*c430*/  RET.REL.NODEC R4 `(_ZN7cutlass13device_kernelINS_4gemm6kernel13GemmUniversalIN4cute5tupleIJiiiiEEENS1_10collective13CollectiveMmaINS1_35MainloopSm100TmaUmmaWarpSpecializedILi48ELi2ELi4ENS5_IJNS4_1CILi2EEESB_NSA_ILi1EEEEEEEENS5_IJNSA_ILi128EEESF_NSA_ILi8EEEEEEfNS5_IJlSC_lEEEfSI_NS4_8TiledMMAINS4_8MMA_AtomIJNS4_23SM100_MMA_TF32_2x1SM_SSINS_10tfloat32_tESM_fLi128ELi128ELNS4_4UMMA5MajorE0ELSO_0ELNSN_7ScaleInE0ELSP_0EEEEEENS4_6LayoutINS5_IJSC_SC_SC_EEENS5_IJNSA_ILi0EEESU_SU_EEEEENS5_IJNS4_10UnderscoreESX_SX_EEEEENS4_28SM100_TMA_2SM_LOAD_MULTICASTENS4_14ComposedLayoutINS4_7SwizzleILi1ELi4ELi3EEENS4_18smem_ptr_flag_bitsILi32EEENSS_INS5_IJSG_SG_EEENS5_IJSG_SC_EEEEEEEvNS4_8identityENS4_18SM100_TMA_2SM_LOADES19_vS1A_EENS_8epilogue10collective18CollectiveEpilogueINS1D_23Sm100TmaWarpSpecializedILi4ELi2ELi16ELb1ELb0EEEJNS5_IJNSA_ILi64EEESF_SG_EEENS5_IJNSS_IS1I_SC_EENSS_INS5_IJNSA_ILi16EEESB_EEENS5_IJSC_S1I_EEEEEEEEfSI_fSI_NS1D_6fusion15FusionCallbacksIS1H_NS1Q_17LinearCombinationIffffLNS_15FloatRoundStyleE2EEES1J_S1P_JEEENS4_5SM1004TMEM4LOAD26SM100_TMEM_LOAD_32dp32b16xENS4_13SM90_TMA_LOADENS11_INS12_ILi2ELi4ELi3EEES15_NSS_INS5_IJSG_S1L_EEENS5_IJS1L_SC_EEEEEEENS4_39AutoVectorizingCopyWithAssumedAlignmentILi128EEENS4_14SM90_TMA_STOREES25_S27_S27_EEEvvEEEEvNT_6ParamsE) ;  /* 0xffffff3804f07950 */ /* 0x000fea0003c3ffff */
        .weak           $__internal_2_$__cuda_sm10x_tcgen05_guardrail_trap_unallocated_columns_being_dealloced
        .type           $__internal_2_$__cuda_sm10x_tcgen05_guardrail_trap_unallocated_columns_being_dealloced,@function
        .size           $__internal_2_$__cuda_sm10x_tcgen05_guardrail_trap_unallocated_columns_being_dealloced,(.L_x_330 - $__internal_2_$__cuda_sm10x_tcgen05_guardrail_trap_unallocated_columns_being_dealloced)
$__internal_2_$__cuda_sm10x_tcgen05_guardrail_trap_unallocated_columns_being_dealloced:
[----:B------:R-:W-:Y:S05]  /*c440*/  BPT.TRAP 0x1 ;  /* 0x000000040000795c */ /* 0x000fea0000300000 */
[----:B------:R-:W-:-:S04]  /*c450*/  HFMA2 R3, -RZ, RZ, 0, 0 ;  /* 0x00000000ff037431 */ /* 0x000fc800000001ff */
[----:B------:R-:W-:Y:S05]  /*c460*/  RET.REL.NODEC R2 `(_ZN7cutlass13device_kernelINS_4gemm6kernel13GemmUniversalIN4cute5tupleIJiiiiEEENS1_10collective13CollectiveMmaINS1_35MainloopSm100TmaUmmaWarpSpecializedILi48ELi2ELi4ENS5_IJNS4_1CILi2EEESB_NSA_ILi1EEEEEEEENS5_IJNSA_ILi128EEESF_NSA_ILi8EEEEEEfNS5_IJlSC_lEEEfSI_NS4_8TiledMMAINS4_8MMA_AtomIJNS4_23SM100_MMA_TF32_2x1SM_SSINS_10tfloat32_tESM_fLi128ELi128ELNS4_4UMMA5MajorE0ELSO_0ELNSN_7ScaleInE0ELSP_0EEEEEENS4_6LayoutINS5_IJSC_SC_SC_EEENS5_IJNSA_ILi0EEESU_SU_EEEEENS5_IJNS4_10UnderscoreESX_SX_EEEEENS4_28SM100_TMA_2SM_LOAD_MULTICASTENS4_14ComposedLayoutINS4_7SwizzleILi1ELi4ELi3EEENS4_18smem_ptr_flag_bitsILi32EEENSS_INS5_IJSG_SG_EEENS5_IJSG_SC_EEEEEEEvNS4_8identityENS4_18SM100_TMA_2SM_LOADES19_vS1A_EENS_8epilogue10collective18CollectiveEpilogueINS1D_23Sm100TmaWarpSpecializedILi4ELi2ELi16ELb1ELb0EEEJNS5_IJNSA_ILi64EEESF_SG_EEENS5_IJNSS_IS1I_SC_EENSS_INS5_IJNSA_ILi16EEESB_EEENS5_IJSC_S1I_EEEEEEEEfSI_fSI_NS1D_6fusion15FusionCallbacksIS1H_NS1Q_17LinearCombinationIffffLNS_15FloatRoundStyleE2EEES1J_S1P_JEEENS4_5SM1004TMEM4LOAD26SM100_TMEM_LOAD_32dp32b16xENS4_13SM90_TMA_LOADENS11_INS12_ILi2ELi4ELi3EEES15_NSS_INS5_IJSG_S1L_EEENS5_IJS1L_SC_EEEEEEENS4_39AutoVectorizingCopyWithAssumedAlignmentILi128EEENS4_14SM90_TMA_STOREES25_S27_S27_EEEvvEEEEvNT_6ParamsE) ;  /* 0xffffff3802e47950 */ /* 0x000fea0003c3ffff */
.L_x_329:
[----:B------:R-:W-:-:S00]  /*c470*/  BRA `(.L_x_329) ;  /* 0xfffffffc00fc7947 */ /* 0x000fc0000383ffff */
[----:B------:R-:W-:-:S00]  /*c480*/  NOP ;  /* 0x0000000000007918 */ /* 0x000fc00000000000 */
[----:B------:R-:W-:-:S00]  /*c490*/  NOP ;  /* 0x0000000000007918 */ /* 0x000fc00000000000 */
[----:B------:R-:W-:-:S00]  /*c4a0*/  NOP ;  /* 0x0000000000007918 */ /* 0x000fc00000000000 */
[----:B------:R-:W-:-:S00]  /*c4b0*/  NOP ;  /* 0x0000000000007918 */ /* 0x000fc00000000000 */
[----:B------:R-:W-:-:S00]  /*c4c0*/  NOP ;  /* 0x0000000000007918 */ /* 0x000fc00000000000 */
[----:B------:R-:W-:-:S00]  /*c4d0*/  NOP ;  /* 0x0000000000007918 */ /* 0x000fc00000000000 */
[----:B------:R-:W-:-:S00]  /*c4e0*/  NOP ;  /* 0x0000000000007918 */ /* 0x000fc00000000000 */
[----:B------:R-:W-:-:S00]  /*c4f0*/  NOP ;  /* 0x0000000000007918 */ /* 0x000fc00000000000 */
.L_x_330:


//--------------------- .nv.global.init           --------------------------
	.section	.nv.global.init,"aw",@progbits
.nv.global.init:
	.type		$str$27,@object
	.size		$str$27,($str$28 - $str$27)
$str$27:
        /*0000*/ 	.byte	0x28, 0x61, 0x64, 0x64, 0x72, 0x65, 0x73, 0x73, 0x20, 0x26, 0x20, 0x6d, 0x61, 0x73, 0x6b, 0x29
        /*0010*/ 	.byte	0x20, 0x3d, 0x3d, 0x20, 0x30, 0x00
	.type		$str$28,@object
	.size		$str$28,($str$26 - $str$28)
$str$28:
        /*0016*/ 	.byte	0x2f, 0x74, 0x6d, 0x70, 0x2f, 0x63, 0x75, 0x74, 0x6c, 0x61, 0x73, 0x73, 0x5f, 0x73, 0x77, 0x65
        /*0026*/ 	.byte	0x65, 0x70, 0x5f, 0x73, 0x72, 0x63, 0x2f, 0x69, 0x6e, 0x63, 0x6c, 0x75, 0x64, 0x65, 0x2f, 0x63
        /*0036*/ 	.byte	0x75, 0x74, 0x65, 0x2f, 0x70, 0x6f, 0x69, 0x6e, 0x74, 0x65, 0x72, 0x5f, 0x66, 0x6c, 0x61, 0x67
        /*0046*/ 	.byte	0x67, 0x65, 0x64, 0x2e, 0x68, 0x70, 0x70, 0x00
	.type		$str$26,@object
	.size		$str$26,($str$25 - $str$26)
$str$26:
        /*004e*/ 	.byte	0x2f, 0x74, 0x6d, 0x70, 0x2f, 0x63, 0x75, 0x74, 0x6c, 0x61, 0x73, 0x73, 0x5f, 0x73, 0x77, 0x65
        /*005e*/ 	.byte	0x65, 0x70, 0x5f, 0x73, 0x72, 0x63, 0x2f, 0x69, 0x6e, 0x63, 0x6c, 0x75, 0x64, 0x65, 0x2f, 0x63
        /*006e*/ 	.byte	0x75, 0x74, 0x65, 0x2f, 0x61, 0x74, 0x6f, 0x6d, 0x2f, 0x63, 0x6f, 0x70, 0x79, 0x5f, 0x74, 0x72
        /*007e*/ 	.byte	0x61, 0x69, 0x74, 0x73, 0x5f, 0x73, 0x6d, 0x31, 0x30, 0x30, 0x2e, 0x68, 0x70, 0x70, 0x00
	.type		$str$25,@object
	.size		$str$25,(__unnamed_1 - $str$25)
$str$25:
        /*008d*/ 	.byte	0x28, 0x28, 0x75, 0x69, 0x6e, 0x74, 0x33, 0x32, 0x5f, 0x74, 0x28, 0x74, 0x68, 0x72, 0x65, 0x61
        /*009d*/ 	.byte	0x64, 0x49, 0x64, 0x78, 0x2e, 0x78, 0x29, 0x20, 0x2f, 0x20, 0x33, 0x32, 0x29, 0x20, 0x25, 0x20
        /*00ad*/ 	.byte	0x34, 0x29, 0x20, 0x3d, 0x3d, 0x20, 0x28, 0x28, 0x28, 0x74, 0x6d, 0x65, 0x6d, 0x5f, 0x61, 0x64
        /*00bd*/ 	.byte	0x64, 0x72, 0x20, 0x3e, 0x3e, 0x20, 0x31, 0x36, 0x29, 0x20, 0x2f, 0x20, 0x33, 0x32, 0x29, 0x20
        /*00cd*/ 	.byte	0x25, 0x20, 0x34, 0x29, 0x00
	.type		__unnamed_1,@object
	.size		__unnamed_1,(__unnamed_2 - __unnamed_1)
__unnamed_1:
        /*00d2*/ 	.byte	0x61, 0x75, 0x74, 0x6f, 0x20, 0x63, 0x75, 0x74, 0x65, 0x3a, 0x3a, 0x61, 0x73, 0x5f, 0x70, 0x6f
        /* <DEDUP_REMOVED lines=23> */
        /*0252*/ 	.byte	0x3a, 0x3a, 0x43, 0x3c, 0x32, 0x30, 0x34, 0x38, 0x3e, 0x3e, 0x3e, 0x3e, 0x5d, 0x00
	.type		__unnamed_2,@object
	.size		__unnamed_2,(.L_2 - __unnamed_2)
__unnamed_2:
        /* <DEDUP_REMOVED lines=42> */
        /*0500*/ 	.byte	0x3e, 0x5d, 0x00
.L_2:


//--------------------- .nv.shared._ZN7cutlass13device_kernelINS_4gemm6kernel13GemmUniversalIN4cute5tupleIJiiiiEEENS1_10collective13CollectiveMmaINS1_35MainloopSm100TmaUmmaWarpSpecializedILi48ELi2ELi4ENS5_IJNS4_1CILi2EEESB_NSA_ILi1EEEEEEEENS5_IJNSA_ILi128EEESF_NSA_ILi8EEEEEEfNS5_IJlSC_lEEEfSI_NS4_8TiledMMAINS4_8MMA_AtomIJNS4_23SM100_MMA_TF32_2x1SM_SSINS_10tfloat32_tESM_fLi128ELi128ELNS4_4UMMA5MajorE0ELSO_0ELNSN_7ScaleInE0ELSP_0EEEEEENS4_6LayoutINS5_IJSC_SC_SC_EEENS5_IJNSA_ILi0EEESU_SU_EEEEENS5_IJNS4_10UnderscoreESX_SX_EEEEENS4_28SM100_TMA_2SM_LOAD_MULTICASTENS4_14ComposedLayoutINS4_7SwizzleILi1ELi4ELi3EEENS4_18smem_ptr_flag_bitsILi32EEENSS_INS5_IJSG_SG_EEENS5_IJSG_SC_EEEEEEEvNS4_8identityENS4_18SM100_TMA_2SM_LOADES19_vS1A_EENS_8epilogue10collective18CollectiveEpilogueINS1D_23Sm100TmaWarpSpecializedILi4ELi2ELi16ELb1ELb0EEEJNS5_IJNSA_ILi64EEESF_SG_EEENS5_IJNSS_IS1I_SC_EENSS_INS5_IJNSA_ILi16EEESB_EEENS5_IJSC_S1I_EEEEEEEEfSI_fSI_NS1D_6fusion15FusionCallbacksIS1H_NS1Q_17LinearCombinationIffffLNS_15FloatRoundStyleE2EEES1J_S1P_JEEENS4_5SM1004TMEM4LOAD26SM100_TMEM_LOAD_32dp32b16xENS4_13SM90_TMA_LOADENS11_INS12_ILi2ELi4ELi3EEES15_NSS_INS5_IJSG_S1L_EEENS5_IJS1L_SC_EEEEEEENS4_39AutoVectorizingCopyWithAssumedAlignmentILi128EEENS4_14SM90_TMA_STOREES25_S27_S27_EEEvvEEEEvNT_6ParamsE --------------------------
	.section	.nv.shared._ZN7cutlass13device_kernelINS_4gemm6kernel13GemmUniversalIN4cute5tupleIJiiiiEEENS1_10collective13CollectiveMmaINS1_35MainloopSm100TmaUmmaWarpSpecializedILi48ELi2ELi4ENS5_IJNS4_1CILi2EEESB_NSA_ILi1EEEEEEEENS5_IJNSA_ILi128EEESF_NSA_ILi8EEEEEEfNS5_IJlSC_lEEEfSI_NS4_8TiledMMAINS4_8MMA_AtomIJNS4_23SM100_MMA_TF32_2x1SM_SSINS_10tfloat32_tESM_fLi128ELi128ELNS4_4UMMA5MajorE0ELSO_0ELNSN_7ScaleInE0ELSP_0EEEEEENS4_6LayoutINS5_IJSC_SC_SC_EEENS5_IJNSA_ILi0EEESU_SU_EEEEENS5_IJNS4_10UnderscoreESX_SX_EEEEENS4_28SM100_TMA_2SM_LOAD_MULTICASTENS4_14ComposedLayoutINS4_7SwizzleILi1ELi4ELi3EEENS4_18smem_ptr_flag_bitsILi32EEENSS_INS5_IJSG_SG_EEENS5_IJSG_SC_EEEEEEEvNS4_8identityENS4_18SM100_TMA_2SM_LOADES19_vS1A_EENS_8epilogue10collective18CollectiveEpilogueINS1D_23Sm100TmaWarpSpecializedILi4ELi2ELi16ELb1ELb0EEEJNS5_IJNSA_ILi64EEESF_SG_EEENS5_IJNSS_IS1I_SC_EENSS_INS5_IJNSA_ILi16EEESB_EEENS5_IJSC_S1I_EEEEEEEEfSI_fSI_NS1D_6fusion15FusionCallbacksIS1H_NS1Q_17LinearCombinationIffffLNS_15FloatRoundStyleE2EEES1J_S1P_JEEENS4_5SM1004TMEM4LOAD26SM100_TMEM_LOAD_32dp32b16xENS4_13SM90_TMA_LOADENS11_INS12_ILi2ELi4ELi3EEES15_NSS_INS5_IJSG_S1L_EEENS5_IJS1L_SC_EEEEEEENS4_39AutoVectorizingCopyWithAssumedAlignmentILi128EEENS4_14SM90_TMA_STOREES25_S27_S27_EEEvvEEEEvNT_6ParamsE,"aw",@nobits
	.sectionflags	@""
	.align	16
	.zero		1024


//--------------------- .nv.shared.reserved.0     --------------------------
	.section	.nv.shared.reserved.0,"aw",@nobits
	.weak		__nv_reservedSMEM_offset_0_alias
	.size		__nv_reservedSMEM_offset_0_alias, 0, 64
	.other		__nv_reservedSMEM_offset_0_alias,@"STO_CUDA_RESERVED_SHARED STV_DEFAULT"
__nv_reservedSMEM_offset_0_alias:
	.zero		0
.nv.shared.reserved.0:
	.zero		64
	.weak		__nv_reservedSMEM_tcgen05_partition
	.type		__nv_reservedSMEM_tcgen05_partition,@object
	.size		__nv_reservedSMEM_tcgen05_partition,(.L_0 - __nv_reservedSMEM_tcgen05_partition)
__nv_reservedSMEM_tcgen05_partition:
	.zero		32
.L_0:


//--------------------- .nv.global                --------------------------
	.section	.nv.global,"aw",@nobits
.nv.global:
	.type		_ZN39_INTERNAL_f2f5284c_4_k_cu_069cf5d9_27504cute1_E,@object
	.size		_ZN39_INTERNAL_f2f5284c_4_k_cu_069cf5d9_27504cute1_E,(_ZN39_INTERNAL_f2f5284c_4_k_cu_069cf5d9_27504cuda3std3__45__cpo6cbeginE - _ZN39_INTERNAL_f2f5284c_4_k_cu_069cf5d9_27504cute1_E)
_ZN39_INTERNAL_f2f5284c_4_k_cu_069cf5d9_27504cute1_E:
	.zero		1
	.type		_ZN39_INTERNAL_f2f5284c_4_k_cu_069cf5d9_27504cuda3std3__45__cpo6cbeginE,@object
	.size		_ZN39_INTERNAL_f2f5284c_4_k_cu_069cf5d9_27504cuda3std3__45__cpo6cbeginE,(_ZN39_INTERNAL_f2f5284c_4_k_cu_069cf5d9_27504cuda3std3__48in_placeE - _ZN39_INTERNAL_f2f5284c_4_k_cu_069cf5d9_27504cuda3std3__45__cpo6cbeginE)
_ZN39_INTERNAL_f2f5284c_4_k_cu_069cf5d9_27504cuda3std3__45__cpo6cbeginE:
	.zero		1
	.type		_ZN39_INTERNAL_f2f5284c_4_k_cu_069cf5d9_27504cuda3std3__48in_placeE,@object
	.size		_ZN39_INTERNAL_f2f5284c_4_k_cu_069cf5d9_27504cuda3std3__48in_placeE,(_ZN39_INTERNAL_f2f5284c_4_k_cu_069cf5d9_27504cuda3std6ranges3__45__cpo9iter_moveE - _ZN39_INTERNAL_f2f5284c_4_k_cu_069cf5d9_27504cuda3std3__48in_placeE)
_ZN39_INTERNAL_f2f5284c_4_k_cu_069cf5d9_27504cuda3std3__48in_placeE:
	.zero		1
	.type		_ZN39_INTERNAL_f2f5284c_4_k_cu_069cf5d9_27504cuda3std6ranges3__45__cpo9iter_moveE,@object
	.size		_ZN39_INTERNAL_f2f5284c_4_k_cu_069cf5d9_27504cuda3std6ranges3__45__cpo9iter_moveE,(_ZN39_INTERNAL_f2f5284c_4_k_cu_069cf5d9_27504cuda3std3__45__cpo5beginE - _ZN39_INTERNAL_f2f5284c_4_k_cu_069cf5d9_27504cuda3std6ranges3__45__cpo9iter_moveE)
_ZN39_INTERNAL_f2f5284c_4_k_cu_069cf5d9_27504cuda3std6ranges3__45__cpo9iter_moveE:
	.zero		1
	.type		_ZN39_INTERNAL_f2f5284c_4_k_cu_069cf5d9_27504cuda3std3__45__cpo5beginE,@object
	.size		_ZN39_INTERNAL_f2f5284c_4_k_cu_069cf5d9_27504cuda3std3__45__cpo5beginE,(_ZN39_INTERNAL_f2f5284c_4_k_cu_069cf5d9_27504cuda3std3__441_GLOBAL__N__f2f5284c_4_k_cu_069cf5d9_27506ignoreE - _ZN39_INTERNAL_f2f5284c_4_k_cu_069cf5d9_27504cuda3std3__45__cpo5beginE)
_ZN39_INTERNAL_f2f5284c_4_k_cu_069cf5d9_27504cuda3std3__45__cpo5beginE:
	.zero		1
	.type		_ZN39_INTERNAL_f2f5284c_4_k_cu_069cf5d9_27504cuda3std3__441_GLOBAL__N__f2f5284c_4_k_cu_069cf5d9_27506ignoreE,@object
	.size		_ZN39_INTERNAL_f2f5284c_4_k_cu_069cf5d9_27504cuda3std3__441_GLOBAL__N__f2f5284c_4_k_cu_069cf5d9_27506ignoreE,(_ZN39_INTERNAL_f2f5284c_4_k_cu_069cf5d9_27504cute7productE - _ZN39_INTERNAL_f2f5284c_4_k_cu_069cf5d9_27504cuda3std3__441_GLOBAL__N__f2f5284c_4_k_cu_069cf5d9_27506ignoreE)
_ZN39_INTERNAL_f2f5284c_4_k_cu_069cf5d9_27504cuda3std3__441_GLOBAL__N__f2f5284c_4_k_cu_069cf5d9_27506ignoreE:
	.zero		1
	.type		_ZN39_INTERNAL_f2f5284c_4_k_cu_069cf5d9_27504cute7productE,@object
	.size		_ZN39_INTERNAL_f2f5284c_4_k_cu_069cf5d9_27504cute7productE,(_ZN39_INTERNAL_f2f5284c_4_k_cu_069cf5d9_27504cuda3std3__45__cpo3endE - _ZN39_INTERNAL_f2f5284c_4_k_cu_069cf5d9_27504cute7productE)
_ZN39_INTERNAL_f2f5284c_4_k_cu_069cf5d9_27504cute7productE:
	.zero		1
	.type		_ZN39_INTERNAL_f2f5284c_4_k_cu_069cf5d9_27504cuda3std3__45__cpo3endE,@object
	.size		_ZN39_INTERNAL_f2f5284c_4_k_cu_069cf5d9_27504cuda3std3__45__cpo3endE,(_ZN39_INTERNAL_f2f5284c_4_k_cu_069cf5d9_27504cuda3std3__419piecewise_constructE - _ZN39_INTERNAL_f2f5284c_4_k_cu_069cf5d9_27504cuda3std3__45__cpo3endE)
_ZN39_INTERNAL_f2f5284c_4_k_cu_069cf5d9_27504cuda3std3__45__cpo3endE:
	.zero		1
	.type		_ZN39_INTERNAL_f2f5284c_4_k_cu_069cf5d9_27504cuda3std3__419piecewise_constructE,@object
	.size		_ZN39_INTERNAL_f2f5284c_4_k_cu_069cf5d9_27504cuda3std3__419piecewise_constructE,(_ZN39_INTERNAL_f2f5284c_4_k_cu_069cf5d9_27504cuda3std3__45__cpo4cendE - _ZN39_INTERNAL_f2f5284c_4_k_cu_069cf5d9_27504cuda3std3__419piecewise_constructE)
_ZN39_INTERNAL_f2f5284c_4_k_cu_069cf5d9_27504cuda3std3__419piecewise_constructE:
	.zero		1
	.type		_ZN39_INTERNAL_f2f5284c_4_k_cu_069cf5d9_27504cuda3std3__45__cpo4cendE,@object
	.size		_ZN39_INTERNAL_f2f5284c_4_k_cu_069cf5d9_27504cuda3std3__45__cpo4cendE,(_ZN39_INTERNAL_f2f5284c_4_k_cu_069cf5d9_27504cuda3std6ranges3__45__cpo4swapE - _ZN39_INTERNAL_f2f5284c_4_k_cu_069cf5d9_27504cuda3std3__45__cpo4cendE)
_ZN39_INTERNAL_f2f5284c_4_k_cu_069cf5d9_27504cuda3std3__45__cpo4cendE:
	.zero		1
	.type		_ZN39_INTERNAL_f2f5284c_4_k_cu_069cf5d9_27504cuda3std6ranges3__45__cpo4swapE,@object
	.size		_ZN39_INTERNAL_f2f5284c_4_k_cu_069cf5d9_27504cuda3std6ranges3__45__cpo4swapE,(.L_10 - _ZN39_INTERNAL_f2f5284c_4_k_cu_069cf5d9_27504cuda3std6ranges3__45__cpo4swapE)
_ZN39_INTERNAL_f2f5284c_4_k_cu_069cf5d9_27504cuda3std6ranges3__45__cpo4swapE:
	.zero		1
.L_10:


//--------------------- .nv.constant0._ZN7cutlass13device_kernelINS_4gemm6kernel13GemmUniversalIN4cute5tupleIJiiiiEEENS1_10collective13CollectiveMmaINS1_35MainloopSm100TmaUmmaWarpSpecializedILi48ELi2ELi4ENS5_IJNS4_1CILi2EEESB_NSA_ILi1EEEEEEEENS5_IJNSA_ILi128EEESF_NSA_ILi8EEEEEEfNS5_IJlSC_lEEEfSI_NS4_8TiledMMAINS4_8MMA_AtomIJNS4_23SM100_MMA_TF32_2x1SM_SSINS_10tfloat32_tESM_fLi128ELi128ELNS4_4UMMA5MajorE0ELSO_0ELNSN_7ScaleInE0ELSP_0EEEEEENS4_6LayoutINS5_IJSC_SC_SC_EEENS5_IJNSA_ILi0EEESU_SU_EEEEENS5_IJNS4_10UnderscoreESX_SX_EEEEENS4_28SM100_TMA_2SM_LOAD_MULTICASTENS4_14ComposedLayoutINS4_7SwizzleILi1ELi4ELi3EEENS4_18smem_ptr_flag_bitsILi32EEENSS_INS5_IJSG_SG_EEENS5_IJSG_SC_EEEEEEEvNS4_8identityENS4_18SM100_TMA_2SM_LOADES19_vS1A_EENS_8epilogue10collective18CollectiveEpilogueINS1D_23Sm100TmaWarpSpecializedILi4ELi2ELi16ELb1ELb0EEEJNS5_IJNSA_ILi64EEESF_SG_EEENS5_IJNSS_IS1I_SC_EENSS_INS5_IJNSA_ILi16EEESB_EEENS5_IJSC_S1I_EEEEEEEEfSI_fSI_NS1D_6fusion15FusionCallbacksIS1H_NS1Q_17LinearCombinationIffffLNS_15FloatRoundStyleE2EEES1J_S1P_JEEENS4_5SM1004TMEM4LOAD26SM100_TMEM_LOAD_32dp32b16xENS4_13SM90_TMA_LOADENS11_INS12_ILi2ELi4ELi3EEES15_NSS_INS5_IJSG_S1L_EEENS5_IJS1L_SC_EEEEEEENS4_39AutoVectorizingCopyWithAssumedAlignmentILi128EEENS4_14SM90_TMA_STOREES25_S27_S27_EEEvvEEEEvNT_6ParamsE --------------------------
	.section	.nv.constant0._ZN7cutlass13device_kernelINS_4gemm6kernel13GemmUniversalIN4cute5tupleIJiiiiEEENS1_10collective13CollectiveMmaINS1_35MainloopSm100TmaUmmaWarpSpecializedILi48ELi2ELi4ENS5_IJNS4_1CILi2EEESB_NSA_ILi1EEEEEEEENS5_IJNSA_ILi128EEESF_NSA_ILi8EEEEEEfNS5_IJlSC_lEEEfSI_NS4_8TiledMMAINS4_8MMA_AtomIJNS4_23SM100_MMA_TF32_2x1SM_SSINS_10tfloat32_tESM_fLi128ELi128ELNS4_4UMMA5MajorE0ELSO_0ELNSN_7ScaleInE0ELSP_0EEEEEENS4_6LayoutINS5_IJSC_SC_SC_EEENS5_IJNSA_ILi0EEESU_SU_EEEEENS5_IJNS4_10UnderscoreESX_SX_EEEEENS4_28SM100_TMA_2SM_LOAD_MULTICASTENS4_14ComposedLayoutINS4_7SwizzleILi1ELi4ELi3EEENS4_18smem_ptr_flag_bitsILi32EEENSS_INS5_IJSG_SG_EEENS5_IJSG_SC_EEEEEEEvNS4_8identityENS4_18SM100_TMA_2SM_LOADES19_vS1A_EENS_8epilogue10collective18CollectiveEpilogueINS1D_23Sm100TmaWarpSpecializedILi4ELi2ELi16ELb1ELb0EEEJNS5_IJNSA_ILi64EEESF_SG_EEENS5_IJNSS_IS1I_SC_EENSS_INS5_IJNSA_ILi16EEESB_EEENS5_IJSC_S1I_EEEEEEEEfSI_fSI_NS1D_6fusion15FusionCallbacksIS1H_NS1Q_17LinearCombinationIffffLNS_15FloatRoundStyleE2EEES1J_S1P_JEEENS4_5SM1004TMEM4LOAD26SM100_TMEM_LOAD_32dp32b16xENS4_13SM90_TMA_LOADENS11_INS12_ILi2ELi4ELi3EEES15_NSS_INS5_IJSG_S1L_EEENS5_IJS1L_SC_EEEEEEENS4_39AutoVectorizingCopyWithAssumedAlignmentILi128EEENS4_14SM90_TMA_STOREES25_S27_S27_EEEvvEEEEvNT_6ParamsE,"a",@progbits
	.sectionflags	@""
	.align	4
.nv.constant0._ZN7cutlass13device_kernelINS_4gemm6kernel13GemmUniversalIN4cute5tupleIJiiiiEEENS1_10collective13CollectiveMmaINS1_35MainloopSm100TmaUmmaWarpSpecializedILi48ELi2ELi4ENS5_IJNS4_1CILi2EEESB_NSA_ILi1EEEEEEEENS5_IJNSA_ILi128EEESF_NSA_ILi8EEEEEEfNS5_IJlSC_lEEEfSI_NS4_8TiledMMAINS4_8MMA_AtomIJNS4_23SM100_MMA_TF32_2x1SM_SSINS_10tfloat32_tESM_fLi128ELi128ELNS4_4UMMA5MajorE0ELSO_0ELNSN_7ScaleInE0ELSP_0EEEEEENS4_6LayoutINS5_IJSC_SC_SC_EEENS5_IJNSA_ILi0EEESU_SU_EEEEENS5_IJNS4_10UnderscoreESX_SX_EEEEENS4_28SM100_TMA_2SM_LOAD_MULTICASTENS4_14ComposedLayoutINS4_7SwizzleILi1ELi4ELi3EEENS4_18smem_ptr_flag_bitsILi32EEENSS_INS5_IJSG_SG_EEENS5_IJSG_SC_EEEEEEEvNS4_8identityENS4_18SM100_TMA_2SM_LOADES19_vS1A_EENS_8epilogue10collective18CollectiveEpilogueINS1D_23Sm100TmaWarpSpecializedILi4ELi2ELi16ELb1ELb0EEEJNS5_IJNSA_ILi64EEESF_SG_EEENS5_IJNSS_IS1I_SC_EENSS_INS5_IJNSA_ILi16EEESB_EEENS5_IJSC_S1I_EEEEEEEEfSI_fSI_NS1D_6fusion15FusionCallbacksIS1H_NS1Q_17LinearCombinationIffffLNS_15FloatRoundStyleE2EEES1J_S1P_JEEENS4_5SM1004TMEM4LOAD26SM100_TMEM_LOAD_32dp32b16xENS4_13SM90_TMA_LOADENS11_INS12_ILi2ELi4ELi3EEES15_NSS_INS5_IJSG_S1L_EEENS5_IJS1L_SC_EEEEEEENS4_39AutoVectorizingCopyWithAssumedAlignmentILi128EEENS4_14SM90_TMA_STOREES25_S27_S27_EEEvvEEEEvNT_6ParamsE:
	.zero		2944


//--------------------- SYMBOLS --------------------------

	.type		.nv.reservedSmem.offset0,@object
	.size		.nv.reservedSmem.offset0,0x4
	.type		.nv.reservedSmem.cap,@object
	.size		.nv.reservedSmem.cap,0x4
	.type		__assertfail,@function
